//
// Generated by NVIDIA NVVM Compiler
//
// Compiler Build ID: CL-36424714
// Cuda compilation tools, release 13.0, V13.0.88
// Based on NVVM 20.0.0
//

.version 9.0
.target sm_100
.address_size 64

	// .globl	_Z29tree_attn_fwd_kernel_opt_halfILi128ELi64ELi2EEvPK6__halfS2_S2_PfS3_iiiif
// _ZZ29tree_attn_fwd_kernel_opt_halfILi128ELi64ELi2EEvPK6__halfS2_S2_PfS3_iiiifE12denom_acc_sh has been demoted
// _ZZ29tree_attn_fwd_kernel_opt_halfILi128ELi64ELi2EEvPK6__halfS2_S2_PfS3_iiiifE7out_red has been demoted
// _ZZ29tree_attn_fwd_kernel_opt_halfILi128ELi64ELi2EEvPK6__halfS2_S2_PfS3_iiiifE9final_max has been demoted
// _ZZ22tree_attn_fwd_kernel_tI6__halfLi128EEvPKT_S3_S3_PfS4_iiiifE9block_max has been demoted
// _ZZ22tree_attn_fwd_kernel_tI6__halfLi128EEvPKT_S3_S3_PfS4_iiiifE13block_sum_exp has been demoted
// _ZZ22tree_attn_fwd_kernel_tIfLi128EEvPKT_S2_S2_PfS3_iiiifE9block_max has been demoted
// _ZZ22tree_attn_fwd_kernel_tIfLi128EEvPKT_S2_S2_PfS3_iiiifE13block_sum_exp has been demoted
.extern .shared .align 16 .b8 sm_opt[];
.extern .shared .align 16 .b8 sm[];

.visible .entry _Z29tree_attn_fwd_kernel_opt_halfILi128ELi64ELi2EEvPK6__halfS2_S2_PfS3_iiiif(
	.param .u64 .ptr .align 1 _Z29tree_attn_fwd_kernel_opt_halfILi128ELi64ELi2EEvPK6__halfS2_S2_PfS3_iiiif_param_0,
	.param .u64 .ptr .align 1 _Z29tree_attn_fwd_kernel_opt_halfILi128ELi64ELi2EEvPK6__halfS2_S2_PfS3_iiiif_param_1,
	.param .u64 .ptr .align 1 _Z29tree_attn_fwd_kernel_opt_halfILi128ELi64ELi2EEvPK6__halfS2_S2_PfS3_iiiif_param_2,
	.param .u64 .ptr .align 1 _Z29tree_attn_fwd_kernel_opt_halfILi128ELi64ELi2EEvPK6__halfS2_S2_PfS3_iiiif_param_3,
	.param .u64 .ptr .align 1 _Z29tree_attn_fwd_kernel_opt_halfILi128ELi64ELi2EEvPK6__halfS2_S2_PfS3_iiiif_param_4,
	.param .u32 _Z29tree_attn_fwd_kernel_opt_halfILi128ELi64ELi2EEvPK6__halfS2_S2_PfS3_iiiif_param_5,
	.param .u32 _Z29tree_attn_fwd_kernel_opt_halfILi128ELi64ELi2EEvPK6__halfS2_S2_PfS3_iiiif_param_6,
	.param .u32 _Z29tree_attn_fwd_kernel_opt_halfILi128ELi64ELi2EEvPK6__halfS2_S2_PfS3_iiiif_param_7,
	.param .u32 _Z29tree_attn_fwd_kernel_opt_halfILi128ELi64ELi2EEvPK6__halfS2_S2_PfS3_iiiif_param_8,
	.param .f32 _Z29tree_attn_fwd_kernel_opt_halfILi128ELi64ELi2EEvPK6__halfS2_S2_PfS3_iiiif_param_9
)
{
	.local .align 16 .b8 	__local_depot0[512];
	.reg .b64 	%SP;
	.reg .b64 	%SPL;
	.reg .pred 	%p<78>;
	.reg .b16 	%rs<195>;
	.reg .b32 	%r<295>;
	.reg .b32 	%f<617>;
	.reg .b64 	%rd<95>;
	// demoted variable
	.shared .align 4 .f32 _ZZ29tree_attn_fwd_kernel_opt_halfILi128ELi64ELi2EEvPK6__halfS2_S2_PfS3_iiiifE12denom_acc_sh;
	// demoted variable
	.shared .align 4 .b8 _ZZ29tree_attn_fwd_kernel_opt_halfILi128ELi64ELi2EEvPK6__halfS2_S2_PfS3_iiiifE7out_red[256];
	// demoted variable
	.shared .align 4 .f32 _ZZ29tree_attn_fwd_kernel_opt_halfILi128ELi64ELi2EEvPK6__halfS2_S2_PfS3_iiiifE9final_max;
	mov.u64 	%SPL, __local_depot0;
	ld.param.u64 	%rd16, [_Z29tree_attn_fwd_kernel_opt_halfILi128ELi64ELi2EEvPK6__halfS2_S2_PfS3_iiiif_param_0];
	ld.param.u64 	%rd17, [_Z29tree_attn_fwd_kernel_opt_halfILi128ELi64ELi2EEvPK6__halfS2_S2_PfS3_iiiif_param_1];
	ld.param.u64 	%rd18, [_Z29tree_attn_fwd_kernel_opt_halfILi128ELi64ELi2EEvPK6__halfS2_S2_PfS3_iiiif_param_2];
	ld.param.u64 	%rd14, [_Z29tree_attn_fwd_kernel_opt_halfILi128ELi64ELi2EEvPK6__halfS2_S2_PfS3_iiiif_param_3];
	ld.param.u64 	%rd15, [_Z29tree_attn_fwd_kernel_opt_halfILi128ELi64ELi2EEvPK6__halfS2_S2_PfS3_iiiif_param_4];
	ld.param.u32 	%r77, [_Z29tree_attn_fwd_kernel_opt_halfILi128ELi64ELi2EEvPK6__halfS2_S2_PfS3_iiiif_param_5];
	ld.param.u32 	%r74, [_Z29tree_attn_fwd_kernel_opt_halfILi128ELi64ELi2EEvPK6__halfS2_S2_PfS3_iiiif_param_6];
	ld.param.u32 	%r75, [_Z29tree_attn_fwd_kernel_opt_halfILi128ELi64ELi2EEvPK6__halfS2_S2_PfS3_iiiif_param_7];
	ld.param.u32 	%r76, [_Z29tree_attn_fwd_kernel_opt_halfILi128ELi64ELi2EEvPK6__halfS2_S2_PfS3_iiiif_param_8];
	ld.param.f32 	%f10, [_Z29tree_attn_fwd_kernel_opt_halfILi128ELi64ELi2EEvPK6__halfS2_S2_PfS3_iiiif_param_9];
	cvta.to.global.u64 	%rd1, %rd16;
	cvta.to.global.u64 	%rd2, %rd18;
	cvta.to.global.u64 	%rd3, %rd17;
	add.u64 	%rd4, %SPL, 0;
	add.u64 	%rd5, %SPL, 256;
	mov.u32 	%r1, %ctaid.x;
	div.s32 	%r2, %r1, %r74;
	setp.ge.s32 	%p3, %r2, %r77;
	@%p3 bra 	$L__BB0_74;
	cvta.to.global.u64 	%rd21, %rd15;
	rem.s32 	%r78, %r1, %r74;
	mad.lo.s32 	%r79, %r2, %r74, %r78;
	mul.lo.s32 	%r80, %r79, %r76;
	cvt.s64.s32 	%rd6, %r80;
	mul.lo.s32 	%r81, %r80, %r75;
	cvt.s64.s32 	%rd7, %r81;
	mul.wide.s32 	%rd22, %r79, 4;
	add.s64 	%rd8, %rd21, %rd22;
	mov.u32 	%r3, %tid.x;
	setp.ge.s32 	%p4, %r3, %r76;
	@%p4 bra 	$L__BB0_6;
	not.b32 	%r82, %r3;
	add.s32 	%r4, %r76, %r82;
	and.b32  	%r83, %r4, 384;
	setp.eq.s32 	%p5, %r83, 384;
	mov.u32 	%r272, %r3;
	@%p5 bra 	$L__BB0_5;
	shr.u32 	%r85, %r4, 7;
	add.s32 	%r86, %r85, 1;
	and.b32  	%r5, %r86, 3;
	mov.b32 	%r271, 0;
	mov.u32 	%r272, %r3;
$L__BB0_4:
	.pragma "nounroll";
	cvt.u64.u32 	%rd23, %r272;
	add.s64 	%rd24, %rd23, %rd6;
	shl.b64 	%rd25, %rd24, 1;
	add.s64 	%rd26, %rd1, %rd25;
	ld.global.nc.u16 	%rs1, [%rd26];
	// begin inline asm
	{  cvt.f32.f16 %f11, %rs1;}

	// end inline asm
	mul.f32 	%f12, %f10, %f11;
	mul.wide.u32 	%rd27, %r272, 4;
	add.s64 	%rd28, %rd4, %rd27;
	st.local.f32 	[%rd28], %f12;
	add.s32 	%r272, %r272, 128;
	add.s32 	%r271, %r271, 1;
	setp.ne.s32 	%p6, %r271, %r5;
	@%p6 bra 	$L__BB0_4;
$L__BB0_5:
	setp.lt.u32 	%p7, %r4, 384;
	@%p7 bra 	$L__BB0_6;
	bra.uni 	$L__BB0_77;
$L__BB0_6:
	setp.lt.s32 	%p9, %r76, 1;
	@%p9 bra 	$L__BB0_19;
	and.b32  	%r11, %r76, 15;
	setp.lt.u32 	%p10, %r76, 16;
	mov.b32 	%r275, 0;
	@%p10 bra 	$L__BB0_10;
	and.b32  	%r275, %r76, 2147483632;
	mov.b32 	%r274, 0;
$L__BB0_9:
	.pragma "nounroll";
	mul.wide.u32 	%rd35, %r274, 4;
	add.s64 	%rd36, %rd5, %rd35;
	mov.f32 	%f21, 0f00000000;
	st.local.v4.f32 	[%rd36], {%f21, %f21, %f21, %f21};
	st.local.v4.f32 	[%rd36+16], {%f21, %f21, %f21, %f21};
	st.local.v4.f32 	[%rd36+32], {%f21, %f21, %f21, %f21};
	st.local.v4.f32 	[%rd36+48], {%f21, %f21, %f21, %f21};
	add.s32 	%r274, %r274, 16;
	setp.ne.s32 	%p11, %r274, %r275;
	@%p11 bra 	$L__BB0_9;
$L__BB0_10:
	setp.eq.s32 	%p12, %r11, 0;
	@%p12 bra 	$L__BB0_19;
	and.b32  	%r18, %r76, 7;
	setp.lt.u32 	%p13, %r11, 8;
	@%p13 bra 	$L__BB0_13;
	mul.wide.u32 	%rd37, %r275, 4;
	add.s64 	%rd38, %rd5, %rd37;
	mov.b32 	%r89, 0;
	st.local.u32 	[%rd38], %r89;
	st.local.u32 	[%rd38+4], %r89;
	st.local.u32 	[%rd38+8], %r89;
	st.local.u32 	[%rd38+12], %r89;
	st.local.u32 	[%rd38+16], %r89;
	st.local.u32 	[%rd38+20], %r89;
	st.local.u32 	[%rd38+24], %r89;
	st.local.u32 	[%rd38+28], %r89;
	add.s32 	%r275, %r275, 8;
$L__BB0_13:
	setp.eq.s32 	%p14, %r18, 0;
	@%p14 bra 	$L__BB0_19;
	and.b32  	%r21, %r76, 3;
	setp.lt.u32 	%p15, %r18, 4;
	@%p15 bra 	$L__BB0_16;
	mul.wide.u32 	%rd39, %r275, 4;
	add.s64 	%rd40, %rd5, %rd39;
	mov.b32 	%r90, 0;
	st.local.u32 	[%rd40], %r90;
	st.local.u32 	[%rd40+4], %r90;
	st.local.u32 	[%rd40+8], %r90;
	st.local.u32 	[%rd40+12], %r90;
	add.s32 	%r275, %r275, 4;
$L__BB0_16:
	setp.eq.s32 	%p16, %r21, 0;
	@%p16 bra 	$L__BB0_19;
	mov.b32 	%r279, 0;
$L__BB0_18:
	.pragma "nounroll";
	mul.wide.u32 	%rd41, %r275, 4;
	add.s64 	%rd42, %rd5, %rd41;
	mov.b32 	%r92, 0;
	st.local.u32 	[%rd42], %r92;
	add.s32 	%r275, %r275, 1;
	add.s32 	%r279, %r279, 1;
	setp.ne.s32 	%p17, %r279, %r21;
	@%p17 bra 	$L__BB0_18;
$L__BB0_19:
	setp.gt.u32 	%p19, %r3, 63;
	shl.b32 	%r93, %r3, 2;
	mov.u32 	%r94, _ZZ29tree_attn_fwd_kernel_opt_halfILi128ELi64ELi2EEvPK6__halfS2_S2_PfS3_iiiifE7out_red;
	add.s32 	%r28, %r94, %r93;
	mov.pred 	%p77, 0;
	@%p19 bra 	$L__BB0_22;
	mov.b32 	%r95, 0;
	st.shared.u32 	[%r28], %r95;
	setp.ne.s32 	%p21, %r3, 0;
	@%p21 bra 	$L__BB0_22;
	mov.b32 	%r96, 0;
	st.shared.u32 	[_ZZ29tree_attn_fwd_kernel_opt_halfILi128ELi64ELi2EEvPK6__halfS2_S2_PfS3_iiiifE12denom_acc_sh], %r96;
	mov.pred 	%p77, -1;
$L__BB0_22:
	setp.lt.s32 	%p23, %r76, 1;
	setp.gt.u32 	%p24, %r3, 127;
	or.pred  	%p25, %p24, %p23;
	@%p25 bra 	$L__BB0_34;
	shl.b32 	%r29, %r3, 6;
	mul.lo.s32 	%r30, %r3, %r76;
	and.b32  	%r31, %r76, 7;
	setp.lt.u32 	%p26, %r76, 8;
	mov.b32 	%r282, 0;
	@%p26 bra 	$L__BB0_26;
	and.b32  	%r282, %r76, 2147483640;
	mov.b32 	%r280, 0;
$L__BB0_25:
	.pragma "nounroll";
	add.s32 	%r99, %r280, %r29;
	shl.b32 	%r100, %r99, 1;
	mov.u32 	%r101, sm_opt;
	add.s32 	%r102, %r101, %r100;
	add.s32 	%r103, %r280, %r30;
	cvt.u64.u32 	%rd43, %r103;
	add.s64 	%rd44, %rd43, %rd7;
	shl.b64 	%rd45, %rd44, 1;
	add.s64 	%rd46, %rd3, %rd45;
	ld.global.nc.u16 	%rs6, [%rd46];
	add.s64 	%rd47, %rd2, %rd45;
	ld.global.nc.u16 	%rs7, [%rd47];
	ld.global.nc.u16 	%rs8, [%rd46+2];
	ld.global.nc.u16 	%rs9, [%rd47+2];
	ld.global.nc.u16 	%rs10, [%rd46+4];
	ld.global.nc.u16 	%rs11, [%rd47+4];
	ld.global.nc.u16 	%rs12, [%rd46+6];
	ld.global.nc.u16 	%rs13, [%rd47+6];
	ld.global.nc.u16 	%rs14, [%rd46+8];
	ld.global.nc.u16 	%rs15, [%rd47+8];
	ld.global.nc.u16 	%rs16, [%rd46+10];
	ld.global.nc.u16 	%rs17, [%rd47+10];
	ld.global.nc.u16 	%rs18, [%rd46+12];
	ld.global.nc.u16 	%rs19, [%rd47+12];
	ld.global.nc.u16 	%rs20, [%rd46+14];
	mov.b32 	%r104, {%rs18, %rs20};
	mov.b32 	%r105, {%rs14, %rs16};
	mov.b32 	%r106, {%rs10, %rs12};
	mov.b32 	%r107, {%rs6, %rs8};
	st.shared.v4.b32 	[%r102], {%r107, %r106, %r105, %r104};
	ld.global.nc.u16 	%rs21, [%rd47+14];
	mov.b32 	%r108, {%rs19, %rs21};
	mov.b32 	%r109, {%rs15, %rs17};
	mov.b32 	%r110, {%rs11, %rs13};
	mov.b32 	%r111, {%rs7, %rs9};
	st.shared.v4.b32 	[%r102+32768], {%r111, %r110, %r109, %r108};
	add.s32 	%r280, %r280, 8;
	setp.ne.s32 	%p27, %r280, %r282;
	@%p27 bra 	$L__BB0_25;
$L__BB0_26:
	setp.eq.s32 	%p28, %r31, 0;
	@%p28 bra 	$L__BB0_34;
	and.b32  	%r36, %r76, 3;
	setp.lt.u32 	%p29, %r31, 4;
	@%p29 bra 	$L__BB0_29;
	add.s32 	%r112, %r282, %r29;
	shl.b32 	%r113, %r112, 1;
	mov.u32 	%r114, sm_opt;
	add.s32 	%r115, %r114, %r113;
	add.s32 	%r116, %r282, %r30;
	cvt.u64.u32 	%rd48, %r116;
	add.s64 	%rd49, %rd48, %rd7;
	shl.b64 	%rd50, %rd49, 1;
	add.s64 	%rd51, %rd3, %rd50;
	ld.global.nc.u16 	%rs22, [%rd51];
	st.shared.u16 	[%r115], %rs22;
	add.s64 	%rd52, %rd2, %rd50;
	ld.global.nc.u16 	%rs23, [%rd52];
	st.shared.u16 	[%r115+32768], %rs23;
	cvt.u64.u32 	%rd53, %r30;
	cvt.u64.u32 	%rd54, %r282;
	add.s64 	%rd55, %rd54, %rd53;
	add.s64 	%rd56, %rd55, %rd7;
	shl.b64 	%rd57, %rd56, 1;
	add.s64 	%rd58, %rd3, %rd57;
	ld.global.nc.u16 	%rs24, [%rd58+2];
	st.shared.u16 	[%r115+2], %rs24;
	add.s64 	%rd59, %rd2, %rd57;
	ld.global.nc.u16 	%rs25, [%rd59+2];
	st.shared.u16 	[%r115+32770], %rs25;
	ld.global.nc.u16 	%rs26, [%rd58+4];
	st.shared.u16 	[%r115+4], %rs26;
	ld.global.nc.u16 	%rs27, [%rd59+4];
	st.shared.u16 	[%r115+32772], %rs27;
	ld.global.nc.u16 	%rs28, [%rd58+6];
	st.shared.u16 	[%r115+6], %rs28;
	ld.global.nc.u16 	%rs29, [%rd59+6];
	st.shared.u16 	[%r115+32774], %rs29;
	add.s32 	%r282, %r282, 4;
$L__BB0_29:
	setp.eq.s32 	%p30, %r36, 0;
	@%p30 bra 	$L__BB0_34;
	setp.eq.s32 	%p31, %r36, 1;
	@%p31 bra 	$L__BB0_32;
	add.s32 	%r117, %r282, %r29;
	shl.b32 	%r118, %r117, 1;
	mov.u32 	%r119, sm_opt;
	add.s32 	%r120, %r119, %r118;
	add.s32 	%r121, %r282, %r30;
	cvt.u64.u32 	%rd60, %r121;
	add.s64 	%rd61, %rd60, %rd7;
	shl.b64 	%rd62, %rd61, 1;
	add.s64 	%rd63, %rd3, %rd62;
	ld.global.nc.u16 	%rs30, [%rd63];
	st.shared.u16 	[%r120], %rs30;
	add.s64 	%rd64, %rd2, %rd62;
	ld.global.nc.u16 	%rs31, [%rd64];
	st.shared.u16 	[%r120+32768], %rs31;
	cvt.u64.u32 	%rd65, %r30;
	cvt.u64.u32 	%rd66, %r282;
	add.s64 	%rd67, %rd66, %rd65;
	add.s64 	%rd68, %rd67, %rd7;
	shl.b64 	%rd69, %rd68, 1;
	add.s64 	%rd70, %rd3, %rd69;
	ld.global.nc.u16 	%rs32, [%rd70+2];
	st.shared.u16 	[%r120+2], %rs32;
	add.s64 	%rd71, %rd2, %rd69;
	ld.global.nc.u16 	%rs33, [%rd71+2];
	st.shared.u16 	[%r120+32770], %rs33;
	add.s32 	%r282, %r282, 2;
$L__BB0_32:
	and.b32  	%r122, %r76, 1;
	setp.eq.b32 	%p32, %r122, 1;
	not.pred 	%p33, %p32;
	@%p33 bra 	$L__BB0_34;
	add.s32 	%r123, %r282, %r29;
	shl.b32 	%r124, %r123, 1;
	mov.u32 	%r125, sm_opt;
	add.s32 	%r126, %r125, %r124;
	add.s32 	%r127, %r282, %r30;
	cvt.u64.u32 	%rd72, %r127;
	add.s64 	%rd73, %rd72, %rd7;
	shl.b64 	%rd74, %rd73, 1;
	add.s64 	%rd75, %rd3, %rd74;
	ld.global.nc.u16 	%rs34, [%rd75];
	st.shared.u16 	[%r126], %rs34;
	add.s64 	%rd76, %rd2, %rd74;
	ld.global.nc.u16 	%rs35, [%rd76];
	st.shared.u16 	[%r126+32768], %rs35;
$L__BB0_34:
	bar.sync 	0;
	setp.lt.s32 	%p34, %r75, 1;
	mov.f32 	%f616, 0fFF800000;
	@%p34 bra 	$L__BB0_68;
	shl.b32 	%r41, %r3, 6;
	add.s32 	%r42, %r76, -1;
	and.b32  	%r43, %r76, 15;
	and.b32  	%r44, %r76, 7;
	add.s32 	%r45, %r44, -1;
	and.b32  	%r46, %r76, 2147483632;
	and.b32  	%r47, %r76, 3;
	neg.s32 	%r48, %r46;
	shl.b32 	%r129, %r3, 7;
	mov.u32 	%r130, sm_opt;
	add.s32 	%r131, %r129, %r130;
	add.s32 	%r49, %r131, 32784;
	mov.f32 	%f616, 0fFF800000;
	mov.b32 	%r284, 0;
	add.s64 	%rd10, %rd5, 32;
	mov.u32 	%r285, %r284;
$L__BB0_36:
	setp.lt.u32 	%p35, %r3, 128;
	add.s32 	%r133, %r3, %r285;
	setp.lt.s32 	%p36, %r133, %r75;
	and.pred  	%p2, %p35, %p36;
	not.pred 	%p37, %p2;
	@%p37 bra 	$L__BB0_38;
	shl.b32 	%r134, %r284, 13;
	add.s32 	%r135, %r41, %r134;
	ld.local.v4.f32 	{%f88, %f89, %f90, %f91}, [%rd4];
	shl.b32 	%r136, %r135, 1;
	mov.u32 	%r137, sm_opt;
	add.s32 	%r138, %r137, %r136;
	ld.shared.v4.b32 	{%r139, %r140, %r141, %r142}, [%r138];
	mov.b32 	{%rs42, %rs43}, %r142;
	mov.b32 	{%rs40, %rs41}, %r141;
	mov.b32 	{%rs38, %rs39}, %r140;
	mov.b32 	{%rs36, %rs37}, %r139;
	// begin inline asm
	{  cvt.f32.f16 %f24, %rs36;}

	// end inline asm
	fma.rn.f32 	%f92, %f88, %f24, 0f00000000;
	// begin inline asm
	{  cvt.f32.f16 %f25, %rs37;}

	// end inline asm
	fma.rn.f32 	%f93, %f89, %f25, %f92;
	// begin inline asm
	{  cvt.f32.f16 %f26, %rs38;}

	// end inline asm
	fma.rn.f32 	%f94, %f90, %f26, %f93;
	// begin inline asm
	{  cvt.f32.f16 %f27, %rs39;}

	// end inline asm
	fma.rn.f32 	%f95, %f91, %f27, %f94;
	ld.local.v4.f32 	{%f96, %f97, %f98, %f99}, [%rd4+16];
	// begin inline asm
	{  cvt.f32.f16 %f28, %rs40;}

	// end inline asm
	fma.rn.f32 	%f100, %f96, %f28, %f95;
	// begin inline asm
	{  cvt.f32.f16 %f29, %rs41;}

	// end inline asm
	fma.rn.f32 	%f101, %f97, %f29, %f100;
	// begin inline asm
	{  cvt.f32.f16 %f30, %rs42;}

	// end inline asm
	fma.rn.f32 	%f102, %f98, %f30, %f101;
	// begin inline asm
	{  cvt.f32.f16 %f31, %rs43;}

	// end inline asm
	fma.rn.f32 	%f103, %f99, %f31, %f102;
	ld.local.v4.f32 	{%f104, %f105, %f106, %f107}, [%rd4+32];
	ld.shared.v4.b32 	{%r143, %r144, %r145, %r146}, [%r138+16];
	mov.b32 	{%rs50, %rs51}, %r146;
	mov.b32 	{%rs48, %rs49}, %r145;
	mov.b32 	{%rs46, %rs47}, %r144;
	mov.b32 	{%rs44, %rs45}, %r143;
	// begin inline asm
	{  cvt.f32.f16 %f32, %rs44;}

	// end inline asm
	fma.rn.f32 	%f108, %f104, %f32, %f103;
	// begin inline asm
	{  cvt.f32.f16 %f33, %rs45;}

	// end inline asm
	fma.rn.f32 	%f109, %f105, %f33, %f108;
	// begin inline asm
	{  cvt.f32.f16 %f34, %rs46;}

	// end inline asm
	fma.rn.f32 	%f110, %f106, %f34, %f109;
	// begin inline asm
	{  cvt.f32.f16 %f35, %rs47;}

	// end inline asm
	fma.rn.f32 	%f111, %f107, %f35, %f110;
	ld.local.v4.f32 	{%f112, %f113, %f114, %f115}, [%rd4+48];
	// begin inline asm
	{  cvt.f32.f16 %f36, %rs48;}

	// end inline asm
	fma.rn.f32 	%f116, %f112, %f36, %f111;
	// begin inline asm
	{  cvt.f32.f16 %f37, %rs49;}

	// end inline asm
	fma.rn.f32 	%f117, %f113, %f37, %f116;
	// begin inline asm
	{  cvt.f32.f16 %f38, %rs50;}

	// end inline asm
	fma.rn.f32 	%f118, %f114, %f38, %f117;
	// begin inline asm
	{  cvt.f32.f16 %f39, %rs51;}

	// end inline asm
	fma.rn.f32 	%f119, %f115, %f39, %f118;
	ld.local.v4.f32 	{%f120, %f121, %f122, %f123}, [%rd4+64];
	ld.shared.v4.b32 	{%r147, %r148, %r149, %r150}, [%r138+32];
	mov.b32 	{%rs58, %rs59}, %r150;
	mov.b32 	{%rs56, %rs57}, %r149;
	mov.b32 	{%rs54, %rs55}, %r148;
	mov.b32 	{%rs52, %rs53}, %r147;
	// begin inline asm
	{  cvt.f32.f16 %f40, %rs52;}

	// end inline asm
	fma.rn.f32 	%f124, %f120, %f40, %f119;
	// begin inline asm
	{  cvt.f32.f16 %f41, %rs53;}

	// end inline asm
	fma.rn.f32 	%f125, %f121, %f41, %f124;
	// begin inline asm
	{  cvt.f32.f16 %f42, %rs54;}

	// end inline asm
	fma.rn.f32 	%f126, %f122, %f42, %f125;
	// begin inline asm
	{  cvt.f32.f16 %f43, %rs55;}

	// end inline asm
	fma.rn.f32 	%f127, %f123, %f43, %f126;
	ld.local.v4.f32 	{%f128, %f129, %f130, %f131}, [%rd4+80];
	// begin inline asm
	{  cvt.f32.f16 %f44, %rs56;}

	// end inline asm
	fma.rn.f32 	%f132, %f128, %f44, %f127;
	// begin inline asm
	{  cvt.f32.f16 %f45, %rs57;}

	// end inline asm
	fma.rn.f32 	%f133, %f129, %f45, %f132;
	// begin inline asm
	{  cvt.f32.f16 %f46, %rs58;}

	// end inline asm
	fma.rn.f32 	%f134, %f130, %f46, %f133;
	// begin inline asm
	{  cvt.f32.f16 %f47, %rs59;}

	// end inline asm
	fma.rn.f32 	%f135, %f131, %f47, %f134;
	ld.local.v4.f32 	{%f136, %f137, %f138, %f139}, [%rd4+96];
	ld.shared.v4.b32 	{%r151, %r152, %r153, %r154}, [%r138+48];
	mov.b32 	{%rs66, %rs67}, %r154;
	mov.b32 	{%rs64, %rs65}, %r153;
	mov.b32 	{%rs62, %rs63}, %r152;
	mov.b32 	{%rs60, %rs61}, %r151;
	// begin inline asm
	{  cvt.f32.f16 %f48, %rs60;}

	// end inline asm
	fma.rn.f32 	%f140, %f136, %f48, %f135;
	// begin inline asm
	{  cvt.f32.f16 %f49, %rs61;}

	// end inline asm
	fma.rn.f32 	%f141, %f137, %f49, %f140;
	// begin inline asm
	{  cvt.f32.f16 %f50, %rs62;}

	// end inline asm
	fma.rn.f32 	%f142, %f138, %f50, %f141;
	// begin inline asm
	{  cvt.f32.f16 %f51, %rs63;}

	// end inline asm
	fma.rn.f32 	%f143, %f139, %f51, %f142;
	ld.local.v4.f32 	{%f144, %f145, %f146, %f147}, [%rd4+112];
	// begin inline asm
	{  cvt.f32.f16 %f52, %rs64;}

	// end inline asm
	fma.rn.f32 	%f148, %f144, %f52, %f143;
	// begin inline asm
	{  cvt.f32.f16 %f53, %rs65;}

	// end inline asm
	fma.rn.f32 	%f149, %f145, %f53, %f148;
	// begin inline asm
	{  cvt.f32.f16 %f54, %rs66;}

	// end inline asm
	fma.rn.f32 	%f150, %f146, %f54, %f149;
	// begin inline asm
	{  cvt.f32.f16 %f55, %rs67;}

	// end inline asm
	fma.rn.f32 	%f151, %f147, %f55, %f150;
	ld.local.v4.f32 	{%f152, %f153, %f154, %f155}, [%rd4+128];
	ld.shared.v4.b32 	{%r155, %r156, %r157, %r158}, [%r138+64];
	mov.b32 	{%rs74, %rs75}, %r158;
	mov.b32 	{%rs72, %rs73}, %r157;
	mov.b32 	{%rs70, %rs71}, %r156;
	mov.b32 	{%rs68, %rs69}, %r155;
	// begin inline asm
	{  cvt.f32.f16 %f56, %rs68;}

	// end inline asm
	fma.rn.f32 	%f156, %f152, %f56, %f151;
	// begin inline asm
	{  cvt.f32.f16 %f57, %rs69;}

	// end inline asm
	fma.rn.f32 	%f157, %f153, %f57, %f156;
	// begin inline asm
	{  cvt.f32.f16 %f58, %rs70;}

	// end inline asm
	fma.rn.f32 	%f158, %f154, %f58, %f157;
	// begin inline asm
	{  cvt.f32.f16 %f59, %rs71;}

	// end inline asm
	fma.rn.f32 	%f159, %f155, %f59, %f158;
	ld.local.v4.f32 	{%f160, %f161, %f162, %f163}, [%rd4+144];
	// begin inline asm
	{  cvt.f32.f16 %f60, %rs72;}

	// end inline asm
	fma.rn.f32 	%f164, %f160, %f60, %f159;
	// begin inline asm
	{  cvt.f32.f16 %f61, %rs73;}

	// end inline asm
	fma.rn.f32 	%f165, %f161, %f61, %f164;
	// begin inline asm
	{  cvt.f32.f16 %f62, %rs74;}

	// end inline asm
	fma.rn.f32 	%f166, %f162, %f62, %f165;
	// begin inline asm
	{  cvt.f32.f16 %f63, %rs75;}

	// end inline asm
	fma.rn.f32 	%f167, %f163, %f63, %f166;
	ld.local.v4.f32 	{%f168, %f169, %f170, %f171}, [%rd4+160];
	ld.shared.v4.b32 	{%r159, %r160, %r161, %r162}, [%r138+80];
	mov.b32 	{%rs82, %rs83}, %r162;
	mov.b32 	{%rs80, %rs81}, %r161;
	mov.b32 	{%rs78, %rs79}, %r160;
	mov.b32 	{%rs76, %rs77}, %r159;
	// begin inline asm
	{  cvt.f32.f16 %f64, %rs76;}

	// end inline asm
	fma.rn.f32 	%f172, %f168, %f64, %f167;
	// begin inline asm
	{  cvt.f32.f16 %f65, %rs77;}

	// end inline asm
	fma.rn.f32 	%f173, %f169, %f65, %f172;
	// begin inline asm
	{  cvt.f32.f16 %f66, %rs78;}

	// end inline asm
	fma.rn.f32 	%f174, %f170, %f66, %f173;
	// begin inline asm
	{  cvt.f32.f16 %f67, %rs79;}

	// end inline asm
	fma.rn.f32 	%f175, %f171, %f67, %f174;
	ld.local.v4.f32 	{%f176, %f177, %f178, %f179}, [%rd4+176];
	// begin inline asm
	{  cvt.f32.f16 %f68, %rs80;}

	// end inline asm
	fma.rn.f32 	%f180, %f176, %f68, %f175;
	// begin inline asm
	{  cvt.f32.f16 %f69, %rs81;}

	// end inline asm
	fma.rn.f32 	%f181, %f177, %f69, %f180;
	// begin inline asm
	{  cvt.f32.f16 %f70, %rs82;}

	// end inline asm
	fma.rn.f32 	%f182, %f178, %f70, %f181;
	// begin inline asm
	{  cvt.f32.f16 %f71, %rs83;}

	// end inline asm
	fma.rn.f32 	%f183, %f179, %f71, %f182;
	ld.local.v4.f32 	{%f184, %f185, %f186, %f187}, [%rd4+192];
	ld.shared.v4.b32 	{%r163, %r164, %r165, %r166}, [%r138+96];
	mov.b32 	{%rs90, %rs91}, %r166;
	mov.b32 	{%rs88, %rs89}, %r165;
	mov.b32 	{%rs86, %rs87}, %r164;
	mov.b32 	{%rs84, %rs85}, %r163;
	// begin inline asm
	{  cvt.f32.f16 %f72, %rs84;}

	// end inline asm
	fma.rn.f32 	%f188, %f184, %f72, %f183;
	// begin inline asm
	{  cvt.f32.f16 %f73, %rs85;}

	// end inline asm
	fma.rn.f32 	%f189, %f185, %f73, %f188;
	// begin inline asm
	{  cvt.f32.f16 %f74, %rs86;}

	// end inline asm
	fma.rn.f32 	%f190, %f186, %f74, %f189;
	// begin inline asm
	{  cvt.f32.f16 %f75, %rs87;}

	// end inline asm
	fma.rn.f32 	%f191, %f187, %f75, %f190;
	ld.local.v4.f32 	{%f192, %f193, %f194, %f195}, [%rd4+208];
	// begin inline asm
	{  cvt.f32.f16 %f76, %rs88;}

	// end inline asm
	fma.rn.f32 	%f196, %f192, %f76, %f191;
	// begin inline asm
	{  cvt.f32.f16 %f77, %rs89;}

	// end inline asm
	fma.rn.f32 	%f197, %f193, %f77, %f196;
	// begin inline asm
	{  cvt.f32.f16 %f78, %rs90;}

	// end inline asm
	fma.rn.f32 	%f198, %f194, %f78, %f197;
	// begin inline asm
	{  cvt.f32.f16 %f79, %rs91;}

	// end inline asm
	fma.rn.f32 	%f199, %f195, %f79, %f198;
	ld.local.v4.f32 	{%f200, %f201, %f202, %f203}, [%rd4+224];
	ld.shared.v4.b32 	{%r167, %r168, %r169, %r170}, [%r138+112];
	mov.b32 	{%rs98, %rs99}, %r170;
	mov.b32 	{%rs96, %rs97}, %r169;
	mov.b32 	{%rs94, %rs95}, %r168;
	mov.b32 	{%rs92, %rs93}, %r167;
	// begin inline asm
	{  cvt.f32.f16 %f80, %rs92;}

	// end inline asm
	fma.rn.f32 	%f204, %f200, %f80, %f199;
	// begin inline asm
	{  cvt.f32.f16 %f81, %rs93;}

	// end inline asm
	fma.rn.f32 	%f205, %f201, %f81, %f204;
	// begin inline asm
	{  cvt.f32.f16 %f82, %rs94;}

	// end inline asm
	fma.rn.f32 	%f206, %f202, %f82, %f205;
	// begin inline asm
	{  cvt.f32.f16 %f83, %rs95;}

	// end inline asm
	fma.rn.f32 	%f207, %f203, %f83, %f206;
	ld.local.v4.f32 	{%f208, %f209, %f210, %f211}, [%rd4+240];
	// begin inline asm
	{  cvt.f32.f16 %f84, %rs96;}

	// end inline asm
	fma.rn.f32 	%f212, %f208, %f84, %f207;
	// begin inline asm
	{  cvt.f32.f16 %f85, %rs97;}

	// end inline asm
	fma.rn.f32 	%f213, %f209, %f85, %f212;
	// begin inline asm
	{  cvt.f32.f16 %f86, %rs98;}

	// end inline asm
	fma.rn.f32 	%f214, %f210, %f86, %f213;
	// begin inline asm
	{  cvt.f32.f16 %f87, %rs99;}

	// end inline asm
	fma.rn.f32 	%f215, %f211, %f87, %f214;
	max.f32 	%f616, %f616, %f215;
$L__BB0_38:
	bar.sync 	0;
	bar.sync 	0;
	mov.f32 	%f615, 0f00000000;
	@%p37 bra 	$L__BB0_51;
	setp.gt.s32 	%p39, %r76, 0;
	shl.b32 	%r171, %r284, 13;
	add.s32 	%r52, %r41, %r171;
	ld.local.v4.f32 	{%f281, %f282, %f283, %f284}, [%rd4];
	shl.b32 	%r172, %r52, 1;
	mov.u32 	%r173, sm_opt;
	add.s32 	%r174, %r173, %r172;
	ld.shared.v4.b32 	{%r175, %r176, %r177, %r178}, [%r174];
	mov.b32 	{%rs106, %rs107}, %r178;
	mov.b32 	{%rs104, %rs105}, %r177;
	mov.b32 	{%rs102, %rs103}, %r176;
	mov.b32 	{%rs100, %rs101}, %r175;
	// begin inline asm
	{  cvt.f32.f16 %f217, %rs100;}

	// end inline asm
	fma.rn.f32 	%f285, %f281, %f217, 0f00000000;
	// begin inline asm
	{  cvt.f32.f16 %f218, %rs101;}

	// end inline asm
	fma.rn.f32 	%f286, %f282, %f218, %f285;
	// begin inline asm
	{  cvt.f32.f16 %f219, %rs102;}

	// end inline asm
	fma.rn.f32 	%f287, %f283, %f219, %f286;
	// begin inline asm
	{  cvt.f32.f16 %f220, %rs103;}

	// end inline asm
	fma.rn.f32 	%f288, %f284, %f220, %f287;
	ld.local.v4.f32 	{%f289, %f290, %f291, %f292}, [%rd4+16];
	// begin inline asm
	{  cvt.f32.f16 %f221, %rs104;}

	// end inline asm
	fma.rn.f32 	%f293, %f289, %f221, %f288;
	// begin inline asm
	{  cvt.f32.f16 %f222, %rs105;}

	// end inline asm
	fma.rn.f32 	%f294, %f290, %f222, %f293;
	// begin inline asm
	{  cvt.f32.f16 %f223, %rs106;}

	// end inline asm
	fma.rn.f32 	%f295, %f291, %f223, %f294;
	// begin inline asm
	{  cvt.f32.f16 %f224, %rs107;}

	// end inline asm
	fma.rn.f32 	%f296, %f292, %f224, %f295;
	ld.local.v4.f32 	{%f297, %f298, %f299, %f300}, [%rd4+32];
	ld.shared.v4.b32 	{%r179, %r180, %r181, %r182}, [%r174+16];
	mov.b32 	{%rs114, %rs115}, %r182;
	mov.b32 	{%rs112, %rs113}, %r181;
	mov.b32 	{%rs110, %rs111}, %r180;
	mov.b32 	{%rs108, %rs109}, %r179;
	// begin inline asm
	{  cvt.f32.f16 %f225, %rs108;}

	// end inline asm
	fma.rn.f32 	%f301, %f297, %f225, %f296;
	// begin inline asm
	{  cvt.f32.f16 %f226, %rs109;}

	// end inline asm
	fma.rn.f32 	%f302, %f298, %f226, %f301;
	// begin inline asm
	{  cvt.f32.f16 %f227, %rs110;}

	// end inline asm
	fma.rn.f32 	%f303, %f299, %f227, %f302;
	// begin inline asm
	{  cvt.f32.f16 %f228, %rs111;}

	// end inline asm
	fma.rn.f32 	%f304, %f300, %f228, %f303;
	ld.local.v4.f32 	{%f305, %f306, %f307, %f308}, [%rd4+48];
	// begin inline asm
	{  cvt.f32.f16 %f229, %rs112;}

	// end inline asm
	fma.rn.f32 	%f309, %f305, %f229, %f304;
	// begin inline asm
	{  cvt.f32.f16 %f230, %rs113;}

	// end inline asm
	fma.rn.f32 	%f310, %f306, %f230, %f309;
	// begin inline asm
	{  cvt.f32.f16 %f231, %rs114;}

	// end inline asm
	fma.rn.f32 	%f311, %f307, %f231, %f310;
	// begin inline asm
	{  cvt.f32.f16 %f232, %rs115;}

	// end inline asm
	fma.rn.f32 	%f312, %f308, %f232, %f311;
	ld.local.v4.f32 	{%f313, %f314, %f315, %f316}, [%rd4+64];
	ld.shared.v4.b32 	{%r183, %r184, %r185, %r186}, [%r174+32];
	mov.b32 	{%rs122, %rs123}, %r186;
	mov.b32 	{%rs120, %rs121}, %r185;
	mov.b32 	{%rs118, %rs119}, %r184;
	mov.b32 	{%rs116, %rs117}, %r183;
	// begin inline asm
	{  cvt.f32.f16 %f233, %rs116;}

	// end inline asm
	fma.rn.f32 	%f317, %f313, %f233, %f312;
	// begin inline asm
	{  cvt.f32.f16 %f234, %rs117;}

	// end inline asm
	fma.rn.f32 	%f318, %f314, %f234, %f317;
	// begin inline asm
	{  cvt.f32.f16 %f235, %rs118;}

	// end inline asm
	fma.rn.f32 	%f319, %f315, %f235, %f318;
	// begin inline asm
	{  cvt.f32.f16 %f236, %rs119;}

	// end inline asm
	fma.rn.f32 	%f320, %f316, %f236, %f319;
	ld.local.v4.f32 	{%f321, %f322, %f323, %f324}, [%rd4+80];
	// begin inline asm
	{  cvt.f32.f16 %f237, %rs120;}

	// end inline asm
	fma.rn.f32 	%f325, %f321, %f237, %f320;
	// begin inline asm
	{  cvt.f32.f16 %f238, %rs121;}

	// end inline asm
	fma.rn.f32 	%f326, %f322, %f238, %f325;
	// begin inline asm
	{  cvt.f32.f16 %f239, %rs122;}

	// end inline asm
	fma.rn.f32 	%f327, %f323, %f239, %f326;
	// begin inline asm
	{  cvt.f32.f16 %f240, %rs123;}

	// end inline asm
	fma.rn.f32 	%f328, %f324, %f240, %f327;
	ld.local.v4.f32 	{%f329, %f330, %f331, %f332}, [%rd4+96];
	ld.shared.v4.b32 	{%r187, %r188, %r189, %r190}, [%r174+48];
	mov.b32 	{%rs130, %rs131}, %r190;
	mov.b32 	{%rs128, %rs129}, %r189;
	mov.b32 	{%rs126, %rs127}, %r188;
	mov.b32 	{%rs124, %rs125}, %r187;
	// begin inline asm
	{  cvt.f32.f16 %f241, %rs124;}

	// end inline asm
	fma.rn.f32 	%f333, %f329, %f241, %f328;
	// begin inline asm
	{  cvt.f32.f16 %f242, %rs125;}

	// end inline asm
	fma.rn.f32 	%f334, %f330, %f242, %f333;
	// begin inline asm
	{  cvt.f32.f16 %f243, %rs126;}

	// end inline asm
	fma.rn.f32 	%f335, %f331, %f243, %f334;
	// begin inline asm
	{  cvt.f32.f16 %f244, %rs127;}

	// end inline asm
	fma.rn.f32 	%f336, %f332, %f244, %f335;
	ld.local.v4.f32 	{%f337, %f338, %f339, %f340}, [%rd4+112];
	// begin inline asm
	{  cvt.f32.f16 %f245, %rs128;}

	// end inline asm
	fma.rn.f32 	%f341, %f337, %f245, %f336;
	// begin inline asm
	{  cvt.f32.f16 %f246, %rs129;}

	// end inline asm
	fma.rn.f32 	%f342, %f338, %f246, %f341;
	// begin inline asm
	{  cvt.f32.f16 %f247, %rs130;}

	// end inline asm
	fma.rn.f32 	%f343, %f339, %f247, %f342;
	// begin inline asm
	{  cvt.f32.f16 %f248, %rs131;}

	// end inline asm
	fma.rn.f32 	%f344, %f340, %f248, %f343;
	ld.local.v4.f32 	{%f345, %f346, %f347, %f348}, [%rd4+128];
	ld.shared.v4.b32 	{%r191, %r192, %r193, %r194}, [%r174+64];
	mov.b32 	{%rs138, %rs139}, %r194;
	mov.b32 	{%rs136, %rs137}, %r193;
	mov.b32 	{%rs134, %rs135}, %r192;
	mov.b32 	{%rs132, %rs133}, %r191;
	// begin inline asm
	{  cvt.f32.f16 %f249, %rs132;}

	// end inline asm
	fma.rn.f32 	%f349, %f345, %f249, %f344;
	// begin inline asm
	{  cvt.f32.f16 %f250, %rs133;}

	// end inline asm
	fma.rn.f32 	%f350, %f346, %f250, %f349;
	// begin inline asm
	{  cvt.f32.f16 %f251, %rs134;}

	// end inline asm
	fma.rn.f32 	%f351, %f347, %f251, %f350;
	// begin inline asm
	{  cvt.f32.f16 %f252, %rs135;}

	// end inline asm
	fma.rn.f32 	%f352, %f348, %f252, %f351;
	ld.local.v4.f32 	{%f353, %f354, %f355, %f356}, [%rd4+144];
	// begin inline asm
	{  cvt.f32.f16 %f253, %rs136;}

	// end inline asm
	fma.rn.f32 	%f357, %f353, %f253, %f352;
	// begin inline asm
	{  cvt.f32.f16 %f254, %rs137;}

	// end inline asm
	fma.rn.f32 	%f358, %f354, %f254, %f357;
	// begin inline asm
	{  cvt.f32.f16 %f255, %rs138;}

	// end inline asm
	fma.rn.f32 	%f359, %f355, %f255, %f358;
	// begin inline asm
	{  cvt.f32.f16 %f256, %rs139;}

	// end inline asm
	fma.rn.f32 	%f360, %f356, %f256, %f359;
	ld.local.v4.f32 	{%f361, %f362, %f363, %f364}, [%rd4+160];
	ld.shared.v4.b32 	{%r195, %r196, %r197, %r198}, [%r174+80];
	mov.b32 	{%rs146, %rs147}, %r198;
	mov.b32 	{%rs144, %rs145}, %r197;
	mov.b32 	{%rs142, %rs143}, %r196;
	mov.b32 	{%rs140, %rs141}, %r195;
	// begin inline asm
	{  cvt.f32.f16 %f257, %rs140;}

	// end inline asm
	fma.rn.f32 	%f365, %f361, %f257, %f360;
	// begin inline asm
	{  cvt.f32.f16 %f258, %rs141;}

	// end inline asm
	fma.rn.f32 	%f366, %f362, %f258, %f365;
	// begin inline asm
	{  cvt.f32.f16 %f259, %rs142;}

	// end inline asm
	fma.rn.f32 	%f367, %f363, %f259, %f366;
	// begin inline asm
	{  cvt.f32.f16 %f260, %rs143;}

	// end inline asm
	fma.rn.f32 	%f368, %f364, %f260, %f367;
	ld.local.v4.f32 	{%f369, %f370, %f371, %f372}, [%rd4+176];
	// begin inline asm
	{  cvt.f32.f16 %f261, %rs144;}

	// end inline asm
	fma.rn.f32 	%f373, %f369, %f261, %f368;
	// begin inline asm
	{  cvt.f32.f16 %f262, %rs145;}

	// end inline asm
	fma.rn.f32 	%f374, %f370, %f262, %f373;
	// begin inline asm
	{  cvt.f32.f16 %f263, %rs146;}

	// end inline asm
	fma.rn.f32 	%f375, %f371, %f263, %f374;
	// begin inline asm
	{  cvt.f32.f16 %f264, %rs147;}

	// end inline asm
	fma.rn.f32 	%f376, %f372, %f264, %f375;
	ld.local.v4.f32 	{%f377, %f378, %f379, %f380}, [%rd4+192];
	ld.shared.v4.b32 	{%r199, %r200, %r201, %r202}, [%r174+96];
	mov.b32 	{%rs154, %rs155}, %r202;
	mov.b32 	{%rs152, %rs153}, %r201;
	mov.b32 	{%rs150, %rs151}, %r200;
	mov.b32 	{%rs148, %rs149}, %r199;
	// begin inline asm
	{  cvt.f32.f16 %f265, %rs148;}

	// end inline asm
	fma.rn.f32 	%f381, %f377, %f265, %f376;
	// begin inline asm
	{  cvt.f32.f16 %f266, %rs149;}

	// end inline asm
	fma.rn.f32 	%f382, %f378, %f266, %f381;
	// begin inline asm
	{  cvt.f32.f16 %f267, %rs150;}

	// end inline asm
	fma.rn.f32 	%f383, %f379, %f267, %f382;
	// begin inline asm
	{  cvt.f32.f16 %f268, %rs151;}

	// end inline asm
	fma.rn.f32 	%f384, %f380, %f268, %f383;
	ld.local.v4.f32 	{%f385, %f386, %f387, %f388}, [%rd4+208];
	// begin inline asm
	{  cvt.f32.f16 %f269, %rs152;}

	// end inline asm
	fma.rn.f32 	%f389, %f385, %f269, %f384;
	// begin inline asm
	{  cvt.f32.f16 %f270, %rs153;}

	// end inline asm
	fma.rn.f32 	%f390, %f386, %f270, %f389;
	// begin inline asm
	{  cvt.f32.f16 %f271, %rs154;}

	// end inline asm
	fma.rn.f32 	%f391, %f387, %f271, %f390;
	// begin inline asm
	{  cvt.f32.f16 %f272, %rs155;}

	// end inline asm
	fma.rn.f32 	%f392, %f388, %f272, %f391;
	ld.local.v4.f32 	{%f393, %f394, %f395, %f396}, [%rd4+224];
	ld.shared.v4.b32 	{%r203, %r204, %r205, %r206}, [%r174+112];
	mov.b32 	{%rs162, %rs163}, %r206;
	mov.b32 	{%rs160, %rs161}, %r205;
	mov.b32 	{%rs158, %rs159}, %r204;
	mov.b32 	{%rs156, %rs157}, %r203;
	// begin inline asm
	{  cvt.f32.f16 %f273, %rs156;}

	// end inline asm
	fma.rn.f32 	%f397, %f393, %f273, %f392;
	// begin inline asm
	{  cvt.f32.f16 %f274, %rs157;}

	// end inline asm
	fma.rn.f32 	%f398, %f394, %f274, %f397;
	// begin inline asm
	{  cvt.f32.f16 %f275, %rs158;}

	// end inline asm
	fma.rn.f32 	%f399, %f395, %f275, %f398;
	// begin inline asm
	{  cvt.f32.f16 %f276, %rs159;}

	// end inline asm
	fma.rn.f32 	%f400, %f396, %f276, %f399;
	ld.local.v4.f32 	{%f401, %f402, %f403, %f404}, [%rd4+240];
	// begin inline asm
	{  cvt.f32.f16 %f277, %rs160;}

	// end inline asm
	fma.rn.f32 	%f405, %f401, %f277, %f400;
	// begin inline asm
	{  cvt.f32.f16 %f278, %rs161;}

	// end inline asm
	fma.rn.f32 	%f406, %f402, %f278, %f405;
	// begin inline asm
	{  cvt.f32.f16 %f279, %rs162;}

	// end inline asm
	fma.rn.f32 	%f407, %f403, %f279, %f406;
	// begin inline asm
	{  cvt.f32.f16 %f280, %rs163;}

	// end inline asm
	fma.rn.f32 	%f408, %f404, %f280, %f407;
	mul.f32 	%f409, %f408, 0f3FB8AA3B;
	ex2.approx.f32 	%f4, %f409;
	add.f32 	%f615, %f4, 0f00000000;
	@%p39 bra 	$L__BB0_40;
	bra.uni 	$L__BB0_51;
$L__BB0_40:
	setp.lt.u32 	%p40, %r42, 15;
	mov.b32 	%r287, 0;
	@%p40 bra 	$L__BB0_41;
	bra.uni 	$L__BB0_75;
$L__BB0_41:
	setp.eq.s32 	%p42, %r43, 0;
	@%p42 bra 	$L__BB0_51;
	add.s32 	%r217, %r43, -1;
	setp.lt.u32 	%p43, %r217, 7;
	@%p43 bra 	$L__BB0_44;
	add.s32 	%r218, %r287, %r52;
	shl.b32 	%r219, %r218, 1;
	mov.u32 	%r220, sm_opt;
	add.s32 	%r221, %r220, %r219;
	ld.shared.u16 	%rs180, [%r221+32768];
	// begin inline asm
	{  cvt.f32.f16 %f458, %rs180;}

	// end inline asm
	mul.wide.u32 	%rd77, %r287, 4;
	add.s64 	%rd78, %rd5, %rd77;
	ld.local.f32 	%f466, [%rd78];
	fma.rn.f32 	%f467, %f4, %f458, %f466;
	st.local.f32 	[%rd78], %f467;
	ld.shared.u16 	%rs181, [%r221+32770];
	// begin inline asm
	{  cvt.f32.f16 %f459, %rs181;}

	// end inline asm
	ld.local.f32 	%f468, [%rd78+4];
	fma.rn.f32 	%f469, %f4, %f459, %f468;
	st.local.f32 	[%rd78+4], %f469;
	ld.shared.u16 	%rs182, [%r221+32772];
	// begin inline asm
	{  cvt.f32.f16 %f460, %rs182;}

	// end inline asm
	ld.local.f32 	%f470, [%rd78+8];
	fma.rn.f32 	%f471, %f4, %f460, %f470;
	st.local.f32 	[%rd78+8], %f471;
	ld.shared.u16 	%rs183, [%r221+32774];
	// begin inline asm
	{  cvt.f32.f16 %f461, %rs183;}

	// end inline asm
	ld.local.f32 	%f472, [%rd78+12];
	fma.rn.f32 	%f473, %f4, %f461, %f472;
	st.local.f32 	[%rd78+12], %f473;
	ld.shared.u16 	%rs184, [%r221+32776];
	// begin inline asm
	{  cvt.f32.f16 %f462, %rs184;}

	// end inline asm
	ld.local.f32 	%f474, [%rd78+16];
	fma.rn.f32 	%f475, %f4, %f462, %f474;
	st.local.f32 	[%rd78+16], %f475;
	ld.shared.u16 	%rs185, [%r221+32778];
	// begin inline asm
	{  cvt.f32.f16 %f463, %rs185;}

	// end inline asm
	ld.local.f32 	%f476, [%rd78+20];
	fma.rn.f32 	%f477, %f4, %f463, %f476;
	st.local.f32 	[%rd78+20], %f477;
	ld.shared.u16 	%rs186, [%r221+32780];
	// begin inline asm
	{  cvt.f32.f16 %f464, %rs186;}

	// end inline asm
	ld.local.f32 	%f478, [%rd78+24];
	fma.rn.f32 	%f479, %f4, %f464, %f478;
	st.local.f32 	[%rd78+24], %f479;
	ld.shared.u16 	%rs187, [%r221+32782];
	// begin inline asm
	{  cvt.f32.f16 %f465, %rs187;}

	// end inline asm
	ld.local.f32 	%f480, [%rd78+28];
	fma.rn.f32 	%f481, %f4, %f465, %f480;
	st.local.f32 	[%rd78+28], %f481;
	add.s32 	%r287, %r287, 8;
$L__BB0_44:
	setp.eq.s32 	%p44, %r44, 0;
	@%p44 bra 	$L__BB0_51;
	setp.lt.u32 	%p45, %r45, 3;
	@%p45 bra 	$L__BB0_47;
	add.s32 	%r222, %r287, %r52;
	shl.b32 	%r223, %r222, 1;
	mov.u32 	%r224, sm_opt;
	add.s32 	%r225, %r224, %r223;
	ld.shared.u16 	%rs188, [%r225+32768];
	// begin inline asm
	{  cvt.f32.f16 %f482, %rs188;}

	// end inline asm
	mul.wide.u32 	%rd79, %r287, 4;
	add.s64 	%rd80, %rd5, %rd79;
	ld.local.f32 	%f486, [%rd80];
	fma.rn.f32 	%f487, %f4, %f482, %f486;
	st.local.f32 	[%rd80], %f487;
	ld.shared.u16 	%rs189, [%r225+32770];
	// begin inline asm
	{  cvt.f32.f16 %f483, %rs189;}

	// end inline asm
	ld.local.f32 	%f488, [%rd80+4];
	fma.rn.f32 	%f489, %f4, %f483, %f488;
	st.local.f32 	[%rd80+4], %f489;
	ld.shared.u16 	%rs190, [%r225+32772];
	// begin inline asm
	{  cvt.f32.f16 %f484, %rs190;}

	// end inline asm
	ld.local.f32 	%f490, [%rd80+8];
	fma.rn.f32 	%f491, %f4, %f484, %f490;
	st.local.f32 	[%rd80+8], %f491;
	ld.shared.u16 	%rs191, [%r225+32774];
	// begin inline asm
	{  cvt.f32.f16 %f485, %rs191;}

	// end inline asm
	ld.local.f32 	%f492, [%rd80+12];
	fma.rn.f32 	%f493, %f4, %f485, %f492;
	st.local.f32 	[%rd80+12], %f493;
	add.s32 	%r287, %r287, 4;
$L__BB0_47:
	setp.eq.s32 	%p46, %r47, 0;
	@%p46 bra 	$L__BB0_51;
	setp.eq.s32 	%p47, %r47, 1;
	add.s32 	%r226, %r287, %r52;
	shl.b32 	%r227, %r226, 1;
	mov.u32 	%r228, sm_opt;
	add.s32 	%r229, %r228, %r227;
	add.s32 	%r58, %r229, 32768;
	ld.shared.u16 	%rs192, [%r229+32768];
	// begin inline asm
	{  cvt.f32.f16 %f494, %rs192;}

	// end inline asm
	mul.wide.u32 	%rd81, %r287, 4;
	add.s64 	%rd9, %rd5, %rd81;
	ld.local.f32 	%f495, [%rd9];
	fma.rn.f32 	%f496, %f4, %f494, %f495;
	st.local.f32 	[%rd9], %f496;
	@%p47 bra 	$L__BB0_51;
	setp.eq.s32 	%p48, %r47, 2;
	ld.shared.u16 	%rs193, [%r58+2];
	// begin inline asm
	{  cvt.f32.f16 %f497, %rs193;}

	// end inline asm
	ld.local.f32 	%f498, [%rd9+4];
	fma.rn.f32 	%f499, %f4, %f497, %f498;
	st.local.f32 	[%rd9+4], %f499;
	@%p48 bra 	$L__BB0_51;
	ld.shared.u16 	%rs194, [%r58+4];
	// begin inline asm
	{  cvt.f32.f16 %f500, %rs194;}

	// end inline asm
	ld.local.f32 	%f501, [%rd9+8];
	fma.rn.f32 	%f502, %f4, %f500, %f501;
	st.local.f32 	[%rd9+8], %f502;
$L__BB0_51:
	and.b32  	%r230, %r3, 31;
	setp.ne.s32 	%p49, %r230, 0;
	mov.b32 	%r231, %f615;
	shfl.sync.down.b32	%r232|%p50, %r231, 16, 31, -1;
	mov.b32 	%f503, %r232;
	add.f32 	%f504, %f615, %f503;
	mov.b32 	%r233, %f504;
	shfl.sync.down.b32	%r234|%p51, %r233, 8, 31, -1;
	mov.b32 	%f505, %r234;
	add.f32 	%f506, %f504, %f505;
	mov.b32 	%r235, %f506;
	shfl.sync.down.b32	%r236|%p52, %r235, 4, 31, -1;
	mov.b32 	%f507, %r236;
	add.f32 	%f508, %f506, %f507;
	mov.b32 	%r237, %f508;
	shfl.sync.down.b32	%r238|%p53, %r237, 2, 31, -1;
	mov.b32 	%f509, %r238;
	add.f32 	%f510, %f508, %f509;
	mov.b32 	%r239, %f510;
	shfl.sync.down.b32	%r240|%p54, %r239, 1, 31, -1;
	mov.b32 	%f511, %r240;
	add.f32 	%f7, %f510, %f511;
	@%p49 bra 	$L__BB0_53;
	atom.shared.add.f32 	%f512, [_ZZ29tree_attn_fwd_kernel_opt_halfILi128ELi64ELi2EEvPK6__halfS2_S2_PfS3_iiiifE12denom_acc_sh], %f7;
$L__BB0_53:
	setp.lt.s32 	%p55, %r76, 1;
	@%p55 bra 	$L__BB0_67;
	setp.lt.u32 	%p56, %r42, 15;
	mov.b32 	%r293, 0;
	@%p56 bra 	$L__BB0_57;
	mov.b32 	%r291, 0;
$L__BB0_56:
	.pragma "nounroll";
	shl.b32 	%r243, %r291, 2;
	mov.u32 	%r244, _ZZ29tree_attn_fwd_kernel_opt_halfILi128ELi64ELi2EEvPK6__halfS2_S2_PfS3_iiiifE7out_red;
	add.s32 	%r245, %r244, %r243;
	mul.wide.u32 	%rd82, %r291, 4;
	add.s64 	%rd83, %rd5, %rd82;
	ld.local.f32 	%f513, [%rd83];
	atom.shared.add.f32 	%f514, [%r245], %f513;
	ld.local.f32 	%f515, [%rd83+4];
	atom.shared.add.f32 	%f516, [%r245+4], %f515;
	ld.local.f32 	%f517, [%rd83+8];
	atom.shared.add.f32 	%f518, [%r245+8], %f517;
	ld.local.f32 	%f519, [%rd83+12];
	atom.shared.add.f32 	%f520, [%r245+12], %f519;
	ld.local.f32 	%f521, [%rd83+16];
	atom.shared.add.f32 	%f522, [%r245+16], %f521;
	ld.local.f32 	%f523, [%rd83+20];
	atom.shared.add.f32 	%f524, [%r245+20], %f523;
	ld.local.f32 	%f525, [%rd83+24];
	atom.shared.add.f32 	%f526, [%r245+24], %f525;
	ld.local.f32 	%f527, [%rd83+28];
	atom.shared.add.f32 	%f528, [%r245+28], %f527;
	ld.local.f32 	%f529, [%rd83+32];
	atom.shared.add.f32 	%f530, [%r245+32], %f529;
	ld.local.f32 	%f531, [%rd83+36];
	atom.shared.add.f32 	%f532, [%r245+36], %f531;
	ld.local.f32 	%f533, [%rd83+40];
	atom.shared.add.f32 	%f534, [%r245+40], %f533;
	ld.local.f32 	%f535, [%rd83+44];
	atom.shared.add.f32 	%f536, [%r245+44], %f535;
	ld.local.f32 	%f537, [%rd83+48];
	atom.shared.add.f32 	%f538, [%r245+48], %f537;
	ld.local.f32 	%f539, [%rd83+52];
	atom.shared.add.f32 	%f540, [%r245+52], %f539;
	ld.local.f32 	%f541, [%rd83+56];
	atom.shared.add.f32 	%f542, [%r245+56], %f541;
	ld.local.f32 	%f543, [%rd83+60];
	atom.shared.add.f32 	%f544, [%r245+60], %f543;
	add.s32 	%r291, %r291, 16;
	setp.ne.s32 	%p57, %r291, %r46;
	mov.u32 	%r293, %r46;
	@%p57 bra 	$L__BB0_56;
$L__BB0_57:
	setp.eq.s32 	%p58, %r43, 0;
	@%p58 bra 	$L__BB0_67;
	add.s32 	%r246, %r43, -1;
	setp.lt.u32 	%p59, %r246, 7;
	@%p59 bra 	$L__BB0_60;
	shl.b32 	%r247, %r293, 2;
	mov.u32 	%r248, _ZZ29tree_attn_fwd_kernel_opt_halfILi128ELi64ELi2EEvPK6__halfS2_S2_PfS3_iiiifE7out_red;
	add.s32 	%r249, %r248, %r247;
	mul.wide.u32 	%rd84, %r293, 4;
	add.s64 	%rd85, %rd5, %rd84;
	ld.local.f32 	%f545, [%rd85];
	atom.shared.add.f32 	%f546, [%r249], %f545;
	ld.local.f32 	%f547, [%rd85+4];
	atom.shared.add.f32 	%f548, [%r249+4], %f547;
	ld.local.f32 	%f549, [%rd85+8];
	atom.shared.add.f32 	%f550, [%r249+8], %f549;
	ld.local.f32 	%f551, [%rd85+12];
	atom.shared.add.f32 	%f552, [%r249+12], %f551;
	ld.local.f32 	%f553, [%rd85+16];
	atom.shared.add.f32 	%f554, [%r249+16], %f553;
	ld.local.f32 	%f555, [%rd85+20];
	atom.shared.add.f32 	%f556, [%r249+20], %f555;
	ld.local.f32 	%f557, [%rd85+24];
	atom.shared.add.f32 	%f558, [%r249+24], %f557;
	ld.local.f32 	%f559, [%rd85+28];
	atom.shared.add.f32 	%f560, [%r249+28], %f559;
	add.s32 	%r293, %r293, 8;
$L__BB0_60:
	setp.eq.s32 	%p60, %r44, 0;
	@%p60 bra 	$L__BB0_67;
	setp.lt.u32 	%p61, %r45, 3;
	@%p61 bra 	$L__BB0_63;
	shl.b32 	%r250, %r293, 2;
	mov.u32 	%r251, _ZZ29tree_attn_fwd_kernel_opt_halfILi128ELi64ELi2EEvPK6__halfS2_S2_PfS3_iiiifE7out_red;
	add.s32 	%r252, %r251, %r250;
	mul.wide.u32 	%rd86, %r293, 4;
	add.s64 	%rd87, %rd5, %rd86;
	ld.local.f32 	%f561, [%rd87];
	atom.shared.add.f32 	%f562, [%r252], %f561;
	ld.local.f32 	%f563, [%rd87+4];
	atom.shared.add.f32 	%f564, [%r252+4], %f563;
	ld.local.f32 	%f565, [%rd87+8];
	atom.shared.add.f32 	%f566, [%r252+8], %f565;
	ld.local.f32 	%f567, [%rd87+12];
	atom.shared.add.f32 	%f568, [%r252+12], %f567;
	add.s32 	%r293, %r293, 4;
$L__BB0_63:
	setp.eq.s32 	%p62, %r47, 0;
	@%p62 bra 	$L__BB0_67;
	setp.eq.s32 	%p63, %r47, 1;
	shl.b32 	%r253, %r293, 2;
	mov.u32 	%r254, _ZZ29tree_attn_fwd_kernel_opt_halfILi128ELi64ELi2EEvPK6__halfS2_S2_PfS3_iiiifE7out_red;
	add.s32 	%r71, %r254, %r253;
	mul.wide.u32 	%rd88, %r293, 4;
	add.s64 	%rd13, %rd5, %rd88;
	ld.local.f32 	%f569, [%rd13];
	atom.shared.add.f32 	%f570, [%r71], %f569;
	@%p63 bra 	$L__BB0_67;
	setp.eq.s32 	%p64, %r47, 2;
	ld.local.f32 	%f571, [%rd13+4];
	atom.shared.add.f32 	%f572, [%r71+4], %f571;
	@%p64 bra 	$L__BB0_67;
	ld.local.f32 	%f573, [%rd13+8];
	atom.shared.add.f32 	%f574, [%r71+8], %f573;
$L__BB0_67:
	bar.sync 	0;
	add.s32 	%r285, %r285, 128;
	bar.sync 	0;
	setp.lt.s32 	%p65, %r285, %r75;
	not.b32 	%r255, %r284;
	and.b32  	%r284, %r255, 1;
	@%p65 bra 	$L__BB0_36;
$L__BB0_68:
	mov.b32 	%r256, %f616;
	shfl.sync.down.b32	%r257|%p66, %r256, 16, 31, -1;
	mov.b32 	%f575, %r257;
	max.f32 	%f576, %f616, %f575;
	mov.b32 	%r258, %f576;
	shfl.sync.down.b32	%r259|%p67, %r258, 8, 31, -1;
	mov.b32 	%f577, %r259;
	max.f32 	%f578, %f576, %f577;
	mov.b32 	%r260, %f578;
	shfl.sync.down.b32	%r261|%p68, %r260, 4, 31, -1;
	mov.b32 	%f579, %r261;
	max.f32 	%f580, %f578, %f579;
	mov.b32 	%r262, %f580;
	shfl.sync.down.b32	%r263|%p69, %r262, 2, 31, -1;
	mov.b32 	%f581, %r263;
	max.f32 	%f582, %f580, %f581;
	mov.b32 	%r264, %f582;
	shfl.sync.down.b32	%r265|%p70, %r264, 1, 31, -1;
	mov.b32 	%f583, %r265;
	max.f32 	%f9, %f582, %f583;
	not.pred 	%p71, %p77;
	@%p71 bra 	$L__BB0_70;
	st.shared.f32 	[_ZZ29tree_attn_fwd_kernel_opt_halfILi128ELi64ELi2EEvPK6__halfS2_S2_PfS3_iiiifE9final_max], %f9;
$L__BB0_70:
	bar.sync 	0;
	setp.ge.u32 	%p72, %r3, %r76;
	@%p72 bra 	$L__BB0_72;
	ld.shared.f32 	%f584, [%r28];
	ld.shared.f32 	%f585, [_ZZ29tree_attn_fwd_kernel_opt_halfILi128ELi64ELi2EEvPK6__halfS2_S2_PfS3_iiiifE12denom_acc_sh];
	add.f32 	%f586, %f585, 0f358637BD;
	div.rn.f32 	%f587, %f584, %f586;
	cvt.u64.u32 	%rd89, %r3;
	add.s64 	%rd90, %rd6, %rd89;
	cvta.to.global.u64 	%rd91, %rd14;
	shl.b64 	%rd92, %rd90, 2;
	add.s64 	%rd93, %rd91, %rd92;
	st.global.f32 	[%rd93], %f587;
$L__BB0_72:
	@%p71 bra 	$L__BB0_74;
	ld.shared.f32 	%f588, [_ZZ29tree_attn_fwd_kernel_opt_halfILi128ELi64ELi2EEvPK6__halfS2_S2_PfS3_iiiifE12denom_acc_sh];
	add.f32 	%f589, %f588, 0f358637BD;
	setp.lt.f32 	%p74, %f589, 0f00800000;
	mul.f32 	%f590, %f589, 0f4B000000;
	selp.f32 	%f591, %f590, %f589, %p74;
	selp.f32 	%f592, 0fC1B80000, 0f00000000, %p74;
	mov.b32 	%r266, %f591;
	add.s32 	%r267, %r266, -1059760811;
	and.b32  	%r268, %r267, -8388608;
	sub.s32 	%r269, %r266, %r268;
	mov.b32 	%f593, %r269;
	cvt.rn.f32.s32 	%f594, %r268;
	fma.rn.f32 	%f595, %f594, 0f34000000, %f592;
	add.f32 	%f596, %f593, 0fBF800000;
	fma.rn.f32 	%f597, %f596, 0fBE055027, 0f3E1039F6;
	fma.rn.f32 	%f598, %f597, %f596, 0fBDF8CDCC;
	fma.rn.f32 	%f599, %f598, %f596, 0f3E0F2955;
	fma.rn.f32 	%f600, %f599, %f596, 0fBE2AD8B9;
	fma.rn.f32 	%f601, %f600, %f596, 0f3E4CED0B;
	fma.rn.f32 	%f602, %f601, %f596, 0fBE7FFF22;
	fma.rn.f32 	%f603, %f602, %f596, 0f3EAAAA78;
	fma.rn.f32 	%f604, %f603, %f596, 0fBF000000;
	mul.f32 	%f605, %f596, %f604;
	fma.rn.f32 	%f606, %f605, %f596, %f596;
	fma.rn.f32 	%f607, %f595, 0f3F317218, %f606;
	setp.gt.u32 	%p75, %r266, 2139095039;
	fma.rn.f32 	%f608, %f591, 0f7F800000, 0f7F800000;
	selp.f32 	%f609, %f608, %f607, %p75;
	setp.eq.f32 	%p76, %f591, 0f00000000;
	selp.f32 	%f610, 0fFF800000, %f609, %p76;
	ld.shared.f32 	%f611, [_ZZ29tree_attn_fwd_kernel_opt_halfILi128ELi64ELi2EEvPK6__halfS2_S2_PfS3_iiiifE9final_max];
	add.f32 	%f612, %f611, %f610;
	st.global.f32 	[%rd8], %f612;
$L__BB0_74:
	ret;
$L__BB0_75:
	shl.b32 	%r208, %r284, 14;
	add.s32 	%r289, %r49, %r208;
	mov.u64 	%rd94, %rd10;
	mov.u32 	%r290, %r48;
$L__BB0_76:
	.pragma "nounroll";
	ld.shared.v4.b32 	{%r209, %r210, %r211, %r212}, [%r289+-16];
	mov.b32 	{%rs170, %rs171}, %r212;
	mov.b32 	{%rs168, %rs169}, %r211;
	mov.b32 	{%rs166, %rs167}, %r210;
	mov.b32 	{%rs164, %rs165}, %r209;
	// begin inline asm
	{  cvt.f32.f16 %f410, %rs164;}

	// end inline asm
	ld.local.v4.f32 	{%f426, %f427, %f428, %f429}, [%rd94+-32];
	fma.rn.f32 	%f430, %f4, %f410, %f426;
	// begin inline asm
	{  cvt.f32.f16 %f411, %rs165;}

	// end inline asm
	fma.rn.f32 	%f431, %f4, %f411, %f427;
	// begin inline asm
	{  cvt.f32.f16 %f412, %rs166;}

	// end inline asm
	fma.rn.f32 	%f432, %f4, %f412, %f428;
	// begin inline asm
	{  cvt.f32.f16 %f413, %rs167;}

	// end inline asm
	fma.rn.f32 	%f433, %f4, %f413, %f429;
	st.local.v4.f32 	[%rd94+-32], {%f430, %f431, %f432, %f433};
	// begin inline asm
	{  cvt.f32.f16 %f414, %rs168;}

	// end inline asm
	ld.local.v4.f32 	{%f434, %f435, %f436, %f437}, [%rd94+-16];
	fma.rn.f32 	%f438, %f4, %f414, %f434;
	// begin inline asm
	{  cvt.f32.f16 %f415, %rs169;}

	// end inline asm
	fma.rn.f32 	%f439, %f4, %f415, %f435;
	// begin inline asm
	{  cvt.f32.f16 %f416, %rs170;}

	// end inline asm
	fma.rn.f32 	%f440, %f4, %f416, %f436;
	// begin inline asm
	{  cvt.f32.f16 %f417, %rs171;}

	// end inline asm
	fma.rn.f32 	%f441, %f4, %f417, %f437;
	st.local.v4.f32 	[%rd94+-16], {%f438, %f439, %f440, %f441};
	ld.shared.v4.b32 	{%r213, %r214, %r215, %r216}, [%r289];
	mov.b32 	{%rs178, %rs179}, %r216;
	mov.b32 	{%rs176, %rs177}, %r215;
	mov.b32 	{%rs174, %rs175}, %r214;
	mov.b32 	{%rs172, %rs173}, %r213;
	// begin inline asm
	{  cvt.f32.f16 %f418, %rs172;}

	// end inline asm
	ld.local.v4.f32 	{%f442, %f443, %f444, %f445}, [%rd94];
	fma.rn.f32 	%f446, %f4, %f418, %f442;
	// begin inline asm
	{  cvt.f32.f16 %f419, %rs173;}

	// end inline asm
	fma.rn.f32 	%f447, %f4, %f419, %f443;
	// begin inline asm
	{  cvt.f32.f16 %f420, %rs174;}

	// end inline asm
	fma.rn.f32 	%f448, %f4, %f420, %f444;
	// begin inline asm
	{  cvt.f32.f16 %f421, %rs175;}

	// end inline asm
	fma.rn.f32 	%f449, %f4, %f421, %f445;
	st.local.v4.f32 	[%rd94], {%f446, %f447, %f448, %f449};
	// begin inline asm
	{  cvt.f32.f16 %f422, %rs176;}

	// end inline asm
	ld.local.v4.f32 	{%f450, %f451, %f452, %f453}, [%rd94+16];
	fma.rn.f32 	%f454, %f4, %f422, %f450;
	// begin inline asm
	{  cvt.f32.f16 %f423, %rs177;}

	// end inline asm
	fma.rn.f32 	%f455, %f4, %f423, %f451;
	// begin inline asm
	{  cvt.f32.f16 %f424, %rs178;}

	// end inline asm
	fma.rn.f32 	%f456, %f4, %f424, %f452;
	// begin inline asm
	{  cvt.f32.f16 %f425, %rs179;}

	// end inline asm
	fma.rn.f32 	%f457, %f4, %f425, %f453;
	st.local.v4.f32 	[%rd94+16], {%f454, %f455, %f456, %f457};
	add.s32 	%r290, %r290, 16;
	add.s32 	%r289, %r289, 32;
	add.s64 	%rd94, %rd94, 64;
	setp.eq.s32 	%p41, %r290, 0;
	mov.u32 	%r287, %r46;
	@%p41 bra 	$L__BB0_41;
	bra.uni 	$L__BB0_76;
$L__BB0_77:
	cvt.u64.u32 	%rd29, %r272;
	add.s64 	%rd30, %rd29, %rd6;
	shl.b64 	%rd31, %rd30, 1;
	add.s64 	%rd32, %rd1, %rd31;
	ld.global.nc.u16 	%rs2, [%rd32];
	// begin inline asm
	{  cvt.f32.f16 %f13, %rs2;}

	// end inline asm
	mul.f32 	%f17, %f10, %f13;
	mul.wide.u32 	%rd33, %r272, 4;
	add.s64 	%rd34, %rd4, %rd33;
	st.local.f32 	[%rd34], %f17;
	ld.global.nc.u16 	%rs3, [%rd32+256];
	// begin inline asm
	{  cvt.f32.f16 %f14, %rs3;}

	// end inline asm
	mul.f32 	%f18, %f10, %f14;
	st.local.f32 	[%rd34+512], %f18;
	ld.global.nc.u16 	%rs4, [%rd32+512];
	// begin inline asm
	{  cvt.f32.f16 %f15, %rs4;}

	// end inline asm
	mul.f32 	%f19, %f10, %f15;
	st.local.f32 	[%rd34+1024], %f19;
	ld.global.nc.u16 	%rs5, [%rd32+768];
	// begin inline asm
	{  cvt.f32.f16 %f16, %rs5;}

	// end inline asm
	mul.f32 	%f20, %f10, %f16;
	st.local.f32 	[%rd34+1536], %f20;
	add.s32 	%r272, %r272, 512;
	setp.lt.s32 	%p8, %r272, %r76;
	@%p8 bra 	$L__BB0_77;
	bra.uni 	$L__BB0_6;

}
	// .globl	_Z22tree_attn_fwd_kernel_tI6__halfLi128EEvPKT_S3_S3_PfS4_iiiif
.visible .entry _Z22tree_attn_fwd_kernel_tI6__halfLi128EEvPKT_S3_S3_PfS4_iiiif(
	.param .u64 .ptr .align 1 _Z22tree_attn_fwd_kernel_tI6__halfLi128EEvPKT_S3_S3_PfS4_iiiif_param_0,
	.param .u64 .ptr .align 1 _Z22tree_attn_fwd_kernel_tI6__halfLi128EEvPKT_S3_S3_PfS4_iiiif_param_1,
	.param .u64 .ptr .align 1 _Z22tree_attn_fwd_kernel_tI6__halfLi128EEvPKT_S3_S3_PfS4_iiiif_param_2,
	.param .u64 .ptr .align 1 _Z22tree_attn_fwd_kernel_tI6__halfLi128EEvPKT_S3_S3_PfS4_iiiif_param_3,
	.param .u64 .ptr .align 1 _Z22tree_attn_fwd_kernel_tI6__halfLi128EEvPKT_S3_S3_PfS4_iiiif_param_4,
	.param .u32 _Z22tree_attn_fwd_kernel_tI6__halfLi128EEvPKT_S3_S3_PfS4_iiiif_param_5,
	.param .u32 _Z22tree_attn_fwd_kernel_tI6__halfLi128EEvPKT_S3_S3_PfS4_iiiif_param_6,
	.param .u32 _Z22tree_attn_fwd_kernel_tI6__halfLi128EEvPKT_S3_S3_PfS4_iiiif_param_7,
	.param .u32 _Z22tree_attn_fwd_kernel_tI6__halfLi128EEvPKT_S3_S3_PfS4_iiiif_param_8,
	.param .f32 _Z22tree_attn_fwd_kernel_tI6__halfLi128EEvPKT_S3_S3_PfS4_iiiif_param_9
)
{
	.local .align 16 .b8 	__local_depot1[512];
	.reg .b64 	%SP;
	.reg .b64 	%SPL;
	.reg .pred 	%p<82>;
	.reg .b16 	%rs<95>;
	.reg .b32 	%r<261>;
	.reg .b32 	%f<480>;
	.reg .b64 	%rd<103>;
	// demoted variable
	.shared .align 4 .f32 _ZZ22tree_attn_fwd_kernel_tI6__halfLi128EEvPKT_S3_S3_PfS4_iiiifE9block_max;
	// demoted variable
	.shared .align 4 .f32 _ZZ22tree_attn_fwd_kernel_tI6__halfLi128EEvPKT_S3_S3_PfS4_iiiifE13block_sum_exp;
	mov.u64 	%SPL, __local_depot1;
	ld.param.u64 	%rd16, [_Z22tree_attn_fwd_kernel_tI6__halfLi128EEvPKT_S3_S3_PfS4_iiiif_param_0];
	ld.param.u64 	%rd17, [_Z22tree_attn_fwd_kernel_tI6__halfLi128EEvPKT_S3_S3_PfS4_iiiif_param_1];
	ld.param.u64 	%rd20, [_Z22tree_attn_fwd_kernel_tI6__halfLi128EEvPKT_S3_S3_PfS4_iiiif_param_2];
	ld.param.u64 	%rd19, [_Z22tree_attn_fwd_kernel_tI6__halfLi128EEvPKT_S3_S3_PfS4_iiiif_param_4];
	ld.param.u32 	%r106, [_Z22tree_attn_fwd_kernel_tI6__halfLi128EEvPKT_S3_S3_PfS4_iiiif_param_5];
	ld.param.u32 	%r103, [_Z22tree_attn_fwd_kernel_tI6__halfLi128EEvPKT_S3_S3_PfS4_iiiif_param_6];
	ld.param.u32 	%r104, [_Z22tree_attn_fwd_kernel_tI6__halfLi128EEvPKT_S3_S3_PfS4_iiiif_param_7];
	ld.param.u32 	%r105, [_Z22tree_attn_fwd_kernel_tI6__halfLi128EEvPKT_S3_S3_PfS4_iiiif_param_8];
	ld.param.f32 	%f57, [_Z22tree_attn_fwd_kernel_tI6__halfLi128EEvPKT_S3_S3_PfS4_iiiif_param_9];
	cvta.to.global.u64 	%rd1, %rd20;
	add.u64 	%rd2, %SPL, 0;
	mov.u32 	%r1, %ctaid.x;
	div.s32 	%r2, %r1, %r103;
	setp.ge.s32 	%p1, %r2, %r106;
	@%p1 bra 	$L__BB1_101;
	cvta.to.global.u64 	%rd22, %rd19;
	cvta.to.global.u64 	%rd23, %rd17;
	rem.s32 	%r107, %r1, %r103;
	mad.lo.s32 	%r108, %r2, %r103, %r107;
	mul.lo.s32 	%r109, %r108, %r105;
	cvt.s64.s32 	%rd3, %r109;
	mul.lo.s32 	%r110, %r109, %r104;
	cvt.s64.s32 	%rd4, %r110;
	mul.wide.s32 	%rd24, %r110, 2;
	add.s64 	%rd5, %rd23, %rd24;
	mul.wide.s32 	%rd25, %r108, 4;
	add.s64 	%rd6, %rd22, %rd25;
	mov.u32 	%r3, %tid.x;
	setp.ge.s32 	%p2, %r3, %r105;
	@%p2 bra 	$L__BB1_4;
	mov.u32 	%r4, %ntid.x;
	cvta.to.global.u64 	%rd7, %rd16;
	mov.u32 	%r226, %r3;
$L__BB1_3:
	cvt.s64.s32 	%rd26, %r226;
	add.s64 	%rd27, %rd26, %rd3;
	shl.b64 	%rd28, %rd27, 1;
	add.s64 	%rd29, %rd7, %rd28;
	ld.global.nc.u16 	%rs1, [%rd29];
	// begin inline asm
	{  cvt.f32.f16 %f58, %rs1;}

	// end inline asm
	mul.f32 	%f59, %f57, %f58;
	shl.b32 	%r111, %r226, 2;
	mov.u32 	%r112, sm;
	add.s32 	%r113, %r112, %r111;
	st.shared.f32 	[%r113], %f59;
	add.s32 	%r226, %r226, %r4;
	setp.lt.s32 	%p3, %r226, %r105;
	@%p3 bra 	$L__BB1_3;
$L__BB1_4:
	bar.sync 	0;
	setp.ge.s32 	%p4, %r3, %r104;
	mov.f32 	%f460, 0fFF800000;
	@%p4 bra 	$L__BB1_23;
	setp.gt.s32 	%p5, %r105, 0;
	mov.u32 	%r7, %ntid.x;
	@%p5 bra 	$L__BB1_8;
	mov.f32 	%f460, 0fFF800000;
	mov.u32 	%r232, %r3;
$L__BB1_7:
	max.f32 	%f460, %f460, 0f00000000;
	add.s32 	%r232, %r232, %r7;
	setp.lt.s32 	%p6, %r232, %r104;
	@%p6 bra 	$L__BB1_7;
	bra.uni 	$L__BB1_23;
$L__BB1_8:
	and.b32  	%r8, %r105, 15;
	and.b32  	%r9, %r105, 7;
	and.b32  	%r10, %r105, 2147483632;
	and.b32  	%r11, %r105, 3;
	mov.f32 	%f460, 0fFF800000;
	mov.u32 	%r227, %r3;
$L__BB1_9:
	add.s32 	%r115, %r105, -1;
	setp.lt.u32 	%p7, %r115, 15;
	mul.lo.s32 	%r116, %r227, %r105;
	cvt.s64.s32 	%rd8, %r116;
	mov.f32 	%f458, 0f00000000;
	mov.b32 	%r230, 0;
	@%p7 bra 	$L__BB1_12;
	mov.f32 	%f458, 0f00000000;
	mov.b32 	%r228, 0;
$L__BB1_11:
	.pragma "nounroll";
	shl.b32 	%r118, %r228, 2;
	mov.u32 	%r119, sm;
	add.s32 	%r120, %r119, %r118;
	ld.shared.v4.f32 	{%f82, %f83, %f84, %f85}, [%r120];
	cvt.u64.u32 	%rd30, %r228;
	add.s64 	%rd31, %rd30, %rd8;
	shl.b64 	%rd32, %rd31, 1;
	add.s64 	%rd33, %rd5, %rd32;
	ld.global.nc.u16 	%rs2, [%rd33];
	// begin inline asm
	{  cvt.f32.f16 %f66, %rs2;}

	// end inline asm
	fma.rn.f32 	%f86, %f82, %f66, %f458;
	ld.global.nc.u16 	%rs3, [%rd33+2];
	// begin inline asm
	{  cvt.f32.f16 %f67, %rs3;}

	// end inline asm
	fma.rn.f32 	%f87, %f83, %f67, %f86;
	ld.global.nc.u16 	%rs4, [%rd33+4];
	// begin inline asm
	{  cvt.f32.f16 %f68, %rs4;}

	// end inline asm
	fma.rn.f32 	%f88, %f84, %f68, %f87;
	ld.global.nc.u16 	%rs5, [%rd33+6];
	// begin inline asm
	{  cvt.f32.f16 %f69, %rs5;}

	// end inline asm
	fma.rn.f32 	%f89, %f85, %f69, %f88;
	ld.shared.v4.f32 	{%f90, %f91, %f92, %f93}, [%r120+16];
	ld.global.nc.u16 	%rs6, [%rd33+8];
	// begin inline asm
	{  cvt.f32.f16 %f70, %rs6;}

	// end inline asm
	fma.rn.f32 	%f94, %f90, %f70, %f89;
	ld.global.nc.u16 	%rs7, [%rd33+10];
	// begin inline asm
	{  cvt.f32.f16 %f71, %rs7;}

	// end inline asm
	fma.rn.f32 	%f95, %f91, %f71, %f94;
	ld.global.nc.u16 	%rs8, [%rd33+12];
	// begin inline asm
	{  cvt.f32.f16 %f72, %rs8;}

	// end inline asm
	fma.rn.f32 	%f96, %f92, %f72, %f95;
	ld.global.nc.u16 	%rs9, [%rd33+14];
	// begin inline asm
	{  cvt.f32.f16 %f73, %rs9;}

	// end inline asm
	fma.rn.f32 	%f97, %f93, %f73, %f96;
	ld.shared.v4.f32 	{%f98, %f99, %f100, %f101}, [%r120+32];
	ld.global.nc.u16 	%rs10, [%rd33+16];
	// begin inline asm
	{  cvt.f32.f16 %f74, %rs10;}

	// end inline asm
	fma.rn.f32 	%f102, %f98, %f74, %f97;
	ld.global.nc.u16 	%rs11, [%rd33+18];
	// begin inline asm
	{  cvt.f32.f16 %f75, %rs11;}

	// end inline asm
	fma.rn.f32 	%f103, %f99, %f75, %f102;
	ld.global.nc.u16 	%rs12, [%rd33+20];
	// begin inline asm
	{  cvt.f32.f16 %f76, %rs12;}

	// end inline asm
	fma.rn.f32 	%f104, %f100, %f76, %f103;
	ld.global.nc.u16 	%rs13, [%rd33+22];
	// begin inline asm
	{  cvt.f32.f16 %f77, %rs13;}

	// end inline asm
	fma.rn.f32 	%f105, %f101, %f77, %f104;
	ld.shared.v4.f32 	{%f106, %f107, %f108, %f109}, [%r120+48];
	ld.global.nc.u16 	%rs14, [%rd33+24];
	// begin inline asm
	{  cvt.f32.f16 %f78, %rs14;}

	// end inline asm
	fma.rn.f32 	%f110, %f106, %f78, %f105;
	ld.global.nc.u16 	%rs15, [%rd33+26];
	// begin inline asm
	{  cvt.f32.f16 %f79, %rs15;}

	// end inline asm
	fma.rn.f32 	%f111, %f107, %f79, %f110;
	ld.global.nc.u16 	%rs16, [%rd33+28];
	// begin inline asm
	{  cvt.f32.f16 %f80, %rs16;}

	// end inline asm
	fma.rn.f32 	%f112, %f108, %f80, %f111;
	ld.global.nc.u16 	%rs17, [%rd33+30];
	// begin inline asm
	{  cvt.f32.f16 %f81, %rs17;}

	// end inline asm
	fma.rn.f32 	%f458, %f109, %f81, %f112;
	add.s32 	%r228, %r228, 16;
	setp.ne.s32 	%p8, %r228, %r10;
	mov.u32 	%r230, %r10;
	@%p8 bra 	$L__BB1_11;
$L__BB1_12:
	setp.eq.s32 	%p9, %r8, 0;
	@%p9 bra 	$L__BB1_22;
	add.s32 	%r121, %r8, -1;
	setp.lt.u32 	%p10, %r121, 7;
	@%p10 bra 	$L__BB1_15;
	shl.b32 	%r122, %r230, 2;
	mov.u32 	%r123, sm;
	add.s32 	%r124, %r123, %r122;
	ld.shared.f32 	%f122, [%r124];
	cvt.u64.u32 	%rd34, %r230;
	add.s64 	%rd35, %rd34, %rd8;
	shl.b64 	%rd36, %rd35, 1;
	add.s64 	%rd37, %rd5, %rd36;
	ld.global.nc.u16 	%rs18, [%rd37];
	// begin inline asm
	{  cvt.f32.f16 %f114, %rs18;}

	// end inline asm
	fma.rn.f32 	%f123, %f122, %f114, %f458;
	ld.shared.f32 	%f124, [%r124+4];
	ld.global.nc.u16 	%rs19, [%rd37+2];
	// begin inline asm
	{  cvt.f32.f16 %f115, %rs19;}

	// end inline asm
	fma.rn.f32 	%f125, %f124, %f115, %f123;
	ld.shared.f32 	%f126, [%r124+8];
	ld.global.nc.u16 	%rs20, [%rd37+4];
	// begin inline asm
	{  cvt.f32.f16 %f116, %rs20;}

	// end inline asm
	fma.rn.f32 	%f127, %f126, %f116, %f125;
	ld.shared.f32 	%f128, [%r124+12];
	ld.global.nc.u16 	%rs21, [%rd37+6];
	// begin inline asm
	{  cvt.f32.f16 %f117, %rs21;}

	// end inline asm
	fma.rn.f32 	%f129, %f128, %f117, %f127;
	ld.shared.f32 	%f130, [%r124+16];
	ld.global.nc.u16 	%rs22, [%rd37+8];
	// begin inline asm
	{  cvt.f32.f16 %f118, %rs22;}

	// end inline asm
	fma.rn.f32 	%f131, %f130, %f118, %f129;
	ld.shared.f32 	%f132, [%r124+20];
	ld.global.nc.u16 	%rs23, [%rd37+10];
	// begin inline asm
	{  cvt.f32.f16 %f119, %rs23;}

	// end inline asm
	fma.rn.f32 	%f133, %f132, %f119, %f131;
	ld.shared.f32 	%f134, [%r124+24];
	ld.global.nc.u16 	%rs24, [%rd37+12];
	// begin inline asm
	{  cvt.f32.f16 %f120, %rs24;}

	// end inline asm
	fma.rn.f32 	%f135, %f134, %f120, %f133;
	ld.shared.f32 	%f136, [%r124+28];
	ld.global.nc.u16 	%rs25, [%rd37+14];
	// begin inline asm
	{  cvt.f32.f16 %f121, %rs25;}

	// end inline asm
	fma.rn.f32 	%f458, %f136, %f121, %f135;
	add.s32 	%r230, %r230, 8;
$L__BB1_15:
	setp.eq.s32 	%p11, %r9, 0;
	@%p11 bra 	$L__BB1_22;
	add.s32 	%r125, %r9, -1;
	setp.lt.u32 	%p12, %r125, 3;
	@%p12 bra 	$L__BB1_18;
	shl.b32 	%r126, %r230, 2;
	mov.u32 	%r127, sm;
	add.s32 	%r128, %r127, %r126;
	ld.shared.f32 	%f142, [%r128];
	cvt.u64.u32 	%rd38, %r230;
	add.s64 	%rd39, %rd38, %rd8;
	shl.b64 	%rd40, %rd39, 1;
	add.s64 	%rd41, %rd5, %rd40;
	ld.global.nc.u16 	%rs26, [%rd41];
	// begin inline asm
	{  cvt.f32.f16 %f138, %rs26;}

	// end inline asm
	fma.rn.f32 	%f143, %f142, %f138, %f458;
	ld.shared.f32 	%f144, [%r128+4];
	ld.global.nc.u16 	%rs27, [%rd41+2];
	// begin inline asm
	{  cvt.f32.f16 %f139, %rs27;}

	// end inline asm
	fma.rn.f32 	%f145, %f144, %f139, %f143;
	ld.shared.f32 	%f146, [%r128+8];
	ld.global.nc.u16 	%rs28, [%rd41+4];
	// begin inline asm
	{  cvt.f32.f16 %f140, %rs28;}

	// end inline asm
	fma.rn.f32 	%f147, %f146, %f140, %f145;
	ld.shared.f32 	%f148, [%r128+12];
	ld.global.nc.u16 	%rs29, [%rd41+6];
	// begin inline asm
	{  cvt.f32.f16 %f141, %rs29;}

	// end inline asm
	fma.rn.f32 	%f458, %f148, %f141, %f147;
	add.s32 	%r230, %r230, 4;
$L__BB1_18:
	setp.eq.s32 	%p13, %r11, 0;
	@%p13 bra 	$L__BB1_22;
	setp.eq.s32 	%p14, %r11, 1;
	shl.b32 	%r129, %r230, 2;
	mov.u32 	%r130, sm;
	add.s32 	%r20, %r130, %r129;
	ld.shared.f32 	%f150, [%r20];
	cvt.u64.u32 	%rd42, %r230;
	add.s64 	%rd43, %rd42, %rd8;
	shl.b64 	%rd44, %rd43, 1;
	add.s64 	%rd9, %rd5, %rd44;
	ld.global.nc.u16 	%rs30, [%rd9];
	// begin inline asm
	{  cvt.f32.f16 %f149, %rs30;}

	// end inline asm
	fma.rn.f32 	%f458, %f150, %f149, %f458;
	@%p14 bra 	$L__BB1_22;
	setp.eq.s32 	%p15, %r11, 2;
	ld.shared.f32 	%f152, [%r20+4];
	ld.global.nc.u16 	%rs31, [%rd9+2];
	// begin inline asm
	{  cvt.f32.f16 %f151, %rs31;}

	// end inline asm
	fma.rn.f32 	%f458, %f152, %f151, %f458;
	@%p15 bra 	$L__BB1_22;
	ld.shared.f32 	%f154, [%r20+8];
	ld.global.nc.u16 	%rs32, [%rd9+4];
	// begin inline asm
	{  cvt.f32.f16 %f153, %rs32;}

	// end inline asm
	fma.rn.f32 	%f458, %f154, %f153, %f458;
$L__BB1_22:
	max.f32 	%f460, %f460, %f458;
	add.s32 	%r227, %r227, %r7;
	setp.lt.s32 	%p16, %r227, %r104;
	@%p16 bra 	$L__BB1_9;
$L__BB1_23:
	mov.b32 	%r131, %f460;
	shfl.sync.down.b32	%r132|%p17, %r131, 16, 31, -1;
	mov.b32 	%f155, %r132;
	max.f32 	%f156, %f460, %f155;
	mov.b32 	%r133, %f156;
	shfl.sync.down.b32	%r134|%p18, %r133, 8, 31, -1;
	mov.b32 	%f157, %r134;
	max.f32 	%f158, %f156, %f157;
	mov.b32 	%r135, %f158;
	shfl.sync.down.b32	%r136|%p19, %r135, 4, 31, -1;
	mov.b32 	%f159, %r136;
	max.f32 	%f160, %f158, %f159;
	mov.b32 	%r137, %f160;
	shfl.sync.down.b32	%r138|%p20, %r137, 2, 31, -1;
	mov.b32 	%f161, %r138;
	max.f32 	%f162, %f160, %f161;
	mov.b32 	%r139, %f162;
	shfl.sync.down.b32	%r140|%p21, %r139, 1, 31, -1;
	mov.b32 	%f163, %r140;
	max.f32 	%f20, %f162, %f163;
	setp.ne.s32 	%p22, %r3, 0;
	@%p22 bra 	$L__BB1_25;
	st.shared.f32 	[_ZZ22tree_attn_fwd_kernel_tI6__halfLi128EEvPKT_S3_S3_PfS4_iiiifE9block_max], %f20;
$L__BB1_25:
	bar.sync 	0;
	ld.shared.f32 	%f21, [_ZZ22tree_attn_fwd_kernel_tI6__halfLi128EEvPKT_S3_S3_PfS4_iiiifE9block_max];
	setp.lt.s32 	%p23, %r105, 1;
	@%p23 bra 	$L__BB1_38;
	add.s32 	%r142, %r105, -1;
	and.b32  	%r24, %r105, 15;
	setp.lt.u32 	%p24, %r142, 15;
	mov.b32 	%r233, 0;
	@%p24 bra 	$L__BB1_29;
	and.b32  	%r233, %r105, 2147483632;
	mov.b32 	%r247, 0;
$L__BB1_28:
	.pragma "nounroll";
	mul.wide.u32 	%rd45, %r247, 4;
	add.s64 	%rd46, %rd2, %rd45;
	mov.f32 	%f164, 0f00000000;
	st.local.v4.f32 	[%rd46], {%f164, %f164, %f164, %f164};
	st.local.v4.f32 	[%rd46+16], {%f164, %f164, %f164, %f164};
	st.local.v4.f32 	[%rd46+32], {%f164, %f164, %f164, %f164};
	st.local.v4.f32 	[%rd46+48], {%f164, %f164, %f164, %f164};
	add.s32 	%r247, %r247, 16;
	setp.eq.s32 	%p25, %r247, %r233;
	@%p25 bra 	$L__BB1_29;
	bra.uni 	$L__BB1_28;
$L__BB1_29:
	setp.eq.s32 	%p26, %r24, 0;
	@%p26 bra 	$L__BB1_38;
	and.b32  	%r27, %r105, 7;
	setp.lt.u32 	%p27, %r24, 8;
	@%p27 bra 	$L__BB1_32;
	mul.wide.u32 	%rd47, %r233, 4;
	add.s64 	%rd48, %rd2, %rd47;
	mov.b32 	%r144, 0;
	st.local.u32 	[%rd48], %r144;
	st.local.u32 	[%rd48+4], %r144;
	st.local.u32 	[%rd48+8], %r144;
	st.local.u32 	[%rd48+12], %r144;
	st.local.u32 	[%rd48+16], %r144;
	st.local.u32 	[%rd48+20], %r144;
	st.local.u32 	[%rd48+24], %r144;
	st.local.u32 	[%rd48+28], %r144;
	add.s32 	%r233, %r233, 8;
$L__BB1_32:
	setp.eq.s32 	%p28, %r27, 0;
	@%p28 bra 	$L__BB1_38;
	and.b32  	%r30, %r105, 3;
	setp.lt.u32 	%p29, %r27, 4;
	@%p29 bra 	$L__BB1_35;
	mul.wide.u32 	%rd49, %r233, 4;
	add.s64 	%rd50, %rd2, %rd49;
	mov.b32 	%r145, 0;
	st.local.u32 	[%rd50], %r145;
	st.local.u32 	[%rd50+4], %r145;
	st.local.u32 	[%rd50+8], %r145;
	st.local.u32 	[%rd50+12], %r145;
	add.s32 	%r233, %r233, 4;
$L__BB1_35:
	setp.eq.s32 	%p30, %r30, 0;
	@%p30 bra 	$L__BB1_38;
	mov.b32 	%r237, 0;
$L__BB1_37:
	.pragma "nounroll";
	mul.wide.u32 	%rd51, %r233, 4;
	add.s64 	%rd52, %rd2, %rd51;
	mov.b32 	%r147, 0;
	st.local.u32 	[%rd52], %r147;
	add.s32 	%r233, %r233, 1;
	add.s32 	%r237, %r237, 1;
	setp.ne.s32 	%p31, %r237, %r30;
	@%p31 bra 	$L__BB1_37;
$L__BB1_38:
	setp.ge.s32 	%p32, %r3, %r104;
	mov.f32 	%f471, 0f00000000;
	@%p32 bra 	$L__BB1_70;
	setp.gt.s32 	%p33, %r105, 0;
	mov.u32 	%r37, %ntid.x;
	@%p33 bra 	$L__BB1_42;
	mov.f32 	%f471, 0f00000000;
	sub.f32 	%f167, %f471, %f21;
	mul.f32 	%f168, %f167, 0f3FB8AA3B;
	ex2.approx.f32 	%f22, %f168;
	mov.u32 	%r248, %r3;
$L__BB1_41:
	add.f32 	%f471, %f471, %f22;
	add.s32 	%r248, %r248, %r37;
	setp.lt.s32 	%p34, %r248, %r104;
	@%p34 bra 	$L__BB1_41;
	bra.uni 	$L__BB1_70;
$L__BB1_42:
	add.s32 	%r38, %r105, -1;
	and.b32  	%r39, %r105, 15;
	and.b32  	%r40, %r105, 7;
	and.b32  	%r41, %r105, 2147483632;
	and.b32  	%r42, %r105, 3;
	mov.f32 	%f471, 0f00000000;
	mov.u32 	%r238, %r3;
$L__BB1_43:
	setp.lt.u32 	%p35, %r38, 15;
	mul.lo.s32 	%r149, %r238, %r105;
	cvt.s64.s32 	%rd10, %r149;
	add.s64 	%rd11, %rd10, %rd4;
	mov.f32 	%f469, 0f00000000;
	mov.b32 	%r245, 0;
	@%p35 bra 	$L__BB1_46;
	mov.f32 	%f469, 0f00000000;
	mov.b32 	%r239, 0;
$L__BB1_45:
	.pragma "nounroll";
	shl.b32 	%r151, %r239, 2;
	mov.u32 	%r152, sm;
	add.s32 	%r153, %r152, %r151;
	ld.shared.v4.f32 	{%f189, %f190, %f191, %f192}, [%r153];
	cvt.u64.u32 	%rd53, %r239;
	add.s64 	%rd54, %rd53, %rd10;
	shl.b64 	%rd55, %rd54, 1;
	add.s64 	%rd56, %rd5, %rd55;
	ld.global.nc.u16 	%rs33, [%rd56];
	// begin inline asm
	{  cvt.f32.f16 %f173, %rs33;}

	// end inline asm
	fma.rn.f32 	%f193, %f189, %f173, %f469;
	ld.global.nc.u16 	%rs34, [%rd56+2];
	// begin inline asm
	{  cvt.f32.f16 %f174, %rs34;}

	// end inline asm
	fma.rn.f32 	%f194, %f190, %f174, %f193;
	ld.global.nc.u16 	%rs35, [%rd56+4];
	// begin inline asm
	{  cvt.f32.f16 %f175, %rs35;}

	// end inline asm
	fma.rn.f32 	%f195, %f191, %f175, %f194;
	ld.global.nc.u16 	%rs36, [%rd56+6];
	// begin inline asm
	{  cvt.f32.f16 %f176, %rs36;}

	// end inline asm
	fma.rn.f32 	%f196, %f192, %f176, %f195;
	ld.shared.v4.f32 	{%f197, %f198, %f199, %f200}, [%r153+16];
	ld.global.nc.u16 	%rs37, [%rd56+8];
	// begin inline asm
	{  cvt.f32.f16 %f177, %rs37;}

	// end inline asm
	fma.rn.f32 	%f201, %f197, %f177, %f196;
	ld.global.nc.u16 	%rs38, [%rd56+10];
	// begin inline asm
	{  cvt.f32.f16 %f178, %rs38;}

	// end inline asm
	fma.rn.f32 	%f202, %f198, %f178, %f201;
	ld.global.nc.u16 	%rs39, [%rd56+12];
	// begin inline asm
	{  cvt.f32.f16 %f179, %rs39;}

	// end inline asm
	fma.rn.f32 	%f203, %f199, %f179, %f202;
	ld.global.nc.u16 	%rs40, [%rd56+14];
	// begin inline asm
	{  cvt.f32.f16 %f180, %rs40;}

	// end inline asm
	fma.rn.f32 	%f204, %f200, %f180, %f203;
	ld.shared.v4.f32 	{%f205, %f206, %f207, %f208}, [%r153+32];
	ld.global.nc.u16 	%rs41, [%rd56+16];
	// begin inline asm
	{  cvt.f32.f16 %f181, %rs41;}

	// end inline asm
	fma.rn.f32 	%f209, %f205, %f181, %f204;
	ld.global.nc.u16 	%rs42, [%rd56+18];
	// begin inline asm
	{  cvt.f32.f16 %f182, %rs42;}

	// end inline asm
	fma.rn.f32 	%f210, %f206, %f182, %f209;
	ld.global.nc.u16 	%rs43, [%rd56+20];
	// begin inline asm
	{  cvt.f32.f16 %f183, %rs43;}

	// end inline asm
	fma.rn.f32 	%f211, %f207, %f183, %f210;
	ld.global.nc.u16 	%rs44, [%rd56+22];
	// begin inline asm
	{  cvt.f32.f16 %f184, %rs44;}

	// end inline asm
	fma.rn.f32 	%f212, %f208, %f184, %f211;
	ld.shared.v4.f32 	{%f213, %f214, %f215, %f216}, [%r153+48];
	ld.global.nc.u16 	%rs45, [%rd56+24];
	// begin inline asm
	{  cvt.f32.f16 %f185, %rs45;}

	// end inline asm
	fma.rn.f32 	%f217, %f213, %f185, %f212;
	ld.global.nc.u16 	%rs46, [%rd56+26];
	// begin inline asm
	{  cvt.f32.f16 %f186, %rs46;}

	// end inline asm
	fma.rn.f32 	%f218, %f214, %f186, %f217;
	ld.global.nc.u16 	%rs47, [%rd56+28];
	// begin inline asm
	{  cvt.f32.f16 %f187, %rs47;}

	// end inline asm
	fma.rn.f32 	%f219, %f215, %f187, %f218;
	ld.global.nc.u16 	%rs48, [%rd56+30];
	// begin inline asm
	{  cvt.f32.f16 %f188, %rs48;}

	// end inline asm
	fma.rn.f32 	%f469, %f216, %f188, %f219;
	add.s32 	%r239, %r239, 16;
	setp.eq.s32 	%p36, %r239, %r41;
	mov.u32 	%r245, %r41;
	@%p36 bra 	$L__BB1_46;
	bra.uni 	$L__BB1_45;
$L__BB1_46:
	setp.eq.s32 	%p37, %r39, 0;
	@%p37 bra 	$L__BB1_56;
	add.s32 	%r154, %r39, -1;
	setp.lt.u32 	%p38, %r154, 7;
	@%p38 bra 	$L__BB1_49;
	shl.b32 	%r155, %r245, 2;
	mov.u32 	%r156, sm;
	add.s32 	%r157, %r156, %r155;
	ld.shared.f32 	%f229, [%r157];
	cvt.u64.u32 	%rd57, %r245;
	add.s64 	%rd58, %rd57, %rd10;
	shl.b64 	%rd59, %rd58, 1;
	add.s64 	%rd60, %rd5, %rd59;
	ld.global.nc.u16 	%rs49, [%rd60];
	// begin inline asm
	{  cvt.f32.f16 %f221, %rs49;}

	// end inline asm
	fma.rn.f32 	%f230, %f229, %f221, %f469;
	ld.shared.f32 	%f231, [%r157+4];
	ld.global.nc.u16 	%rs50, [%rd60+2];
	// begin inline asm
	{  cvt.f32.f16 %f222, %rs50;}

	// end inline asm
	fma.rn.f32 	%f232, %f231, %f222, %f230;
	ld.shared.f32 	%f233, [%r157+8];
	ld.global.nc.u16 	%rs51, [%rd60+4];
	// begin inline asm
	{  cvt.f32.f16 %f223, %rs51;}

	// end inline asm
	fma.rn.f32 	%f234, %f233, %f223, %f232;
	ld.shared.f32 	%f235, [%r157+12];
	ld.global.nc.u16 	%rs52, [%rd60+6];
	// begin inline asm
	{  cvt.f32.f16 %f224, %rs52;}

	// end inline asm
	fma.rn.f32 	%f236, %f235, %f224, %f234;
	ld.shared.f32 	%f237, [%r157+16];
	ld.global.nc.u16 	%rs53, [%rd60+8];
	// begin inline asm
	{  cvt.f32.f16 %f225, %rs53;}

	// end inline asm
	fma.rn.f32 	%f238, %f237, %f225, %f236;
	ld.shared.f32 	%f239, [%r157+20];
	ld.global.nc.u16 	%rs54, [%rd60+10];
	// begin inline asm
	{  cvt.f32.f16 %f226, %rs54;}

	// end inline asm
	fma.rn.f32 	%f240, %f239, %f226, %f238;
	ld.shared.f32 	%f241, [%r157+24];
	ld.global.nc.u16 	%rs55, [%rd60+12];
	// begin inline asm
	{  cvt.f32.f16 %f227, %rs55;}

	// end inline asm
	fma.rn.f32 	%f242, %f241, %f227, %f240;
	ld.shared.f32 	%f243, [%r157+28];
	ld.global.nc.u16 	%rs56, [%rd60+14];
	// begin inline asm
	{  cvt.f32.f16 %f228, %rs56;}

	// end inline asm
	fma.rn.f32 	%f469, %f243, %f228, %f242;
	add.s32 	%r245, %r245, 8;
$L__BB1_49:
	setp.eq.s32 	%p39, %r40, 0;
	@%p39 bra 	$L__BB1_56;
	add.s32 	%r158, %r40, -1;
	setp.lt.u32 	%p40, %r158, 3;
	@%p40 bra 	$L__BB1_52;
	shl.b32 	%r159, %r245, 2;
	mov.u32 	%r160, sm;
	add.s32 	%r161, %r160, %r159;
	ld.shared.f32 	%f249, [%r161];
	cvt.u64.u32 	%rd61, %r245;
	add.s64 	%rd62, %rd61, %rd10;
	shl.b64 	%rd63, %rd62, 1;
	add.s64 	%rd64, %rd5, %rd63;
	ld.global.nc.u16 	%rs57, [%rd64];
	// begin inline asm
	{  cvt.f32.f16 %f245, %rs57;}

	// end inline asm
	fma.rn.f32 	%f250, %f249, %f245, %f469;
	ld.shared.f32 	%f251, [%r161+4];
	ld.global.nc.u16 	%rs58, [%rd64+2];
	// begin inline asm
	{  cvt.f32.f16 %f246, %rs58;}

	// end inline asm
	fma.rn.f32 	%f252, %f251, %f246, %f250;
	ld.shared.f32 	%f253, [%r161+8];
	ld.global.nc.u16 	%rs59, [%rd64+4];
	// begin inline asm
	{  cvt.f32.f16 %f247, %rs59;}

	// end inline asm
	fma.rn.f32 	%f254, %f253, %f247, %f252;
	ld.shared.f32 	%f255, [%r161+12];
	ld.global.nc.u16 	%rs60, [%rd64+6];
	// begin inline asm
	{  cvt.f32.f16 %f248, %rs60;}

	// end inline asm
	fma.rn.f32 	%f469, %f255, %f248, %f254;
	add.s32 	%r245, %r245, 4;
$L__BB1_52:
	setp.eq.s32 	%p41, %r42, 0;
	@%p41 bra 	$L__BB1_56;
	setp.eq.s32 	%p42, %r42, 1;
	shl.b32 	%r162, %r245, 2;
	mov.u32 	%r163, sm;
	add.s32 	%r59, %r163, %r162;
	ld.shared.f32 	%f257, [%r59];
	cvt.u64.u32 	%rd65, %r245;
	add.s64 	%rd66, %rd65, %rd10;
	shl.b64 	%rd67, %rd66, 1;
	add.s64 	%rd14, %rd5, %rd67;
	ld.global.nc.u16 	%rs61, [%rd14];
	// begin inline asm
	{  cvt.f32.f16 %f256, %rs61;}

	// end inline asm
	fma.rn.f32 	%f469, %f257, %f256, %f469;
	@%p42 bra 	$L__BB1_56;
	setp.eq.s32 	%p43, %r42, 2;
	ld.shared.f32 	%f259, [%r59+4];
	ld.global.nc.u16 	%rs62, [%rd14+2];
	// begin inline asm
	{  cvt.f32.f16 %f258, %rs62;}

	// end inline asm
	fma.rn.f32 	%f469, %f259, %f258, %f469;
	@%p43 bra 	$L__BB1_56;
	ld.shared.f32 	%f261, [%r59+8];
	ld.global.nc.u16 	%rs63, [%rd14+4];
	// begin inline asm
	{  cvt.f32.f16 %f260, %rs63;}

	// end inline asm
	fma.rn.f32 	%f469, %f261, %f260, %f469;
$L__BB1_56:
	sub.f32 	%f262, %f469, %f21;
	mul.f32 	%f263, %f262, 0f3FB8AA3B;
	ex2.approx.f32 	%f38, %f263;
	add.f32 	%f471, %f471, %f38;
	mov.b32 	%r242, 0;
	@%p35 bra 	$L__BB1_59;
	mov.b32 	%r240, 0;
$L__BB1_58:
	.pragma "nounroll";
	cvt.u64.u32 	%rd68, %r240;
	add.s64 	%rd69, %rd11, %rd68;
	shl.b64 	%rd70, %rd69, 1;
	add.s64 	%rd71, %rd1, %rd70;
	ld.global.nc.u16 	%rs64, [%rd71];
	// begin inline asm
	{  cvt.f32.f16 %f264, %rs64;}

	// end inline asm
	mul.wide.u32 	%rd72, %r240, 4;
	add.s64 	%rd73, %rd2, %rd72;
	ld.local.v4.f32 	{%f280, %f281, %f282, %f283}, [%rd73];
	fma.rn.f32 	%f284, %f38, %f264, %f280;
	ld.global.nc.u16 	%rs65, [%rd71+2];
	// begin inline asm
	{  cvt.f32.f16 %f265, %rs65;}

	// end inline asm
	fma.rn.f32 	%f285, %f38, %f265, %f281;
	ld.global.nc.u16 	%rs66, [%rd71+4];
	// begin inline asm
	{  cvt.f32.f16 %f266, %rs66;}

	// end inline asm
	fma.rn.f32 	%f286, %f38, %f266, %f282;
	ld.global.nc.u16 	%rs67, [%rd71+6];
	// begin inline asm
	{  cvt.f32.f16 %f267, %rs67;}

	// end inline asm
	fma.rn.f32 	%f287, %f38, %f267, %f283;
	st.local.v4.f32 	[%rd73], {%f284, %f285, %f286, %f287};
	ld.global.nc.u16 	%rs68, [%rd71+8];
	// begin inline asm
	{  cvt.f32.f16 %f268, %rs68;}

	// end inline asm
	ld.local.v4.f32 	{%f288, %f289, %f290, %f291}, [%rd73+16];
	fma.rn.f32 	%f292, %f38, %f268, %f288;
	ld.global.nc.u16 	%rs69, [%rd71+10];
	// begin inline asm
	{  cvt.f32.f16 %f269, %rs69;}

	// end inline asm
	fma.rn.f32 	%f293, %f38, %f269, %f289;
	ld.global.nc.u16 	%rs70, [%rd71+12];
	// begin inline asm
	{  cvt.f32.f16 %f270, %rs70;}

	// end inline asm
	fma.rn.f32 	%f294, %f38, %f270, %f290;
	ld.global.nc.u16 	%rs71, [%rd71+14];
	// begin inline asm
	{  cvt.f32.f16 %f271, %rs71;}

	// end inline asm
	fma.rn.f32 	%f295, %f38, %f271, %f291;
	st.local.v4.f32 	[%rd73+16], {%f292, %f293, %f294, %f295};
	ld.global.nc.u16 	%rs72, [%rd71+16];
	// begin inline asm
	{  cvt.f32.f16 %f272, %rs72;}

	// end inline asm
	ld.local.v4.f32 	{%f296, %f297, %f298, %f299}, [%rd73+32];
	fma.rn.f32 	%f300, %f38, %f272, %f296;
	ld.global.nc.u16 	%rs73, [%rd71+18];
	// begin inline asm
	{  cvt.f32.f16 %f273, %rs73;}

	// end inline asm
	fma.rn.f32 	%f301, %f38, %f273, %f297;
	ld.global.nc.u16 	%rs74, [%rd71+20];
	// begin inline asm
	{  cvt.f32.f16 %f274, %rs74;}

	// end inline asm
	fma.rn.f32 	%f302, %f38, %f274, %f298;
	ld.global.nc.u16 	%rs75, [%rd71+22];
	// begin inline asm
	{  cvt.f32.f16 %f275, %rs75;}

	// end inline asm
	fma.rn.f32 	%f303, %f38, %f275, %f299;
	st.local.v4.f32 	[%rd73+32], {%f300, %f301, %f302, %f303};
	ld.global.nc.u16 	%rs76, [%rd71+24];
	// begin inline asm
	{  cvt.f32.f16 %f276, %rs76;}

	// end inline asm
	ld.local.v4.f32 	{%f304, %f305, %f306, %f307}, [%rd73+48];
	fma.rn.f32 	%f308, %f38, %f276, %f304;
	ld.global.nc.u16 	%rs77, [%rd71+26];
	// begin inline asm
	{  cvt.f32.f16 %f277, %rs77;}

	// end inline asm
	fma.rn.f32 	%f309, %f38, %f277, %f305;
	ld.global.nc.u16 	%rs78, [%rd71+28];
	// begin inline asm
	{  cvt.f32.f16 %f278, %rs78;}

	// end inline asm
	fma.rn.f32 	%f310, %f38, %f278, %f306;
	ld.global.nc.u16 	%rs79, [%rd71+30];
	// begin inline asm
	{  cvt.f32.f16 %f279, %rs79;}

	// end inline asm
	fma.rn.f32 	%f311, %f38, %f279, %f307;
	st.local.v4.f32 	[%rd73+48], {%f308, %f309, %f310, %f311};
	add.s32 	%r240, %r240, 16;
	setp.ne.s32 	%p45, %r240, %r41;
	mov.u32 	%r242, %r41;
	@%p45 bra 	$L__BB1_58;
$L__BB1_59:
	@%p37 bra 	$L__BB1_69;
	add.s32 	%r166, %r39, -1;
	setp.lt.u32 	%p47, %r166, 7;
	@%p47 bra 	$L__BB1_62;
	cvt.u64.u32 	%rd74, %r242;
	add.s64 	%rd75, %rd11, %rd74;
	shl.b64 	%rd76, %rd75, 1;
	add.s64 	%rd77, %rd1, %rd76;
	ld.global.nc.u16 	%rs80, [%rd77];
	// begin inline asm
	{  cvt.f32.f16 %f312, %rs80;}

	// end inline asm
	mul.wide.u32 	%rd78, %r242, 4;
	add.s64 	%rd79, %rd2, %rd78;
	ld.local.f32 	%f320, [%rd79];
	fma.rn.f32 	%f321, %f38, %f312, %f320;
	st.local.f32 	[%rd79], %f321;
	ld.global.nc.u16 	%rs81, [%rd77+2];
	// begin inline asm
	{  cvt.f32.f16 %f313, %rs81;}

	// end inline asm
	ld.local.f32 	%f322, [%rd79+4];
	fma.rn.f32 	%f323, %f38, %f313, %f322;
	st.local.f32 	[%rd79+4], %f323;
	ld.global.nc.u16 	%rs82, [%rd77+4];
	// begin inline asm
	{  cvt.f32.f16 %f314, %rs82;}

	// end inline asm
	ld.local.f32 	%f324, [%rd79+8];
	fma.rn.f32 	%f325, %f38, %f314, %f324;
	st.local.f32 	[%rd79+8], %f325;
	ld.global.nc.u16 	%rs83, [%rd77+6];
	// begin inline asm
	{  cvt.f32.f16 %f315, %rs83;}

	// end inline asm
	ld.local.f32 	%f326, [%rd79+12];
	fma.rn.f32 	%f327, %f38, %f315, %f326;
	st.local.f32 	[%rd79+12], %f327;
	ld.global.nc.u16 	%rs84, [%rd77+8];
	// begin inline asm
	{  cvt.f32.f16 %f316, %rs84;}

	// end inline asm
	ld.local.f32 	%f328, [%rd79+16];
	fma.rn.f32 	%f329, %f38, %f316, %f328;
	st.local.f32 	[%rd79+16], %f329;
	ld.global.nc.u16 	%rs85, [%rd77+10];
	// begin inline asm
	{  cvt.f32.f16 %f317, %rs85;}

	// end inline asm
	ld.local.f32 	%f330, [%rd79+20];
	fma.rn.f32 	%f331, %f38, %f317, %f330;
	st.local.f32 	[%rd79+20], %f331;
	ld.global.nc.u16 	%rs86, [%rd77+12];
	// begin inline asm
	{  cvt.f32.f16 %f318, %rs86;}

	// end inline asm
	ld.local.f32 	%f332, [%rd79+24];
	fma.rn.f32 	%f333, %f38, %f318, %f332;
	st.local.f32 	[%rd79+24], %f333;
	ld.global.nc.u16 	%rs87, [%rd77+14];
	// begin inline asm
	{  cvt.f32.f16 %f319, %rs87;}

	// end inline asm
	ld.local.f32 	%f334, [%rd79+28];
	fma.rn.f32 	%f335, %f38, %f319, %f334;
	st.local.f32 	[%rd79+28], %f335;
	add.s32 	%r242, %r242, 8;
$L__BB1_62:
	setp.eq.s32 	%p48, %r40, 0;
	@%p48 bra 	$L__BB1_69;
	add.s32 	%r167, %r40, -1;
	setp.lt.u32 	%p49, %r167, 3;
	@%p49 bra 	$L__BB1_65;
	cvt.u64.u32 	%rd80, %r242;
	add.s64 	%rd81, %rd11, %rd80;
	shl.b64 	%rd82, %rd81, 1;
	add.s64 	%rd83, %rd1, %rd82;
	ld.global.nc.u16 	%rs88, [%rd83];
	// begin inline asm
	{  cvt.f32.f16 %f336, %rs88;}

	// end inline asm
	mul.wide.u32 	%rd84, %r242, 4;
	add.s64 	%rd85, %rd2, %rd84;
	ld.local.f32 	%f340, [%rd85];
	fma.rn.f32 	%f341, %f38, %f336, %f340;
	st.local.f32 	[%rd85], %f341;
	ld.global.nc.u16 	%rs89, [%rd83+2];
	// begin inline asm
	{  cvt.f32.f16 %f337, %rs89;}

	// end inline asm
	ld.local.f32 	%f342, [%rd85+4];
	fma.rn.f32 	%f343, %f38, %f337, %f342;
	st.local.f32 	[%rd85+4], %f343;
	ld.global.nc.u16 	%rs90, [%rd83+4];
	// begin inline asm
	{  cvt.f32.f16 %f338, %rs90;}

	// end inline asm
	ld.local.f32 	%f344, [%rd85+8];
	fma.rn.f32 	%f345, %f38, %f338, %f344;
	st.local.f32 	[%rd85+8], %f345;
	ld.global.nc.u16 	%rs91, [%rd83+6];
	// begin inline asm
	{  cvt.f32.f16 %f339, %rs91;}

	// end inline asm
	ld.local.f32 	%f346, [%rd85+12];
	fma.rn.f32 	%f347, %f38, %f339, %f346;
	st.local.f32 	[%rd85+12], %f347;
	add.s32 	%r242, %r242, 4;
$L__BB1_65:
	setp.eq.s32 	%p50, %r42, 0;
	@%p50 bra 	$L__BB1_69;
	setp.eq.s32 	%p51, %r42, 1;
	cvt.u64.u32 	%rd86, %r242;
	add.s64 	%rd87, %rd11, %rd86;
	shl.b64 	%rd88, %rd87, 1;
	add.s64 	%rd12, %rd1, %rd88;
	ld.global.nc.u16 	%rs92, [%rd12];
	// begin inline asm
	{  cvt.f32.f16 %f348, %rs92;}

	// end inline asm
	mul.wide.u32 	%rd89, %r242, 4;
	add.s64 	%rd13, %rd2, %rd89;
	ld.local.f32 	%f349, [%rd13];
	fma.rn.f32 	%f350, %f38, %f348, %f349;
	st.local.f32 	[%rd13], %f350;
	@%p51 bra 	$L__BB1_69;
	setp.eq.s32 	%p52, %r42, 2;
	ld.global.nc.u16 	%rs93, [%rd12+2];
	// begin inline asm
	{  cvt.f32.f16 %f351, %rs93;}

	// end inline asm
	ld.local.f32 	%f352, [%rd13+4];
	fma.rn.f32 	%f353, %f38, %f351, %f352;
	st.local.f32 	[%rd13+4], %f353;
	@%p52 bra 	$L__BB1_69;
	ld.global.nc.u16 	%rs94, [%rd12+4];
	// begin inline asm
	{  cvt.f32.f16 %f354, %rs94;}

	// end inline asm
	ld.local.f32 	%f355, [%rd13+8];
	fma.rn.f32 	%f356, %f38, %f354, %f355;
	st.local.f32 	[%rd13+8], %f356;
$L__BB1_69:
	mov.u32 	%r168, %ntid.x;
	add.s32 	%r238, %r238, %r168;
	setp.lt.s32 	%p53, %r238, %r104;
	@%p53 bra 	$L__BB1_43;
$L__BB1_70:
	setp.ne.s32 	%p54, %r3, 0;
	mov.b32 	%r169, %f471;
	shfl.sync.down.b32	%r170|%p55, %r169, 16, 31, -1;
	mov.b32 	%f357, %r170;
	add.f32 	%f358, %f471, %f357;
	mov.b32 	%r171, %f358;
	shfl.sync.down.b32	%r172|%p56, %r171, 8, 31, -1;
	mov.b32 	%f359, %r172;
	add.f32 	%f360, %f358, %f359;
	mov.b32 	%r173, %f360;
	shfl.sync.down.b32	%r174|%p57, %r173, 4, 31, -1;
	mov.b32 	%f361, %r174;
	add.f32 	%f362, %f360, %f361;
	mov.b32 	%r175, %f362;
	shfl.sync.down.b32	%r176|%p58, %r175, 2, 31, -1;
	mov.b32 	%f363, %r176;
	add.f32 	%f364, %f362, %f363;
	mov.b32 	%r177, %f364;
	shfl.sync.down.b32	%r178|%p59, %r177, 1, 31, -1;
	mov.b32 	%f365, %r178;
	add.f32 	%f43, %f364, %f365;
	@%p54 bra 	$L__BB1_72;
	st.shared.f32 	[_ZZ22tree_attn_fwd_kernel_tI6__halfLi128EEvPKT_S3_S3_PfS4_iiiifE13block_sum_exp], %f43;
$L__BB1_72:
	shl.b32 	%r179, %r105, 2;
	mov.u32 	%r180, sm;
	add.s32 	%r64, %r180, %r179;
	setp.lt.s32 	%p60, %r105, 1;
	bar.sync 	0;
	ld.shared.f32 	%f366, [_ZZ22tree_attn_fwd_kernel_tI6__halfLi128EEvPKT_S3_S3_PfS4_iiiifE13block_sum_exp];
	add.f32 	%f44, %f366, 0f358637BD;
	@%p60 bra 	$L__BB1_85;
	mul.lo.s32 	%r65, %r105, %r3;
	add.s32 	%r182, %r105, -1;
	and.b32  	%r66, %r105, 15;
	setp.lt.u32 	%p61, %r182, 15;
	mov.b32 	%r251, 0;
	@%p61 bra 	$L__BB1_76;
	and.b32  	%r251, %r105, 2147483632;
	mov.b32 	%r249, 0;
$L__BB1_75:
	.pragma "nounroll";
	mul.wide.u32 	%rd90, %r249, 4;
	add.s64 	%rd91, %rd2, %rd90;
	ld.local.v4.f32 	{%f367, %f368, %f369, %f370}, [%rd91];
	add.s32 	%r184, %r249, %r65;
	shl.b32 	%r185, %r184, 2;
	add.s32 	%r186, %r64, %r185;
	st.shared.f32 	[%r186], %f367;
	st.shared.f32 	[%r186+4], %f368;
	st.shared.f32 	[%r186+8], %f369;
	st.shared.f32 	[%r186+12], %f370;
	ld.local.v4.f32 	{%f371, %f372, %f373, %f374}, [%rd91+16];
	st.shared.f32 	[%r186+16], %f371;
	st.shared.f32 	[%r186+20], %f372;
	st.shared.f32 	[%r186+24], %f373;
	st.shared.f32 	[%r186+28], %f374;
	ld.local.v4.f32 	{%f375, %f376, %f377, %f378}, [%rd91+32];
	st.shared.f32 	[%r186+32], %f375;
	st.shared.f32 	[%r186+36], %f376;
	st.shared.f32 	[%r186+40], %f377;
	st.shared.f32 	[%r186+44], %f378;
	ld.local.v4.f32 	{%f379, %f380, %f381, %f382}, [%rd91+48];
	st.shared.f32 	[%r186+48], %f379;
	st.shared.f32 	[%r186+52], %f380;
	st.shared.f32 	[%r186+56], %f381;
	st.shared.f32 	[%r186+60], %f382;
	add.s32 	%r249, %r249, 16;
	setp.ne.s32 	%p62, %r249, %r251;
	@%p62 bra 	$L__BB1_75;
$L__BB1_76:
	setp.eq.s32 	%p63, %r66, 0;
	@%p63 bra 	$L__BB1_85;
	and.b32  	%r71, %r105, 7;
	setp.lt.u32 	%p64, %r66, 8;
	@%p64 bra 	$L__BB1_79;
	mul.wide.u32 	%rd92, %r251, 4;
	add.s64 	%rd93, %rd2, %rd92;
	ld.local.f32 	%f383, [%rd93];
	add.s32 	%r187, %r251, %r65;
	shl.b32 	%r188, %r187, 2;
	add.s32 	%r189, %r64, %r188;
	st.shared.f32 	[%r189], %f383;
	ld.local.f32 	%f384, [%rd93+4];
	st.shared.f32 	[%r189+4], %f384;
	ld.local.f32 	%f385, [%rd93+8];
	st.shared.f32 	[%r189+8], %f385;
	ld.local.f32 	%f386, [%rd93+12];
	st.shared.f32 	[%r189+12], %f386;
	ld.local.f32 	%f387, [%rd93+16];
	st.shared.f32 	[%r189+16], %f387;
	ld.local.f32 	%f388, [%rd93+20];
	st.shared.f32 	[%r189+20], %f388;
	ld.local.f32 	%f389, [%rd93+24];
	st.shared.f32 	[%r189+24], %f389;
	ld.local.f32 	%f390, [%rd93+28];
	st.shared.f32 	[%r189+28], %f390;
	add.s32 	%r251, %r251, 8;
$L__BB1_79:
	setp.eq.s32 	%p65, %r71, 0;
	@%p65 bra 	$L__BB1_85;
	and.b32  	%r74, %r105, 3;
	setp.lt.u32 	%p66, %r71, 4;
	@%p66 bra 	$L__BB1_82;
	mul.wide.u32 	%rd94, %r251, 4;
	add.s64 	%rd95, %rd2, %rd94;
	ld.local.f32 	%f391, [%rd95];
	add.s32 	%r190, %r251, %r65;
	shl.b32 	%r191, %r190, 2;
	add.s32 	%r192, %r64, %r191;
	st.shared.f32 	[%r192], %f391;
	ld.local.f32 	%f392, [%rd95+4];
	st.shared.f32 	[%r192+4], %f392;
	ld.local.f32 	%f393, [%rd95+8];
	st.shared.f32 	[%r192+8], %f393;
	ld.local.f32 	%f394, [%rd95+12];
	st.shared.f32 	[%r192+12], %f394;
	add.s32 	%r251, %r251, 4;
$L__BB1_82:
	setp.eq.s32 	%p67, %r74, 0;
	@%p67 bra 	$L__BB1_85;
	mov.b32 	%r254, 0;
$L__BB1_84:
	.pragma "nounroll";
	mul.wide.u32 	%rd96, %r251, 4;
	add.s64 	%rd97, %rd2, %rd96;
	ld.local.f32 	%f395, [%rd97];
	add.s32 	%r194, %r251, %r65;
	shl.b32 	%r195, %r194, 2;
	add.s32 	%r196, %r64, %r195;
	st.shared.f32 	[%r196], %f395;
	add.s32 	%r251, %r251, 1;
	add.s32 	%r254, %r254, 1;
	setp.ne.s32 	%p68, %r254, %r74;
	@%p68 bra 	$L__BB1_84;
$L__BB1_85:
	setp.ne.s32 	%p69, %r3, 0;
	bar.sync 	0;
	@%p69 bra 	$L__BB1_101;
	setp.lt.s32 	%p70, %r105, 1;
	@%p70 bra 	$L__BB1_100;
	ld.param.u64 	%rd102, [_Z22tree_attn_fwd_kernel_tI6__halfLi128EEvPKT_S3_S3_PfS4_iiiif_param_3];
	mov.u32 	%r81, %ntid.x;
	and.b32  	%r82, %r81, 7;
	add.s32 	%r83, %r82, -1;
	and.b32  	%r84, %r81, 3;
	and.b32  	%r85, %r81, 2040;
	and.b32  	%r86, %r81, 1;
	and.b32  	%r198, %r81, -8;
	neg.s32 	%r87, %r198;
	shl.b32 	%r90, %r105, 5;
	cvta.to.global.u64 	%rd15, %rd102;
	mov.b32 	%r255, 0;
$L__BB1_88:
	setp.lt.u32 	%p71, %r81, 8;
	mov.f32 	%f479, 0f00000000;
	mov.b32 	%r259, 0;
	@%p71 bra 	$L__BB1_91;
	shl.b32 	%r201, %r255, 2;
	add.s32 	%r256, %r64, %r201;
	mov.f32 	%f479, 0f00000000;
	mov.u32 	%r257, %r87;
$L__BB1_90:
	.pragma "nounroll";
	ld.shared.f32 	%f399, [%r256];
	add.f32 	%f400, %f479, %f399;
	add.s32 	%r202, %r256, %r179;
	ld.shared.f32 	%f401, [%r202];
	add.f32 	%f402, %f400, %f401;
	add.s32 	%r203, %r202, %r179;
	ld.shared.f32 	%f403, [%r203];
	add.f32 	%f404, %f402, %f403;
	add.s32 	%r204, %r203, %r179;
	ld.shared.f32 	%f405, [%r204];
	add.f32 	%f406, %f404, %f405;
	add.s32 	%r205, %r204, %r179;
	ld.shared.f32 	%f407, [%r205];
	add.f32 	%f408, %f406, %f407;
	add.s32 	%r206, %r205, %r179;
	ld.shared.f32 	%f409, [%r206];
	add.f32 	%f410, %f408, %f409;
	add.s32 	%r207, %r206, %r179;
	ld.shared.f32 	%f411, [%r207];
	add.f32 	%f412, %f410, %f411;
	add.s32 	%r208, %r207, %r179;
	ld.shared.f32 	%f413, [%r208];
	add.f32 	%f479, %f412, %f413;
	add.s32 	%r257, %r257, 8;
	add.s32 	%r256, %r256, %r90;
	setp.ne.s32 	%p72, %r257, 0;
	mov.u32 	%r259, %r85;
	@%p72 bra 	$L__BB1_90;
$L__BB1_91:
	setp.eq.s32 	%p73, %r82, 0;
	@%p73 bra 	$L__BB1_99;
	setp.lt.u32 	%p74, %r83, 3;
	@%p74 bra 	$L__BB1_94;
	mad.lo.s32 	%r209, %r259, %r105, %r255;
	shl.b32 	%r210, %r209, 2;
	add.s32 	%r211, %r64, %r210;
	ld.shared.f32 	%f415, [%r211];
	add.f32 	%f416, %f479, %f415;
	add.s32 	%r212, %r211, %r179;
	ld.shared.f32 	%f417, [%r212];
	add.f32 	%f418, %f416, %f417;
	add.s32 	%r213, %r212, %r179;
	ld.shared.f32 	%f419, [%r213];
	add.f32 	%f420, %f418, %f419;
	add.s32 	%r214, %r213, %r179;
	ld.shared.f32 	%f421, [%r214];
	add.f32 	%f479, %f420, %f421;
	add.s32 	%r259, %r259, 4;
$L__BB1_94:
	setp.eq.s32 	%p75, %r84, 0;
	@%p75 bra 	$L__BB1_99;
	setp.eq.s32 	%p76, %r84, 1;
	@%p76 bra 	$L__BB1_97;
	mad.lo.s32 	%r215, %r259, %r105, %r255;
	shl.b32 	%r216, %r215, 2;
	add.s32 	%r217, %r64, %r216;
	ld.shared.f32 	%f423, [%r217];
	add.f32 	%f424, %f479, %f423;
	add.s32 	%r218, %r217, %r179;
	ld.shared.f32 	%f425, [%r218];
	add.f32 	%f479, %f424, %f425;
	add.s32 	%r259, %r259, 2;
$L__BB1_97:
	setp.eq.s32 	%p77, %r86, 0;
	@%p77 bra 	$L__BB1_99;
	mad.lo.s32 	%r219, %r259, %r105, %r255;
	shl.b32 	%r220, %r219, 2;
	add.s32 	%r221, %r64, %r220;
	ld.shared.f32 	%f426, [%r221];
	add.f32 	%f479, %f479, %f426;
$L__BB1_99:
	div.rn.f32 	%f427, %f479, %f44;
	cvt.u64.u32 	%rd98, %r255;
	add.s64 	%rd99, %rd98, %rd3;
	shl.b64 	%rd100, %rd99, 2;
	add.s64 	%rd101, %rd15, %rd100;
	st.global.f32 	[%rd101], %f427;
	add.s32 	%r255, %r255, 1;
	setp.ne.s32 	%p78, %r255, %r105;
	@%p78 bra 	$L__BB1_88;
$L__BB1_100:
	setp.lt.f32 	%p79, %f44, 0f00800000;
	mul.f32 	%f428, %f44, 0f4B000000;
	selp.f32 	%f429, %f428, %f44, %p79;
	selp.f32 	%f430, 0fC1B80000, 0f00000000, %p79;
	mov.b32 	%r222, %f429;
	add.s32 	%r223, %r222, -1059760811;
	and.b32  	%r224, %r223, -8388608;
	sub.s32 	%r225, %r222, %r224;
	mov.b32 	%f431, %r225;
	cvt.rn.f32.s32 	%f432, %r224;
	fma.rn.f32 	%f433, %f432, 0f34000000, %f430;
	add.f32 	%f434, %f431, 0fBF800000;
	fma.rn.f32 	%f435, %f434, 0fBE055027, 0f3E1039F6;
	fma.rn.f32 	%f436, %f435, %f434, 0fBDF8CDCC;
	fma.rn.f32 	%f437, %f436, %f434, 0f3E0F2955;
	fma.rn.f32 	%f438, %f437, %f434, 0fBE2AD8B9;
	fma.rn.f32 	%f439, %f438, %f434, 0f3E4CED0B;
	fma.rn.f32 	%f440, %f439, %f434, 0fBE7FFF22;
	fma.rn.f32 	%f441, %f440, %f434, 0f3EAAAA78;
	fma.rn.f32 	%f442, %f441, %f434, 0fBF000000;
	mul.f32 	%f443, %f434, %f442;
	fma.rn.f32 	%f444, %f443, %f434, %f434;
	fma.rn.f32 	%f445, %f433, 0f3F317218, %f444;
	setp.gt.u32 	%p80, %r222, 2139095039;
	fma.rn.f32 	%f446, %f429, 0f7F800000, 0f7F800000;
	selp.f32 	%f447, %f446, %f445, %p80;
	setp.eq.f32 	%p81, %f429, 0f00000000;
	selp.f32 	%f448, 0fFF800000, %f447, %p81;
	add.f32 	%f449, %f21, %f448;
	st.global.f32 	[%rd6], %f449;
$L__BB1_101:
	ret;

}
	// .globl	_Z22tree_attn_fwd_kernel_tIfLi128EEvPKT_S2_S2_PfS3_iiiif
.visible .entry _Z22tree_attn_fwd_kernel_tIfLi128EEvPKT_S2_S2_PfS3_iiiif(
	.param .u64 .ptr .align 1 _Z22tree_attn_fwd_kernel_tIfLi128EEvPKT_S2_S2_PfS3_iiiif_param_0,
	.param .u64 .ptr .align 1 _Z22tree_attn_fwd_kernel_tIfLi128EEvPKT_S2_S2_PfS3_iiiif_param_1,
	.param .u64 .ptr .align 1 _Z22tree_attn_fwd_kernel_tIfLi128EEvPKT_S2_S2_PfS3_iiiif_param_2,
	.param .u64 .ptr .align 1 _Z22tree_attn_fwd_kernel_tIfLi128EEvPKT_S2_S2_PfS3_iiiif_param_3,
	.param .u64 .ptr .align 1 _Z22tree_attn_fwd_kernel_tIfLi128EEvPKT_S2_S2_PfS3_iiiif_param_4,
	.param .u32 _Z22tree_attn_fwd_kernel_tIfLi128EEvPKT_S2_S2_PfS3_iiiif_param_5,
	.param .u32 _Z22tree_attn_fwd_kernel_tIfLi128EEvPKT_S2_S2_PfS3_iiiif_param_6,
	.param .u32 _Z22tree_attn_fwd_kernel_tIfLi128EEvPKT_S2_S2_PfS3_iiiif_param_7,
	.param .u32 _Z22tree_attn_fwd_kernel_tIfLi128EEvPKT_S2_S2_PfS3_iiiif_param_8,
	.param .f32 _Z22tree_attn_fwd_kernel_tIfLi128EEvPKT_S2_S2_PfS3_iiiif_param_9
)
{
	.local .align 16 .b8 	__local_depot2[512];
	.reg .b64 	%SP;
	.reg .b64 	%SPL;
	.reg .pred 	%p<82>;
	.reg .b32 	%r<261>;
	.reg .b32 	%f<480>;
	.reg .b64 	%rd<103>;
	// demoted variable
	.shared .align 4 .f32 _ZZ22tree_attn_fwd_kernel_tIfLi128EEvPKT_S2_S2_PfS3_iiiifE9block_max;
	// demoted variable
	.shared .align 4 .f32 _ZZ22tree_attn_fwd_kernel_tIfLi128EEvPKT_S2_S2_PfS3_iiiifE13block_sum_exp;
	mov.u64 	%SPL, __local_depot2;
	ld.param.u64 	%rd16, [_Z22tree_attn_fwd_kernel_tIfLi128EEvPKT_S2_S2_PfS3_iiiif_param_0];
	ld.param.u64 	%rd17, [_Z22tree_attn_fwd_kernel_tIfLi128EEvPKT_S2_S2_PfS3_iiiif_param_1];
	ld.param.u64 	%rd20, [_Z22tree_attn_fwd_kernel_tIfLi128EEvPKT_S2_S2_PfS3_iiiif_param_2];
	ld.param.u64 	%rd19, [_Z22tree_attn_fwd_kernel_tIfLi128EEvPKT_S2_S2_PfS3_iiiif_param_4];
	ld.param.u32 	%r106, [_Z22tree_attn_fwd_kernel_tIfLi128EEvPKT_S2_S2_PfS3_iiiif_param_5];
	ld.param.u32 	%r103, [_Z22tree_attn_fwd_kernel_tIfLi128EEvPKT_S2_S2_PfS3_iiiif_param_6];
	ld.param.u32 	%r104, [_Z22tree_attn_fwd_kernel_tIfLi128EEvPKT_S2_S2_PfS3_iiiif_param_7];
	ld.param.u32 	%r105, [_Z22tree_attn_fwd_kernel_tIfLi128EEvPKT_S2_S2_PfS3_iiiif_param_8];
	ld.param.f32 	%f57, [_Z22tree_attn_fwd_kernel_tIfLi128EEvPKT_S2_S2_PfS3_iiiif_param_9];
	cvta.to.global.u64 	%rd1, %rd20;
	add.u64 	%rd2, %SPL, 0;
	mov.u32 	%r1, %ctaid.x;
	div.s32 	%r2, %r1, %r103;
	setp.ge.s32 	%p1, %r2, %r106;
	@%p1 bra 	$L__BB2_101;
	cvta.to.global.u64 	%rd22, %rd19;
	cvta.to.global.u64 	%rd23, %rd17;
	rem.s32 	%r107, %r1, %r103;
	mad.lo.s32 	%r108, %r2, %r103, %r107;
	mul.lo.s32 	%r109, %r108, %r105;
	cvt.s64.s32 	%rd3, %r109;
	mul.lo.s32 	%r110, %r109, %r104;
	cvt.s64.s32 	%rd4, %r110;
	mul.wide.s32 	%rd24, %r110, 4;
	add.s64 	%rd5, %rd23, %rd24;
	mul.wide.s32 	%rd25, %r108, 4;
	add.s64 	%rd6, %rd22, %rd25;
	mov.u32 	%r3, %tid.x;
	setp.ge.s32 	%p2, %r3, %r105;
	@%p2 bra 	$L__BB2_4;
	mov.u32 	%r4, %ntid.x;
	cvta.to.global.u64 	%rd7, %rd16;
	mov.u32 	%r226, %r3;
$L__BB2_3:
	cvt.s64.s32 	%rd26, %r226;
	add.s64 	%rd27, %rd26, %rd3;
	shl.b64 	%rd28, %rd27, 2;
	add.s64 	%rd29, %rd7, %rd28;
	ld.global.nc.f32 	%f58, [%rd29];
	mul.f32 	%f59, %f57, %f58;
	shl.b32 	%r111, %r226, 2;
	mov.u32 	%r112, sm;
	add.s32 	%r113, %r112, %r111;
	st.shared.f32 	[%r113], %f59;
	add.s32 	%r226, %r226, %r4;
	setp.lt.s32 	%p3, %r226, %r105;
	@%p3 bra 	$L__BB2_3;
$L__BB2_4:
	bar.sync 	0;
	setp.ge.s32 	%p4, %r3, %r104;
	mov.f32 	%f460, 0fFF800000;
	@%p4 bra 	$L__BB2_23;
	setp.gt.s32 	%p5, %r105, 0;
	mov.u32 	%r7, %ntid.x;
	@%p5 bra 	$L__BB2_8;
	mov.f32 	%f460, 0fFF800000;
	mov.u32 	%r232, %r3;
$L__BB2_7:
	max.f32 	%f460, %f460, 0f00000000;
	add.s32 	%r232, %r232, %r7;
	setp.lt.s32 	%p6, %r232, %r104;
	@%p6 bra 	$L__BB2_7;
	bra.uni 	$L__BB2_23;
$L__BB2_8:
	and.b32  	%r8, %r105, 15;
	and.b32  	%r9, %r105, 7;
	and.b32  	%r10, %r105, 2147483632;
	and.b32  	%r11, %r105, 3;
	mov.f32 	%f460, 0fFF800000;
	mov.u32 	%r227, %r3;
$L__BB2_9:
	add.s32 	%r115, %r105, -1;
	setp.lt.u32 	%p7, %r115, 15;
	mul.lo.s32 	%r116, %r227, %r105;
	cvt.s64.s32 	%rd8, %r116;
	mov.f32 	%f458, 0f00000000;
	mov.b32 	%r230, 0;
	@%p7 bra 	$L__BB2_12;
	mov.f32 	%f458, 0f00000000;
	mov.b32 	%r228, 0;
$L__BB2_11:
	.pragma "nounroll";
	shl.b32 	%r118, %r228, 2;
	mov.u32 	%r119, sm;
	add.s32 	%r120, %r119, %r118;
	ld.shared.v4.f32 	{%f66, %f67, %f68, %f69}, [%r120];
	cvt.u64.u32 	%rd30, %r228;
	add.s64 	%rd31, %rd30, %rd8;
	shl.b64 	%rd32, %rd31, 2;
	add.s64 	%rd33, %rd5, %rd32;
	ld.global.nc.f32 	%f70, [%rd33];
	fma.rn.f32 	%f71, %f66, %f70, %f458;
	ld.global.nc.f32 	%f72, [%rd33+4];
	fma.rn.f32 	%f73, %f67, %f72, %f71;
	ld.global.nc.f32 	%f74, [%rd33+8];
	fma.rn.f32 	%f75, %f68, %f74, %f73;
	ld.global.nc.f32 	%f76, [%rd33+12];
	fma.rn.f32 	%f77, %f69, %f76, %f75;
	ld.shared.v4.f32 	{%f78, %f79, %f80, %f81}, [%r120+16];
	ld.global.nc.f32 	%f82, [%rd33+16];
	fma.rn.f32 	%f83, %f78, %f82, %f77;
	ld.global.nc.f32 	%f84, [%rd33+20];
	fma.rn.f32 	%f85, %f79, %f84, %f83;
	ld.global.nc.f32 	%f86, [%rd33+24];
	fma.rn.f32 	%f87, %f80, %f86, %f85;
	ld.global.nc.f32 	%f88, [%rd33+28];
	fma.rn.f32 	%f89, %f81, %f88, %f87;
	ld.shared.v4.f32 	{%f90, %f91, %f92, %f93}, [%r120+32];
	ld.global.nc.f32 	%f94, [%rd33+32];
	fma.rn.f32 	%f95, %f90, %f94, %f89;
	ld.global.nc.f32 	%f96, [%rd33+36];
	fma.rn.f32 	%f97, %f91, %f96, %f95;
	ld.global.nc.f32 	%f98, [%rd33+40];
	fma.rn.f32 	%f99, %f92, %f98, %f97;
	ld.global.nc.f32 	%f100, [%rd33+44];
	fma.rn.f32 	%f101, %f93, %f100, %f99;
	ld.shared.v4.f32 	{%f102, %f103, %f104, %f105}, [%r120+48];
	ld.global.nc.f32 	%f106, [%rd33+48];
	fma.rn.f32 	%f107, %f102, %f106, %f101;
	ld.global.nc.f32 	%f108, [%rd33+52];
	fma.rn.f32 	%f109, %f103, %f108, %f107;
	ld.global.nc.f32 	%f110, [%rd33+56];
	fma.rn.f32 	%f111, %f104, %f110, %f109;
	ld.global.nc.f32 	%f112, [%rd33+60];
	fma.rn.f32 	%f458, %f105, %f112, %f111;
	add.s32 	%r228, %r228, 16;
	setp.ne.s32 	%p8, %r228, %r10;
	mov.u32 	%r230, %r10;
	@%p8 bra 	$L__BB2_11;
$L__BB2_12:
	setp.eq.s32 	%p9, %r8, 0;
	@%p9 bra 	$L__BB2_22;
	add.s32 	%r121, %r8, -1;
	setp.lt.u32 	%p10, %r121, 7;
	@%p10 bra 	$L__BB2_15;
	shl.b32 	%r122, %r230, 2;
	mov.u32 	%r123, sm;
	add.s32 	%r124, %r123, %r122;
	ld.shared.f32 	%f114, [%r124];
	cvt.u64.u32 	%rd34, %r230;
	add.s64 	%rd35, %rd34, %rd8;
	shl.b64 	%rd36, %rd35, 2;
	add.s64 	%rd37, %rd5, %rd36;
	ld.global.nc.f32 	%f115, [%rd37];
	fma.rn.f32 	%f116, %f114, %f115, %f458;
	ld.shared.f32 	%f117, [%r124+4];
	ld.global.nc.f32 	%f118, [%rd37+4];
	fma.rn.f32 	%f119, %f117, %f118, %f116;
	ld.shared.f32 	%f120, [%r124+8];
	ld.global.nc.f32 	%f121, [%rd37+8];
	fma.rn.f32 	%f122, %f120, %f121, %f119;
	ld.shared.f32 	%f123, [%r124+12];
	ld.global.nc.f32 	%f124, [%rd37+12];
	fma.rn.f32 	%f125, %f123, %f124, %f122;
	ld.shared.f32 	%f126, [%r124+16];
	ld.global.nc.f32 	%f127, [%rd37+16];
	fma.rn.f32 	%f128, %f126, %f127, %f125;
	ld.shared.f32 	%f129, [%r124+20];
	ld.global.nc.f32 	%f130, [%rd37+20];
	fma.rn.f32 	%f131, %f129, %f130, %f128;
	ld.shared.f32 	%f132, [%r124+24];
	ld.global.nc.f32 	%f133, [%rd37+24];
	fma.rn.f32 	%f134, %f132, %f133, %f131;
	ld.shared.f32 	%f135, [%r124+28];
	ld.global.nc.f32 	%f136, [%rd37+28];
	fma.rn.f32 	%f458, %f135, %f136, %f134;
	add.s32 	%r230, %r230, 8;
$L__BB2_15:
	setp.eq.s32 	%p11, %r9, 0;
	@%p11 bra 	$L__BB2_22;
	add.s32 	%r125, %r9, -1;
	setp.lt.u32 	%p12, %r125, 3;
	@%p12 bra 	$L__BB2_18;
	shl.b32 	%r126, %r230, 2;
	mov.u32 	%r127, sm;
	add.s32 	%r128, %r127, %r126;
	ld.shared.f32 	%f138, [%r128];
	cvt.u64.u32 	%rd38, %r230;
	add.s64 	%rd39, %rd38, %rd8;
	shl.b64 	%rd40, %rd39, 2;
	add.s64 	%rd41, %rd5, %rd40;
	ld.global.nc.f32 	%f139, [%rd41];
	fma.rn.f32 	%f140, %f138, %f139, %f458;
	ld.shared.f32 	%f141, [%r128+4];
	ld.global.nc.f32 	%f142, [%rd41+4];
	fma.rn.f32 	%f143, %f141, %f142, %f140;
	ld.shared.f32 	%f144, [%r128+8];
	ld.global.nc.f32 	%f145, [%rd41+8];
	fma.rn.f32 	%f146, %f144, %f145, %f143;
	ld.shared.f32 	%f147, [%r128+12];
	ld.global.nc.f32 	%f148, [%rd41+12];
	fma.rn.f32 	%f458, %f147, %f148, %f146;
	add.s32 	%r230, %r230, 4;
$L__BB2_18:
	setp.eq.s32 	%p13, %r11, 0;
	@%p13 bra 	$L__BB2_22;
	setp.eq.s32 	%p14, %r11, 1;
	shl.b32 	%r129, %r230, 2;
	mov.u32 	%r130, sm;
	add.s32 	%r20, %r130, %r129;
	ld.shared.f32 	%f149, [%r20];
	cvt.u64.u32 	%rd42, %r230;
	add.s64 	%rd43, %rd42, %rd8;
	shl.b64 	%rd44, %rd43, 2;
	add.s64 	%rd9, %rd5, %rd44;
	ld.global.nc.f32 	%f150, [%rd9];
	fma.rn.f32 	%f458, %f149, %f150, %f458;
	@%p14 bra 	$L__BB2_22;
	setp.eq.s32 	%p15, %r11, 2;
	ld.shared.f32 	%f151, [%r20+4];
	ld.global.nc.f32 	%f152, [%rd9+4];
	fma.rn.f32 	%f458, %f151, %f152, %f458;
	@%p15 bra 	$L__BB2_22;
	ld.shared.f32 	%f153, [%r20+8];
	ld.global.nc.f32 	%f154, [%rd9+8];
	fma.rn.f32 	%f458, %f153, %f154, %f458;
$L__BB2_22:
	max.f32 	%f460, %f460, %f458;
	add.s32 	%r227, %r227, %r7;
	setp.lt.s32 	%p16, %r227, %r104;
	@%p16 bra 	$L__BB2_9;
$L__BB2_23:
	mov.b32 	%r131, %f460;
	shfl.sync.down.b32	%r132|%p17, %r131, 16, 31, -1;
	mov.b32 	%f155, %r132;
	max.f32 	%f156, %f460, %f155;
	mov.b32 	%r133, %f156;
	shfl.sync.down.b32	%r134|%p18, %r133, 8, 31, -1;
	mov.b32 	%f157, %r134;
	max.f32 	%f158, %f156, %f157;
	mov.b32 	%r135, %f158;
	shfl.sync.down.b32	%r136|%p19, %r135, 4, 31, -1;
	mov.b32 	%f159, %r136;
	max.f32 	%f160, %f158, %f159;
	mov.b32 	%r137, %f160;
	shfl.sync.down.b32	%r138|%p20, %r137, 2, 31, -1;
	mov.b32 	%f161, %r138;
	max.f32 	%f162, %f160, %f161;
	mov.b32 	%r139, %f162;
	shfl.sync.down.b32	%r140|%p21, %r139, 1, 31, -1;
	mov.b32 	%f163, %r140;
	max.f32 	%f20, %f162, %f163;
	setp.ne.s32 	%p22, %r3, 0;
	@%p22 bra 	$L__BB2_25;
	st.shared.f32 	[_ZZ22tree_attn_fwd_kernel_tIfLi128EEvPKT_S2_S2_PfS3_iiiifE9block_max], %f20;
$L__BB2_25:
	bar.sync 	0;
	ld.shared.f32 	%f21, [_ZZ22tree_attn_fwd_kernel_tIfLi128EEvPKT_S2_S2_PfS3_iiiifE9block_max];
	setp.lt.s32 	%p23, %r105, 1;
	@%p23 bra 	$L__BB2_38;
	add.s32 	%r142, %r105, -1;
	and.b32  	%r24, %r105, 15;
	setp.lt.u32 	%p24, %r142, 15;
	mov.b32 	%r233, 0;
	@%p24 bra 	$L__BB2_29;
	and.b32  	%r233, %r105, 2147483632;
	mov.b32 	%r247, 0;
$L__BB2_28:
	.pragma "nounroll";
	mul.wide.u32 	%rd45, %r247, 4;
	add.s64 	%rd46, %rd2, %rd45;
	mov.f32 	%f164, 0f00000000;
	st.local.v4.f32 	[%rd46], {%f164, %f164, %f164, %f164};
	st.local.v4.f32 	[%rd46+16], {%f164, %f164, %f164, %f164};
	st.local.v4.f32 	[%rd46+32], {%f164, %f164, %f164, %f164};
	st.local.v4.f32 	[%rd46+48], {%f164, %f164, %f164, %f164};
	add.s32 	%r247, %r247, 16;
	setp.eq.s32 	%p25, %r247, %r233;
	@%p25 bra 	$L__BB2_29;
	bra.uni 	$L__BB2_28;
$L__BB2_29:
	setp.eq.s32 	%p26, %r24, 0;
	@%p26 bra 	$L__BB2_38;
	and.b32  	%r27, %r105, 7;
	setp.lt.u32 	%p27, %r24, 8;
	@%p27 bra 	$L__BB2_32;
	mul.wide.u32 	%rd47, %r233, 4;
	add.s64 	%rd48, %rd2, %rd47;
	mov.b32 	%r144, 0;
	st.local.u32 	[%rd48], %r144;
	st.local.u32 	[%rd48+4], %r144;
	st.local.u32 	[%rd48+8], %r144;
	st.local.u32 	[%rd48+12], %r144;
	st.local.u32 	[%rd48+16], %r144;
	st.local.u32 	[%rd48+20], %r144;
	st.local.u32 	[%rd48+24], %r144;
	st.local.u32 	[%rd48+28], %r144;
	add.s32 	%r233, %r233, 8;
$L__BB2_32:
	setp.eq.s32 	%p28, %r27, 0;
	@%p28 bra 	$L__BB2_38;
	and.b32  	%r30, %r105, 3;
	setp.lt.u32 	%p29, %r27, 4;
	@%p29 bra 	$L__BB2_35;
	mul.wide.u32 	%rd49, %r233, 4;
	add.s64 	%rd50, %rd2, %rd49;
	mov.b32 	%r145, 0;
	st.local.u32 	[%rd50], %r145;
	st.local.u32 	[%rd50+4], %r145;
	st.local.u32 	[%rd50+8], %r145;
	st.local.u32 	[%rd50+12], %r145;
	add.s32 	%r233, %r233, 4;
$L__BB2_35:
	setp.eq.s32 	%p30, %r30, 0;
	@%p30 bra 	$L__BB2_38;
	mov.b32 	%r237, 0;
$L__BB2_37:
	.pragma "nounroll";
	mul.wide.u32 	%rd51, %r233, 4;
	add.s64 	%rd52, %rd2, %rd51;
	mov.b32 	%r147, 0;
	st.local.u32 	[%rd52], %r147;
	add.s32 	%r233, %r233, 1;
	add.s32 	%r237, %r237, 1;
	setp.ne.s32 	%p31, %r237, %r30;
	@%p31 bra 	$L__BB2_37;
$L__BB2_38:
	setp.ge.s32 	%p32, %r3, %r104;
	mov.f32 	%f471, 0f00000000;
	@%p32 bra 	$L__BB2_70;
	setp.gt.s32 	%p33, %r105, 0;
	mov.u32 	%r37, %ntid.x;
	@%p33 bra 	$L__BB2_42;
	mov.f32 	%f471, 0f00000000;
	sub.f32 	%f167, %f471, %f21;
	mul.f32 	%f168, %f167, 0f3FB8AA3B;
	ex2.approx.f32 	%f22, %f168;
	mov.u32 	%r248, %r3;
$L__BB2_41:
	add.f32 	%f471, %f471, %f22;
	add.s32 	%r248, %r248, %r37;
	setp.lt.s32 	%p34, %r248, %r104;
	@%p34 bra 	$L__BB2_41;
	bra.uni 	$L__BB2_70;
$L__BB2_42:
	add.s32 	%r38, %r105, -1;
	and.b32  	%r39, %r105, 15;
	and.b32  	%r40, %r105, 7;
	and.b32  	%r41, %r105, 2147483632;
	and.b32  	%r42, %r105, 3;
	mov.f32 	%f471, 0f00000000;
	mov.u32 	%r238, %r3;
$L__BB2_43:
	setp.lt.u32 	%p35, %r38, 15;
	mul.lo.s32 	%r149, %r238, %r105;
	cvt.s64.s32 	%rd10, %r149;
	add.s64 	%rd11, %rd10, %rd4;
	mov.f32 	%f469, 0f00000000;
	mov.b32 	%r245, 0;
	@%p35 bra 	$L__BB2_46;
	mov.f32 	%f469, 0f00000000;
	mov.b32 	%r239, 0;
$L__BB2_45:
	.pragma "nounroll";
	shl.b32 	%r151, %r239, 2;
	mov.u32 	%r152, sm;
	add.s32 	%r153, %r152, %r151;
	ld.shared.v4.f32 	{%f173, %f174, %f175, %f176}, [%r153];
	cvt.u64.u32 	%rd53, %r239;
	add.s64 	%rd54, %rd53, %rd10;
	shl.b64 	%rd55, %rd54, 2;
	add.s64 	%rd56, %rd5, %rd55;
	ld.global.nc.f32 	%f177, [%rd56];
	fma.rn.f32 	%f178, %f173, %f177, %f469;
	ld.global.nc.f32 	%f179, [%rd56+4];
	fma.rn.f32 	%f180, %f174, %f179, %f178;
	ld.global.nc.f32 	%f181, [%rd56+8];
	fma.rn.f32 	%f182, %f175, %f181, %f180;
	ld.global.nc.f32 	%f183, [%rd56+12];
	fma.rn.f32 	%f184, %f176, %f183, %f182;
	ld.shared.v4.f32 	{%f185, %f186, %f187, %f188}, [%r153+16];
	ld.global.nc.f32 	%f189, [%rd56+16];
	fma.rn.f32 	%f190, %f185, %f189, %f184;
	ld.global.nc.f32 	%f191, [%rd56+20];
	fma.rn.f32 	%f192, %f186, %f191, %f190;
	ld.global.nc.f32 	%f193, [%rd56+24];
	fma.rn.f32 	%f194, %f187, %f193, %f192;
	ld.global.nc.f32 	%f195, [%rd56+28];
	fma.rn.f32 	%f196, %f188, %f195, %f194;
	ld.shared.v4.f32 	{%f197, %f198, %f199, %f200}, [%r153+32];
	ld.global.nc.f32 	%f201, [%rd56+32];
	fma.rn.f32 	%f202, %f197, %f201, %f196;
	ld.global.nc.f32 	%f203, [%rd56+36];
	fma.rn.f32 	%f204, %f198, %f203, %f202;
	ld.global.nc.f32 	%f205, [%rd56+40];
	fma.rn.f32 	%f206, %f199, %f205, %f204;
	ld.global.nc.f32 	%f207, [%rd56+44];
	fma.rn.f32 	%f208, %f200, %f207, %f206;
	ld.shared.v4.f32 	{%f209, %f210, %f211, %f212}, [%r153+48];
	ld.global.nc.f32 	%f213, [%rd56+48];
	fma.rn.f32 	%f214, %f209, %f213, %f208;
	ld.global.nc.f32 	%f215, [%rd56+52];
	fma.rn.f32 	%f216, %f210, %f215, %f214;
	ld.global.nc.f32 	%f217, [%rd56+56];
	fma.rn.f32 	%f218, %f211, %f217, %f216;
	ld.global.nc.f32 	%f219, [%rd56+60];
	fma.rn.f32 	%f469, %f212, %f219, %f218;
	add.s32 	%r239, %r239, 16;
	setp.eq.s32 	%p36, %r239, %r41;
	mov.u32 	%r245, %r41;
	@%p36 bra 	$L__BB2_46;
	bra.uni 	$L__BB2_45;
$L__BB2_46:
	setp.eq.s32 	%p37, %r39, 0;
	@%p37 bra 	$L__BB2_56;
	add.s32 	%r154, %r39, -1;
	setp.lt.u32 	%p38, %r154, 7;
	@%p38 bra 	$L__BB2_49;
	shl.b32 	%r155, %r245, 2;
	mov.u32 	%r156, sm;
	add.s32 	%r157, %r156, %r155;
	ld.shared.f32 	%f221, [%r157];
	cvt.u64.u32 	%rd57, %r245;
	add.s64 	%rd58, %rd57, %rd10;
	shl.b64 	%rd59, %rd58, 2;
	add.s64 	%rd60, %rd5, %rd59;
	ld.global.nc.f32 	%f222, [%rd60];
	fma.rn.f32 	%f223, %f221, %f222, %f469;
	ld.shared.f32 	%f224, [%r157+4];
	ld.global.nc.f32 	%f225, [%rd60+4];
	fma.rn.f32 	%f226, %f224, %f225, %f223;
	ld.shared.f32 	%f227, [%r157+8];
	ld.global.nc.f32 	%f228, [%rd60+8];
	fma.rn.f32 	%f229, %f227, %f228, %f226;
	ld.shared.f32 	%f230, [%r157+12];
	ld.global.nc.f32 	%f231, [%rd60+12];
	fma.rn.f32 	%f232, %f230, %f231, %f229;
	ld.shared.f32 	%f233, [%r157+16];
	ld.global.nc.f32 	%f234, [%rd60+16];
	fma.rn.f32 	%f235, %f233, %f234, %f232;
	ld.shared.f32 	%f236, [%r157+20];
	ld.global.nc.f32 	%f237, [%rd60+20];
	fma.rn.f32 	%f238, %f236, %f237, %f235;
	ld.shared.f32 	%f239, [%r157+24];
	ld.global.nc.f32 	%f240, [%rd60+24];
	fma.rn.f32 	%f241, %f239, %f240, %f238;
	ld.shared.f32 	%f242, [%r157+28];
	ld.global.nc.f32 	%f243, [%rd60+28];
	fma.rn.f32 	%f469, %f242, %f243, %f241;
	add.s32 	%r245, %r245, 8;
$L__BB2_49:
	setp.eq.s32 	%p39, %r40, 0;
	@%p39 bra 	$L__BB2_56;
	add.s32 	%r158, %r40, -1;
	setp.lt.u32 	%p40, %r158, 3;
	@%p40 bra 	$L__BB2_52;
	shl.b32 	%r159, %r245, 2;
	mov.u32 	%r160, sm;
	add.s32 	%r161, %r160, %r159;
	ld.shared.f32 	%f245, [%r161];
	cvt.u64.u32 	%rd61, %r245;
	add.s64 	%rd62, %rd61, %rd10;
	shl.b64 	%rd63, %rd62, 2;
	add.s64 	%rd64, %rd5, %rd63;
	ld.global.nc.f32 	%f246, [%rd64];
	fma.rn.f32 	%f247, %f245, %f246, %f469;
	ld.shared.f32 	%f248, [%r161+4];
	ld.global.nc.f32 	%f249, [%rd64+4];
	fma.rn.f32 	%f250, %f248, %f249, %f247;
	ld.shared.f32 	%f251, [%r161+8];
	ld.global.nc.f32 	%f252, [%rd64+8];
	fma.rn.f32 	%f253, %f251, %f252, %f250;
	ld.shared.f32 	%f254, [%r161+12];
	ld.global.nc.f32 	%f255, [%rd64+12];
	fma.rn.f32 	%f469, %f254, %f255, %f253;
	add.s32 	%r245, %r245, 4;
$L__BB2_52:
	setp.eq.s32 	%p41, %r42, 0;
	@%p41 bra 	$L__BB2_56;
	setp.eq.s32 	%p42, %r42, 1;
	shl.b32 	%r162, %r245, 2;
	mov.u32 	%r163, sm;
	add.s32 	%r59, %r163, %r162;
	ld.shared.f32 	%f256, [%r59];
	cvt.u64.u32 	%rd65, %r245;
	add.s64 	%rd66, %rd65, %rd10;
	shl.b64 	%rd67, %rd66, 2;
	add.s64 	%rd14, %rd5, %rd67;
	ld.global.nc.f32 	%f257, [%rd14];
	fma.rn.f32 	%f469, %f256, %f257, %f469;
	@%p42 bra 	$L__BB2_56;
	setp.eq.s32 	%p43, %r42, 2;
	ld.shared.f32 	%f258, [%r59+4];
	ld.global.nc.f32 	%f259, [%rd14+4];
	fma.rn.f32 	%f469, %f258, %f259, %f469;
	@%p43 bra 	$L__BB2_56;
	ld.shared.f32 	%f260, [%r59+8];
	ld.global.nc.f32 	%f261, [%rd14+8];
	fma.rn.f32 	%f469, %f260, %f261, %f469;
$L__BB2_56:
	sub.f32 	%f262, %f469, %f21;
	mul.f32 	%f263, %f262, 0f3FB8AA3B;
	ex2.approx.f32 	%f38, %f263;
	add.f32 	%f471, %f471, %f38;
	mov.b32 	%r242, 0;
	@%p35 bra 	$L__BB2_59;
	mov.b32 	%r240, 0;
$L__BB2_58:
	.pragma "nounroll";
	cvt.u64.u32 	%rd68, %r240;
	add.s64 	%rd69, %rd11, %rd68;
	shl.b64 	%rd70, %rd69, 2;
	add.s64 	%rd71, %rd1, %rd70;
	ld.global.nc.f32 	%f264, [%rd71];
	mul.wide.u32 	%rd72, %r240, 4;
	add.s64 	%rd73, %rd2, %rd72;
	ld.local.v4.f32 	{%f265, %f266, %f267, %f268}, [%rd73];
	fma.rn.f32 	%f269, %f38, %f264, %f265;
	ld.global.nc.f32 	%f270, [%rd71+4];
	fma.rn.f32 	%f271, %f38, %f270, %f266;
	ld.global.nc.f32 	%f272, [%rd71+8];
	fma.rn.f32 	%f273, %f38, %f272, %f267;
	ld.global.nc.f32 	%f274, [%rd71+12];
	fma.rn.f32 	%f275, %f38, %f274, %f268;
	st.local.v4.f32 	[%rd73], {%f269, %f271, %f273, %f275};
	ld.global.nc.f32 	%f276, [%rd71+16];
	ld.local.v4.f32 	{%f277, %f278, %f279, %f280}, [%rd73+16];
	fma.rn.f32 	%f281, %f38, %f276, %f277;
	ld.global.nc.f32 	%f282, [%rd71+20];
	fma.rn.f32 	%f283, %f38, %f282, %f278;
	ld.global.nc.f32 	%f284, [%rd71+24];
	fma.rn.f32 	%f285, %f38, %f284, %f279;
	ld.global.nc.f32 	%f286, [%rd71+28];
	fma.rn.f32 	%f287, %f38, %f286, %f280;
	st.local.v4.f32 	[%rd73+16], {%f281, %f283, %f285, %f287};
	ld.global.nc.f32 	%f288, [%rd71+32];
	ld.local.v4.f32 	{%f289, %f290, %f291, %f292}, [%rd73+32];
	fma.rn.f32 	%f293, %f38, %f288, %f289;
	ld.global.nc.f32 	%f294, [%rd71+36];
	fma.rn.f32 	%f295, %f38, %f294, %f290;
	ld.global.nc.f32 	%f296, [%rd71+40];
	fma.rn.f32 	%f297, %f38, %f296, %f291;
	ld.global.nc.f32 	%f298, [%rd71+44];
	fma.rn.f32 	%f299, %f38, %f298, %f292;
	st.local.v4.f32 	[%rd73+32], {%f293, %f295, %f297, %f299};
	ld.global.nc.f32 	%f300, [%rd71+48];
	ld.local.v4.f32 	{%f301, %f302, %f303, %f304}, [%rd73+48];
	fma.rn.f32 	%f305, %f38, %f300, %f301;
	ld.global.nc.f32 	%f306, [%rd71+52];
	fma.rn.f32 	%f307, %f38, %f306, %f302;
	ld.global.nc.f32 	%f308, [%rd71+56];
	fma.rn.f32 	%f309, %f38, %f308, %f303;
	ld.global.nc.f32 	%f310, [%rd71+60];
	fma.rn.f32 	%f311, %f38, %f310, %f304;
	st.local.v4.f32 	[%rd73+48], {%f305, %f307, %f309, %f311};
	add.s32 	%r240, %r240, 16;
	setp.ne.s32 	%p45, %r240, %r41;
	mov.u32 	%r242, %r41;
	@%p45 bra 	$L__BB2_58;
$L__BB2_59:
	@%p37 bra 	$L__BB2_69;
	add.s32 	%r166, %r39, -1;
	setp.lt.u32 	%p47, %r166, 7;
	@%p47 bra 	$L__BB2_62;
	cvt.u64.u32 	%rd74, %r242;
	add.s64 	%rd75, %rd11, %rd74;
	shl.b64 	%rd76, %rd75, 2;
	add.s64 	%rd77, %rd1, %rd76;
	ld.global.nc.f32 	%f312, [%rd77];
	mul.wide.u32 	%rd78, %r242, 4;
	add.s64 	%rd79, %rd2, %rd78;
	ld.local.f32 	%f313, [%rd79];
	fma.rn.f32 	%f314, %f38, %f312, %f313;
	st.local.f32 	[%rd79], %f314;
	ld.global.nc.f32 	%f315, [%rd77+4];
	ld.local.f32 	%f316, [%rd79+4];
	fma.rn.f32 	%f317, %f38, %f315, %f316;
	st.local.f32 	[%rd79+4], %f317;
	ld.global.nc.f32 	%f318, [%rd77+8];
	ld.local.f32 	%f319, [%rd79+8];
	fma.rn.f32 	%f320, %f38, %f318, %f319;
	st.local.f32 	[%rd79+8], %f320;
	ld.global.nc.f32 	%f321, [%rd77+12];
	ld.local.f32 	%f322, [%rd79+12];
	fma.rn.f32 	%f323, %f38, %f321, %f322;
	st.local.f32 	[%rd79+12], %f323;
	ld.global.nc.f32 	%f324, [%rd77+16];
	ld.local.f32 	%f325, [%rd79+16];
	fma.rn.f32 	%f326, %f38, %f324, %f325;
	st.local.f32 	[%rd79+16], %f326;
	ld.global.nc.f32 	%f327, [%rd77+20];
	ld.local.f32 	%f328, [%rd79+20];
	fma.rn.f32 	%f329, %f38, %f327, %f328;
	st.local.f32 	[%rd79+20], %f329;
	ld.global.nc.f32 	%f330, [%rd77+24];
	ld.local.f32 	%f331, [%rd79+24];
	fma.rn.f32 	%f332, %f38, %f330, %f331;
	st.local.f32 	[%rd79+24], %f332;
	ld.global.nc.f32 	%f333, [%rd77+28];
	ld.local.f32 	%f334, [%rd79+28];
	fma.rn.f32 	%f335, %f38, %f333, %f334;
	st.local.f32 	[%rd79+28], %f335;
	add.s32 	%r242, %r242, 8;
$L__BB2_62:
	setp.eq.s32 	%p48, %r40, 0;
	@%p48 bra 	$L__BB2_69;
	add.s32 	%r167, %r40, -1;
	setp.lt.u32 	%p49, %r167, 3;
	@%p49 bra 	$L__BB2_65;
	cvt.u64.u32 	%rd80, %r242;
	add.s64 	%rd81, %rd11, %rd80;
	shl.b64 	%rd82, %rd81, 2;
	add.s64 	%rd83, %rd1, %rd82;
	ld.global.nc.f32 	%f336, [%rd83];
	mul.wide.u32 	%rd84, %r242, 4;
	add.s64 	%rd85, %rd2, %rd84;
	ld.local.f32 	%f337, [%rd85];
	fma.rn.f32 	%f338, %f38, %f336, %f337;
	st.local.f32 	[%rd85], %f338;
	ld.global.nc.f32 	%f339, [%rd83+4];
	ld.local.f32 	%f340, [%rd85+4];
	fma.rn.f32 	%f341, %f38, %f339, %f340;
	st.local.f32 	[%rd85+4], %f341;
	ld.global.nc.f32 	%f342, [%rd83+8];
	ld.local.f32 	%f343, [%rd85+8];
	fma.rn.f32 	%f344, %f38, %f342, %f343;
	st.local.f32 	[%rd85+8], %f344;
	ld.global.nc.f32 	%f345, [%rd83+12];
	ld.local.f32 	%f346, [%rd85+12];
	fma.rn.f32 	%f347, %f38, %f345, %f346;
	st.local.f32 	[%rd85+12], %f347;
	add.s32 	%r242, %r242, 4;
$L__BB2_65:
	setp.eq.s32 	%p50, %r42, 0;
	@%p50 bra 	$L__BB2_69;
	setp.eq.s32 	%p51, %r42, 1;
	cvt.u64.u32 	%rd86, %r242;
	add.s64 	%rd87, %rd11, %rd86;
	shl.b64 	%rd88, %rd87, 2;
	add.s64 	%rd12, %rd1, %rd88;
	ld.global.nc.f32 	%f348, [%rd12];
	mul.wide.u32 	%rd89, %r242, 4;
	add.s64 	%rd13, %rd2, %rd89;
	ld.local.f32 	%f349, [%rd13];
	fma.rn.f32 	%f350, %f38, %f348, %f349;
	st.local.f32 	[%rd13], %f350;
	@%p51 bra 	$L__BB2_69;
	setp.eq.s32 	%p52, %r42, 2;
	ld.global.nc.f32 	%f351, [%rd12+4];
	ld.local.f32 	%f352, [%rd13+4];
	fma.rn.f32 	%f353, %f38, %f351, %f352;
	st.local.f32 	[%rd13+4], %f353;
	@%p52 bra 	$L__BB2_69;
	ld.global.nc.f32 	%f354, [%rd12+8];
	ld.local.f32 	%f355, [%rd13+8];
	fma.rn.f32 	%f356, %f38, %f354, %f355;
	st.local.f32 	[%rd13+8], %f356;
$L__BB2_69:
	mov.u32 	%r168, %ntid.x;
	add.s32 	%r238, %r238, %r168;
	setp.lt.s32 	%p53, %r238, %r104;
	@%p53 bra 	$L__BB2_43;
$L__BB2_70:
	setp.ne.s32 	%p54, %r3, 0;
	mov.b32 	%r169, %f471;
	shfl.sync.down.b32	%r170|%p55, %r169, 16, 31, -1;
	mov.b32 	%f357, %r170;
	add.f32 	%f358, %f471, %f357;
	mov.b32 	%r171, %f358;
	shfl.sync.down.b32	%r172|%p56, %r171, 8, 31, -1;
	mov.b32 	%f359, %r172;
	add.f32 	%f360, %f358, %f359;
	mov.b32 	%r173, %f360;
	shfl.sync.down.b32	%r174|%p57, %r173, 4, 31, -1;
	mov.b32 	%f361, %r174;
	add.f32 	%f362, %f360, %f361;
	mov.b32 	%r175, %f362;
	shfl.sync.down.b32	%r176|%p58, %r175, 2, 31, -1;
	mov.b32 	%f363, %r176;
	add.f32 	%f364, %f362, %f363;
	mov.b32 	%r177, %f364;
	shfl.sync.down.b32	%r178|%p59, %r177, 1, 31, -1;
	mov.b32 	%f365, %r178;
	add.f32 	%f43, %f364, %f365;
	@%p54 bra 	$L__BB2_72;
	st.shared.f32 	[_ZZ22tree_attn_fwd_kernel_tIfLi128EEvPKT_S2_S2_PfS3_iiiifE13block_sum_exp], %f43;
$L__BB2_72:
	shl.b32 	%r179, %r105, 2;
	mov.u32 	%r180, sm;
	add.s32 	%r64, %r180, %r179;
	setp.lt.s32 	%p60, %r105, 1;
	bar.sync 	0;
	ld.shared.f32 	%f366, [_ZZ22tree_attn_fwd_kernel_tIfLi128EEvPKT_S2_S2_PfS3_iiiifE13block_sum_exp];
	add.f32 	%f44, %f366, 0f358637BD;
	@%p60 bra 	$L__BB2_85;
	mul.lo.s32 	%r65, %r105, %r3;
	add.s32 	%r182, %r105, -1;
	and.b32  	%r66, %r105, 15;
	setp.lt.u32 	%p61, %r182, 15;
	mov.b32 	%r251, 0;
	@%p61 bra 	$L__BB2_76;
	and.b32  	%r251, %r105, 2147483632;
	mov.b32 	%r249, 0;
$L__BB2_75:
	.pragma "nounroll";
	mul.wide.u32 	%rd90, %r249, 4;
	add.s64 	%rd91, %rd2, %rd90;
	ld.local.v4.f32 	{%f367, %f368, %f369, %f370}, [%rd91];
	add.s32 	%r184, %r249, %r65;
	shl.b32 	%r185, %r184, 2;
	add.s32 	%r186, %r64, %r185;
	st.shared.f32 	[%r186], %f367;
	st.shared.f32 	[%r186+4], %f368;
	st.shared.f32 	[%r186+8], %f369;
	st.shared.f32 	[%r186+12], %f370;
	ld.local.v4.f32 	{%f371, %f372, %f373, %f374}, [%rd91+16];
	st.shared.f32 	[%r186+16], %f371;
	st.shared.f32 	[%r186+20], %f372;
	st.shared.f32 	[%r186+24], %f373;
	st.shared.f32 	[%r186+28], %f374;
	ld.local.v4.f32 	{%f375, %f376, %f377, %f378}, [%rd91+32];
	st.shared.f32 	[%r186+32], %f375;
	st.shared.f32 	[%r186+36], %f376;
	st.shared.f32 	[%r186+40], %f377;
	st.shared.f32 	[%r186+44], %f378;
	ld.local.v4.f32 	{%f379, %f380, %f381, %f382}, [%rd91+48];
	st.shared.f32 	[%r186+48], %f379;
	st.shared.f32 	[%r186+52], %f380;
	st.shared.f32 	[%r186+56], %f381;
	st.shared.f32 	[%r186+60], %f382;
	add.s32 	%r249, %r249, 16;
	setp.ne.s32 	%p62, %r249, %r251;
	@%p62 bra 	$L__BB2_75;
$L__BB2_76:
	setp.eq.s32 	%p63, %r66, 0;
	@%p63 bra 	$L__BB2_85;
	and.b32  	%r71, %r105, 7;
	setp.lt.u32 	%p64, %r66, 8;
	@%p64 bra 	$L__BB2_79;
	mul.wide.u32 	%rd92, %r251, 4;
	add.s64 	%rd93, %rd2, %rd92;
	ld.local.f32 	%f383, [%rd93];
	add.s32 	%r187, %r251, %r65;
	shl.b32 	%r188, %r187, 2;
	add.s32 	%r189, %r64, %r188;
	st.shared.f32 	[%r189], %f383;
	ld.local.f32 	%f384, [%rd93+4];
	st.shared.f32 	[%r189+4], %f384;
	ld.local.f32 	%f385, [%rd93+8];
	st.shared.f32 	[%r189+8], %f385;
	ld.local.f32 	%f386, [%rd93+12];
	st.shared.f32 	[%r189+12], %f386;
	ld.local.f32 	%f387, [%rd93+16];
	st.shared.f32 	[%r189+16], %f387;
	ld.local.f32 	%f388, [%rd93+20];
	st.shared.f32 	[%r189+20], %f388;
	ld.local.f32 	%f389, [%rd93+24];
	st.shared.f32 	[%r189+24], %f389;
	ld.local.f32 	%f390, [%rd93+28];
	st.shared.f32 	[%r189+28], %f390;
	add.s32 	%r251, %r251, 8;
$L__BB2_79:
	setp.eq.s32 	%p65, %r71, 0;
	@%p65 bra 	$L__BB2_85;
	and.b32  	%r74, %r105, 3;
	setp.lt.u32 	%p66, %r71, 4;
	@%p66 bra 	$L__BB2_82;
	mul.wide.u32 	%rd94, %r251, 4;
	add.s64 	%rd95, %rd2, %rd94;
	ld.local.f32 	%f391, [%rd95];
	add.s32 	%r190, %r251, %r65;
	shl.b32 	%r191, %r190, 2;
	add.s32 	%r192, %r64, %r191;
	st.shared.f32 	[%r192], %f391;
	ld.local.f32 	%f392, [%rd95+4];
	st.shared.f32 	[%r192+4], %f392;
	ld.local.f32 	%f393, [%rd95+8];
	st.shared.f32 	[%r192+8], %f393;
	ld.local.f32 	%f394, [%rd95+12];
	st.shared.f32 	[%r192+12], %f394;
	add.s32 	%r251, %r251, 4;
$L__BB2_82:
	setp.eq.s32 	%p67, %r74, 0;
	@%p67 bra 	$L__BB2_85;
	mov.b32 	%r254, 0;
$L__BB2_84:
	.pragma "nounroll";
	mul.wide.u32 	%rd96, %r251, 4;
	add.s64 	%rd97, %rd2, %rd96;
	ld.local.f32 	%f395, [%rd97];
	add.s32 	%r194, %r251, %r65;
	shl.b32 	%r195, %r194, 2;
	add.s32 	%r196, %r64, %r195;
	st.shared.f32 	[%r196], %f395;
	add.s32 	%r251, %r251, 1;
	add.s32 	%r254, %r254, 1;
	setp.ne.s32 	%p68, %r254, %r74;
	@%p68 bra 	$L__BB2_84;
$L__BB2_85:
	setp.ne.s32 	%p69, %r3, 0;
	bar.sync 	0;
	@%p69 bra 	$L__BB2_101;
	setp.lt.s32 	%p70, %r105, 1;
	@%p70 bra 	$L__BB2_100;
	ld.param.u64 	%rd102, [_Z22tree_attn_fwd_kernel_tIfLi128EEvPKT_S2_S2_PfS3_iiiif_param_3];
	mov.u32 	%r81, %ntid.x;
	and.b32  	%r82, %r81, 7;
	add.s32 	%r83, %r82, -1;
	and.b32  	%r84, %r81, 3;
	and.b32  	%r85, %r81, 2040;
	and.b32  	%r86, %r81, 1;
	and.b32  	%r198, %r81, -8;
	neg.s32 	%r87, %r198;
	shl.b32 	%r90, %r105, 5;
	cvta.to.global.u64 	%rd15, %rd102;
	mov.b32 	%r255, 0;
$L__BB2_88:
	setp.lt.u32 	%p71, %r81, 8;
	mov.f32 	%f479, 0f00000000;
	mov.b32 	%r259, 0;
	@%p71 bra 	$L__BB2_91;
	shl.b32 	%r201, %r255, 2;
	add.s32 	%r256, %r64, %r201;
	mov.f32 	%f479, 0f00000000;
	mov.u32 	%r257, %r87;
$L__BB2_90:
	.pragma "nounroll";
	ld.shared.f32 	%f399, [%r256];
	add.f32 	%f400, %f479, %f399;
	add.s32 	%r202, %r256, %r179;
	ld.shared.f32 	%f401, [%r202];
	add.f32 	%f402, %f400, %f401;
	add.s32 	%r203, %r202, %r179;
	ld.shared.f32 	%f403, [%r203];
	add.f32 	%f404, %f402, %f403;
	add.s32 	%r204, %r203, %r179;
	ld.shared.f32 	%f405, [%r204];
	add.f32 	%f406, %f404, %f405;
	add.s32 	%r205, %r204, %r179;
	ld.shared.f32 	%f407, [%r205];
	add.f32 	%f408, %f406, %f407;
	add.s32 	%r206, %r205, %r179;
	ld.shared.f32 	%f409, [%r206];
	add.f32 	%f410, %f408, %f409;
	add.s32 	%r207, %r206, %r179;
	ld.shared.f32 	%f411, [%r207];
	add.f32 	%f412, %f410, %f411;
	add.s32 	%r208, %r207, %r179;
	ld.shared.f32 	%f413, [%r208];
	add.f32 	%f479, %f412, %f413;
	add.s32 	%r257, %r257, 8;
	add.s32 	%r256, %r256, %r90;
	setp.ne.s32 	%p72, %r257, 0;
	mov.u32 	%r259, %r85;
	@%p72 bra 	$L__BB2_90;
$L__BB2_91:
	setp.eq.s32 	%p73, %r82, 0;
	@%p73 bra 	$L__BB2_99;
	setp.lt.u32 	%p74, %r83, 3;
	@%p74 bra 	$L__BB2_94;
	mad.lo.s32 	%r209, %r259, %r105, %r255;
	shl.b32 	%r210, %r209, 2;
	add.s32 	%r211, %r64, %r210;
	ld.shared.f32 	%f415, [%r211];
	add.f32 	%f416, %f479, %f415;
	add.s32 	%r212, %r211, %r179;
	ld.shared.f32 	%f417, [%r212];
	add.f32 	%f418, %f416, %f417;
	add.s32 	%r213, %r212, %r179;
	ld.shared.f32 	%f419, [%r213];
	add.f32 	%f420, %f418, %f419;
	add.s32 	%r214, %r213, %r179;
	ld.shared.f32 	%f421, [%r214];
	add.f32 	%f479, %f420, %f421;
	add.s32 	%r259, %r259, 4;
$L__BB2_94:
	setp.eq.s32 	%p75, %r84, 0;
	@%p75 bra 	$L__BB2_99;
	setp.eq.s32 	%p76, %r84, 1;
	@%p76 bra 	$L__BB2_97;
	mad.lo.s32 	%r215, %r259, %r105, %r255;
	shl.b32 	%r216, %r215, 2;
	add.s32 	%r217, %r64, %r216;
	ld.shared.f32 	%f423, [%r217];
	add.f32 	%f424, %f479, %f423;
	add.s32 	%r218, %r217, %r179;
	ld.shared.f32 	%f425, [%r218];
	add.f32 	%f479, %f424, %f425;
	add.s32 	%r259, %r259, 2;
$L__BB2_97:
	setp.eq.s32 	%p77, %r86, 0;
	@%p77 bra 	$L__BB2_99;
	mad.lo.s32 	%r219, %r259, %r105, %r255;
	shl.b32 	%r220, %r219, 2;
	add.s32 	%r221, %r64, %r220;
	ld.shared.f32 	%f426, [%r221];
	add.f32 	%f479, %f479, %f426;
$L__BB2_99:
	div.rn.f32 	%f427, %f479, %f44;
	cvt.u64.u32 	%rd98, %r255;
	add.s64 	%rd99, %rd98, %rd3;
	shl.b64 	%rd100, %rd99, 2;
	add.s64 	%rd101, %rd15, %rd100;
	st.global.f32 	[%rd101], %f427;
	add.s32 	%r255, %r255, 1;
	setp.ne.s32 	%p78, %r255, %r105;
	@%p78 bra 	$L__BB2_88;
$L__BB2_100:
	setp.lt.f32 	%p79, %f44, 0f00800000;
	mul.f32 	%f428, %f44, 0f4B000000;
	selp.f32 	%f429, %f428, %f44, %p79;
	selp.f32 	%f430, 0fC1B80000, 0f00000000, %p79;
	mov.b32 	%r222, %f429;
	add.s32 	%r223, %r222, -1059760811;
	and.b32  	%r224, %r223, -8388608;
	sub.s32 	%r225, %r222, %r224;
	mov.b32 	%f431, %r225;
	cvt.rn.f32.s32 	%f432, %r224;
	fma.rn.f32 	%f433, %f432, 0f34000000, %f430;
	add.f32 	%f434, %f431, 0fBF800000;
	fma.rn.f32 	%f435, %f434, 0fBE055027, 0f3E1039F6;
	fma.rn.f32 	%f436, %f435, %f434, 0fBDF8CDCC;
	fma.rn.f32 	%f437, %f436, %f434, 0f3E0F2955;
	fma.rn.f32 	%f438, %f437, %f434, 0fBE2AD8B9;
	fma.rn.f32 	%f439, %f438, %f434, 0f3E4CED0B;
	fma.rn.f32 	%f440, %f439, %f434, 0fBE7FFF22;
	fma.rn.f32 	%f441, %f440, %f434, 0f3EAAAA78;
	fma.rn.f32 	%f442, %f441, %f434, 0fBF000000;
	mul.f32 	%f443, %f434, %f442;
	fma.rn.f32 	%f444, %f443, %f434, %f434;
	fma.rn.f32 	%f445, %f433, 0f3F317218, %f444;
	setp.gt.u32 	%p80, %r222, 2139095039;
	fma.rn.f32 	%f446, %f429, 0f7F800000, 0f7F800000;
	selp.f32 	%f447, %f446, %f445, %p80;
	setp.eq.f32 	%p81, %f429, 0f00000000;
	selp.f32 	%f448, 0fFF800000, %f447, %p81;
	add.f32 	%f449, %f21, %f448;
	st.global.f32 	[%rd6], %f449;
$L__BB2_101:
	ret;

}


// ===== COMPILED SASS (sm_100) =====

	.target	sm_100

	.elftype	@"ET_EXEC"


//--------------------- .note.nv.tkinfo           --------------------------
	.section	.note.nv.tkinfo,"",@"SHT_NOTE"
	.sectionflags	@"SHF_NOTE_NV_TKINFO"
	.tkinfo
        /*0018*/ 	.word	0x00000002
        /*0030*/ 	.string	""
        /*0030*/ 	.string	"ptxas"
        /*0030*/ 	.string	"Cuda compilation tools, release 13.0, V13.0.88"
        /*0030*/ 	.string	"Build cuda_13.0.r13.0/compiler.36424714_0"
        /*0030*/ 	.string	"-arch sm_100 -m 64 "



//--------------------- .note.nv.cuinfo           --------------------------
	.section	.note.nv.cuinfo,"",@"SHT_NOTE"
	.sectionflags	@"SHF_NOTE_NV_CUINFO"
        /*0018*/ 	.short	0x0002
        /*001a*/ 	.short	0x0064
        /*001c*/ 	.short	0x0082
	.zero		2


//--------------------- .nv.info                  --------------------------
	.section	.nv.info,"",@"SHT_CUDA_INFO"
	.align	4


	//----- nvinfo : EIATTR_REGCOUNT
	.align		4
        /*0000*/ 	.byte	0x04, 0x2f
        /*0002*/ 	.short	(.L_1 - .L_0)
	.align		4
.L_0:
        /*0004*/ 	.word	index@(_Z29tree_attn_fwd_kernel_opt_halfILi128ELi64ELi2EEvPK6__halfS2_S2_PfS3_iiiif)
        /*0008*/ 	.word	0x00000020


	//----- nvinfo : EIATTR_FRAME_SIZE
	.align		4
.L_1:
        /*000c*/ 	.byte	0x04, 0x11
        /*000e*/ 	.short	(.L_3 - .L_2)
	.align		4
.L_2:
        /*0010*/ 	.word	index@($__internal_2_$__cuda_sm3x_div_rn_noftz_f32_slowpath)
        /*0014*/ 	.word	0x00000200


	//----- nvinfo : EIATTR_FRAME_SIZE
	.align		4
.L_3:
        /*0018*/ 	.byte	0x04, 0x11
        /*001a*/ 	.short	(.L_5 - .L_4)
	.align		4
.L_4:
        /*001c*/ 	.word	index@(_Z29tree_attn_fwd_kernel_opt_halfILi128ELi64ELi2EEvPK6__halfS2_S2_PfS3_iiiif)
        /*0020*/ 	.word	0x00000200


	//----- nvinfo : EIATTR_REGCOUNT
	.align		4
.L_5:
        /*0024*/ 	.byte	0x04, 0x2f
        /*0026*/ 	.short	(.L_7 - .L_6)
	.align		4
.L_6:
        /*0028*/ 	.word	index@(_Z22tree_attn_fwd_kernel_tI6__halfLi128EEvPKT_S3_S3_PfS4_iiiif)
        /*002c*/ 	.word	0x00000020


	//----- nvinfo : EIATTR_FRAME_SIZE
	.align		4
.L_7:
        /*0030*/ 	.byte	0x04, 0x11
        /*0032*/ 	.short	(.L_9 - .L_8)
	.align		4
.L_8:
        /*0034*/ 	.word	index@($__internal_1_$__cuda_sm3x_div_rn_noftz_f32_slowpath)
        /*0038*/ 	.word	0x00000200


	//----- nvinfo : EIATTR_FRAME_SIZE
	.align		4
.L_9:
        /*003c*/ 	.byte	0x04, 0x11
        /*003e*/ 	.short	(.L_11 - .L_10)
	.align		4
.L_10:
        /*0040*/ 	.word	index@(_Z22tree_attn_fwd_kernel_tI6__halfLi128EEvPKT_S3_S3_PfS4_iiiif)
        /*0044*/ 	.word	0x00000200


	//----- nvinfo : EIATTR_REGCOUNT
	.align		4
.L_11:
        /*0048*/ 	.byte	0x04, 0x2f
        /*004a*/ 	.short	(.L_13 - .L_12)
	.align		4
.L_12:
        /*004c*/ 	.word	index@(_Z22tree_attn_fwd_kernel_tIfLi128EEvPKT_S2_S2_PfS3_iiiif)
        /*0050*/ 	.word	0x00000020


	//----- nvinfo : EIATTR_FRAME_SIZE
	.align		4
.L_13:
        /*0054*/ 	.byte	0x04, 0x11
        /*0056*/ 	.short	(.L_15 - .L_14)
	.align		4
.L_14:
        /*0058*/ 	.word	index@($__internal_0_$__cuda_sm3x_div_rn_noftz_f32_slowpath)
        /*005c*/ 	.word	0x00000200


	//----- nvinfo : EIATTR_FRAME_SIZE
	.align		4
.L_15:
        /*0060*/ 	.byte	0x04, 0x11
        /*0062*/ 	.short	(.L_17 - .L_16)
	.align		4
.L_16:
        /*0064*/ 	.word	index@(_Z22tree_attn_fwd_kernel_tIfLi128EEvPKT_S2_S2_PfS3_iiiif)
        /*0068*/ 	.word	0x00000200


	//----- nvinfo : EIATTR_MIN_STACK_SIZE
	.align		4
.L_17:
        /*006c*/ 	.byte	0x04, 0x12
        /*006e*/ 	.short	(.L_19 - .L_18)
	.align		4
.L_18:
        /*0070*/ 	.word	index@(_Z22tree_attn_fwd_kernel_tIfLi128EEvPKT_S2_S2_PfS3_iiiif)
        /*0074*/ 	.word	0x00000200


	//----- nvinfo : EIATTR_MIN_STACK_SIZE
	.align		4
.L_19:
        /*0078*/ 	.byte	0x04, 0x12
        /*007a*/ 	.short	(.L_21 - .L_20)
	.align		4
.L_20:
        /*007c*/ 	.word	index@(_Z22tree_attn_fwd_kernel_tI6__halfLi128EEvPKT_S3_S3_PfS4_iiiif)
        /*0080*/ 	.word	0x00000200


	//----- nvinfo : EIATTR_MIN_STACK_SIZE
	.align		4
.L_21:
        /*0084*/ 	.byte	0x04, 0x12
        /*0086*/ 	.short	(.L_23 - .L_22)
	.align		4
.L_22:
        /*0088*/ 	.word	index@(_Z29tree_attn_fwd_kernel_opt_halfILi128ELi64ELi2EEvPK6__halfS2_S2_PfS3_iiiif)
        /*008c*/ 	.word	0x00000200
.L_23:


//--------------------- .nv.compat                --------------------------
	.section	.nv.compat,"",@"SHT_CUDA_COMPAT_INFO"
	.align	4
        /*0000*/ 	.byte	0x02, 0x09, 0x00, 0x00, 0x02, 0x02, 0x01, 0x00, 0x02, 0x05, 0x05, 0x00, 0x03, 0x07, 0x01, 0x01
        /*0010*/ 	.byte	0x02, 0x03, 0x00, 0x00, 0x02, 0x06, 0x01, 0x00, 0x04, 0x0b, 0x08, 0x00, 0x01, 0x00, 0x00, 0x00
        /*0020*/ 	.byte	0x00, 0x00, 0x00, 0x00


//--------------------- .nv.info._Z22tree_attn_fwd_kernel_tIfLi128EEvPKT_S2_S2_PfS3_iiiif --------------------------
	.section	.nv.info._Z22tree_attn_fwd_kernel_tIfLi128EEvPKT_S2_S2_PfS3_iiiif,"",@"SHT_CUDA_INFO"
	.sectionflags	@""
	.align	4


	//----- nvinfo : EIATTR_CUDA_API_VERSION
	.align		4
        /*0000*/ 	.byte	0x04, 0x37
        /*0002*/ 	.short	(.L_25 - .L_24)
.L_24:
        /*0004*/ 	.word	0x00000082


	//----- nvinfo : EIATTR_KPARAM_INFO
	.align		4
.L_25:
        /*0008*/ 	.byte	0x04, 0x17
        /*000a*/ 	.short	(.L_27 - .L_26)
.L_26:
        /*000c*/ 	.word	0x00000000
        /*0010*/ 	.short	0x0009
        /*0012*/ 	.short	0x0038
        /*0014*/ 	.byte	0x00, 0xf0, 0x11, 0x00


	//----- nvinfo : EIATTR_KPARAM_INFO
	.align		4
.L_27:
        /*0018*/ 	.byte	0x04, 0x17
        /*001a*/ 	.short	(.L_29 - .L_28)
.L_28:
        /*001c*/ 	.word	0x00000000
        /*0020*/ 	.short	0x0008
        /*0022*/ 	.short	0x0034
        /*0024*/ 	.byte	0x00, 0xf0, 0x11, 0x00


	//----- nvinfo : EIATTR_KPARAM_INFO
	.align		4
.L_29:
        /*0028*/ 	.byte	0x04, 0x17
        /*002a*/ 	.short	(.L_31 - .L_30)
.L_30:
        /*002c*/ 	.word	0x00000000
        /*0030*/ 	.short	0x0007
        /*0032*/ 	.short	0x0030
        /*0034*/ 	.byte	0x00, 0xf0, 0x11, 0x00


	//----- nvinfo : EIATTR_KPARAM_INFO
	.align		4
.L_31:
        /*0038*/ 	.byte	0x04, 0x17
        /*003a*/ 	.short	(.L_33 - .L_32)
.L_32:
        /*003c*/ 	.word	0x00000000
        /*0040*/ 	.short	0x0006
        /*0042*/ 	.short	0x002c
        /*0044*/ 	.byte	0x00, 0xf0, 0x11, 0x00


	//----- nvinfo : EIATTR_KPARAM_INFO
	.align		4
.L_33:
        /*0048*/ 	.byte	0x04, 0x17
        /*004a*/ 	.short	(.L_35 - .L_34)
.L_34:
        /*004c*/ 	.word	0x00000000
        /*0050*/ 	.short	0x0005
        /*0052*/ 	.short	0x0028
        /*0054*/ 	.byte	0x00, 0xf0, 0x11, 0x00


	//----- nvinfo : EIATTR_KPARAM_INFO
	.align		4
.L_35:
        /*0058*/ 	.byte	0x04, 0x17
        /*005a*/ 	.short	(.L_37 - .L_36)
.L_36:
        /*005c*/ 	.word	0x00000000
        /*0060*/ 	.short	0x0004
        /*0062*/ 	.short	0x0020
        /*0064*/ 	.byte	0x00, 0xf5, 0x21, 0x00


	//----- nvinfo : EIATTR_KPARAM_INFO
	.align		4
.L_37:
        /*0068*/ 	.byte	0x04, 0x17
        /*006a*/ 	.short	(.L_39 - .L_38)
.L_38:
        /*006c*/ 	.word	0x00000000
        /*0070*/ 	.short	0x0003
        /*0072*/ 	.short	0x0018
        /*0074*/ 	.byte	0x00, 0xf5, 0x21, 0x00


	//----- nvinfo : EIATTR_KPARAM_INFO
	.align		4
.L_39:
        /*0078*/ 	.byte	0x04, 0x17
        /*007a*/ 	.short	(.L_41 - .L_40)
.L_40:
        /*007c*/ 	.word	0x00000000
        /*0080*/ 	.short	0x0002
        /*0082*/ 	.short	0x0010
        /*0084*/ 	.byte	0x00, 0xf5, 0x21, 0x00


	//----- nvinfo : EIATTR_KPARAM_INFO
	.align		4
.L_41:
        /*0088*/ 	.byte	0x04, 0x17
        /*008a*/ 	.short	(.L_43 - .L_42)
.L_42:
        /*008c*/ 	.word	0x00000000
        /*0090*/ 	.short	0x0001
        /*0092*/ 	.short	0x0008
        /*0094*/ 	.byte	0x00, 0xf5, 0x21, 0x00


	//----- nvinfo : EIATTR_KPARAM_INFO
	.align		4
.L_43:
        /*0098*/ 	.byte	0x04, 0x17
        /*009a*/ 	.short	(.L_45 - .L_44)
.L_44:
        /*009c*/ 	.word	0x00000000
        /*00a0*/ 	.short	0x0000
        /*00a2*/ 	.short	0x0000
        /*00a4*/ 	.byte	0x00, 0xf5, 0x21, 0x00


	//----- nvinfo : EIATTR_SPARSE_MMA_MASK
	.align		4
.L_45:
        /*00a8*/ 	.byte	0x03, 0x50
        /*00aa*/ 	.short	0x0000


	//----- nvinfo : EIATTR_MAXREG_COUNT
	.align		4
        /*00ac*/ 	.byte	0x03, 0x1b
        /*00ae*/ 	.short	0x00ff


	//----- nvinfo : EIATTR_NUM_BARRIERS
	.align		4
        /*00b0*/ 	.byte	0x02, 0x4c
        /*00b2*/ 	.byte	0x01
	.zero		1


	//----- nvinfo : EIATTR_MERCURY_ISA_VERSION
	.align		4
        /*00b4*/ 	.byte	0x03, 0x5f
        /*00b6*/ 	.short	0x0101


	//----- nvinfo : EIATTR_UNUSED_LOAD_BYTE_OFFSET
	.align		4
        /*00b8*/ 	.byte	0x04, 0x44
        /*00ba*/ 	.short	(.L_47 - .L_46)


	//   ....[0]....
.L_46:
        /*00bc*/ 	.word	0x00000ed0
        /*00c0*/ 	.word	0x00000fff


	//   ....[1]....
        /*00c4*/ 	.word	0x00001eb0
        /*00c8*/ 	.word	0x00000fff


	//----- nvinfo : EIATTR_COOP_GROUP_MASK_REGIDS
	.align		4
.L_47:
        /*00cc*/ 	.byte	0x04, 0x29
        /*00ce*/ 	.short	(.L_49 - .L_48)


	//   ....[0]....
.L_48:
        /*00d0*/ 	.word	0xffffffff


	//   ....[1]....
        /*00d4*/ 	.word	0xffffffff


	//   ....[2]....
        /*00d8*/ 	.word	0xffffffff


	//   ....[3]....
        /*00dc*/ 	.word	0xffffffff


	//   ....[4]....
        /*00e0*/ 	.word	0xffffffff


	//   ....[5]....
        /*00e4*/ 	.word	0xffffffff


	//   ....[6]....
        /*00e8*/ 	.word	0xffffffff


	//   ....[7]....
        /*00ec*/ 	.word	0xffffffff


	//   ....[8]....
        /*00f0*/ 	.word	0xffffffff


	//   ....[9]....
        /*00f4*/ 	.word	0xffffffff


	//----- nvinfo : EIATTR_COOP_GROUP_INSTR_OFFSETS
	.align		4
.L_49:
        /*00f8*/ 	.byte	0x04, 0x28
        /*00fa*/ 	.short	(.L_51 - .L_50)


	//   ....[0]....
.L_50:
        /*00fc*/ 	.word	0x00000f80


	//   ....[1]....
        /*0100*/ 	.word	0x00000ff0


	//   ....[2]....
        /*0104*/ 	.word	0x00001020


	//   ....[3]....
        /*0108*/ 	.word	0x00001040


	//   ....[4]....
        /*010c*/ 	.word	0x00001060


	//   ....[5]....
        /*0110*/ 	.word	0x00002a40


	//   ....[6]....
        /*0114*/ 	.word	0x00002ac0


	//   ....[7]....
        /*0118*/ 	.word	0x00002b00


	//   ....[8]....
        /*011c*/ 	.word	0x00002b30


	//   ....[9]....
        /*0120*/ 	.word	0x00002b60


	//----- nvinfo : EIATTR_VRC_CTA_INIT_COUNT
	.align		4
.L_51:
        /*0124*/ 	.byte	0x02, 0x4a
	.zero		1
	.zero		1


	//----- nvinfo : EIATTR_EXIT_INSTR_OFFSETS
	.align		4
        /*0128*/ 	.byte	0x04, 0x1c
        /*012a*/ 	.short	(.L_53 - .L_52)


	//   ....[0]....
.L_52:
        /*012c*/ 	.word	0x00000230


	//   ....[1]....
        /*0130*/ 	.word	0x000031c0


	//   ....[2]....
        /*0134*/ 	.word	0x00003aa0


	//----- nvinfo : EIATTR_CRS_STACK_SIZE
	.align		4
.L_53:
        /*0138*/ 	.byte	0x04, 0x1e
        /*013a*/ 	.short	(.L_55 - .L_54)
.L_54:
        /*013c*/ 	.word	0x00000000


	//----- nvinfo : EIATTR_CBANK_PARAM_SIZE
	.align		4
.L_55:
        /*0140*/ 	.byte	0x03, 0x19
        /*0142*/ 	.short	0x003c


	//----- nvinfo : EIATTR_PARAM_CBANK
	.align		4
        /*0144*/ 	.byte	0x04, 0x0a
        /*0146*/ 	.short	(.L_57 - .L_56)
	.align		4
.L_56:
        /*0148*/ 	.word	index@(.nv.constant0._Z22tree_attn_fwd_kernel_tIfLi128EEvPKT_S2_S2_PfS3_iiiif)
        /*014c*/ 	.short	0x0380
        /*014e*/ 	.short	0x003c


	//----- nvinfo : EIATTR_SW_WAR
	.align		4
.L_57:
        /*0150*/ 	.byte	0x04, 0x36
        /*0152*/ 	.short	(.L_59 - .L_58)
.L_58:
        /*0154*/ 	.word	0x00000008
.L_59:


//--------------------- .nv.info._Z22tree_attn_fwd_kernel_tI6__halfLi128EEvPKT_S3_S3_PfS4_iiiif --------------------------
	.section	.nv.info._Z22tree_attn_fwd_kernel_tI6__halfLi128EEvPKT_S3_S3_PfS4_iiiif,"",@"SHT_CUDA_INFO"
	.sectionflags	@""
	.align	4


	//----- nvinfo : EIATTR_CUDA_API_VERSION
	.align		4
        /*0000*/ 	.byte	0x04, 0x37
        /*0002*/ 	.short	(.L_61 - .L_60)
.L_60:
        /*0004*/ 	.word	0x00000082


	//----- nvinfo : EIATTR_KPARAM_INFO
	.align		4
.L_61:
        /*0008*/ 	.byte	0x04, 0x17
        /*000a*/ 	.short	(.L_63 - .L_62)
.L_62:
        /*000c*/ 	.word	0x00000000
        /*0010*/ 	.short	0x0009
        /*0012*/ 	.short	0x0038
        /*0014*/ 	.byte	0x00, 0xf0, 0x11, 0x00


	//----- nvinfo : EIATTR_KPARAM_INFO
	.align		4
.L_63:
        /*0018*/ 	.byte	0x04, 0x17
        /*001a*/ 	.short	(.L_65 - .L_64)
.L_64:
        /*001c*/ 	.word	0x00000000
        /*0020*/ 	.short	0x0008
        /*0022*/ 	.short	0x0034
        /*0024*/ 	.byte	0x00, 0xf0, 0x11, 0x00


	//----- nvinfo : EIATTR_KPARAM_INFO
	.align		4
.L_65:
        /*0028*/ 	.byte	0x04, 0x17
        /*002a*/ 	.short	(.L_67 - .L_66)
.L_66:
        /*002c*/ 	.word	0x00000000
        /*0030*/ 	.short	0x0007
        /*0032*/ 	.short	0x0030
        /*0034*/ 	.byte	0x00, 0xf0, 0x11, 0x00


	//----- nvinfo : EIATTR_KPARAM_INFO
	.align		4
.L_67:
        /*0038*/ 	.byte	0x04, 0x17
        /*003a*/ 	.short	(.L_69 - .L_68)
.L_68:
        /*003c*/ 	.word	0x00000000
        /*0040*/ 	.short	0x0006
        /*0042*/ 	.short	0x002c
        /*0044*/ 	.byte	0x00, 0xf0, 0x11, 0x00


	//----- nvinfo : EIATTR_KPARAM_INFO
	.align		4
.L_69:
        /*0048*/ 	.byte	0x04, 0x17
        /*004a*/ 	.short	(.L_71 - .L_70)
.L_70:
        /*004c*/ 	.word	0x00000000
        /*0050*/ 	.short	0x0005
        /*0052*/ 	.short	0x0028
        /*0054*/ 	.byte	0x00, 0xf0, 0x11, 0x00


	//----- nvinfo : EIATTR_KPARAM_INFO
	.align		4
.L_71:
        /*0058*/ 	.byte	0x04, 0x17
        /*005a*/ 	.short	(.L_73 - .L_72)
.L_72:
        /*005c*/ 	.word	0x00000000
        /*0060*/ 	.short	0x0004
        /*0062*/ 	.short	0x0020
        /*0064*/ 	.byte	0x00, 0xf5, 0x21, 0x00


	//----- nvinfo : EIATTR_KPARAM_INFO
	.align		4
.L_73:
        /*0068*/ 	.byte	0x04, 0x17
        /*006a*/ 	.short	(.L_75 - .L_74)
.L_74:
        /*006c*/ 	.word	0x00000000
        /*0070*/ 	.short	0x0003
        /*0072*/ 	.short	0x0018
        /*0074*/ 	.byte	0x00, 0xf5, 0x21, 0x00


	//----- nvinfo : EIATTR_KPARAM_INFO
	.align		4
.L_75:
        /*0078*/ 	.byte	0x04, 0x17
        /*007a*/ 	.short	(.L_77 - .L_76)
.L_76:
        /*007c*/ 	.word	0x00000000
        /*0080*/ 	.short	0x0002
        /*0082*/ 	.short	0x0010
        /*0084*/ 	.byte	0x00, 0xf5, 0x21, 0x00


	//----- nvinfo : EIATTR_KPARAM_INFO
	.align		4
.L_77:
        /*0088*/ 	.byte	0x04, 0x17
        /*008a*/ 	.short	(.L_79 - .L_78)
.L_78:
        /*008c*/ 	.word	0x00000000
        /*0090*/ 	.short	0x0001
        /*0092*/ 	.short	0x0008
        /*0094*/ 	.byte	0x00, 0xf5, 0x21, 0x00


	//----- nvinfo : EIATTR_KPARAM_INFO
	.align		4
.L_79:
        /*0098*/ 	.byte	0x04, 0x17
        /*009a*/ 	.short	(.L_81 - .L_80)
.L_80:
        /*009c*/ 	.word	0x00000000
        /*00a0*/ 	.short	0x0000
        /*00a2*/ 	.short	0x0000
        /*00a4*/ 	.byte	0x00, 0xf5, 0x21, 0x00


	//----- nvinfo : EIATTR_SPARSE_MMA_MASK
	.align		4
.L_81:
        /*00a8*/ 	.byte	0x03, 0x50
        /*00aa*/ 	.short	0x0000


	//----- nvinfo : EIATTR_MAXREG_COUNT
	.align		4
        /*00ac*/ 	.byte	0x03, 0x1b
        /*00ae*/ 	.short	0x00ff


	//----- nvinfo : EIATTR_NUM_BARRIERS
	.align		4
        /*00b0*/ 	.byte	0x02, 0x4c
        /*00b2*/ 	.byte	0x01
	.zero		1


	//----- nvinfo : EIATTR_MERCURY_ISA_VERSION
	.align		4
        /*00b4*/ 	.byte	0x03, 0x5f
        /*00b6*/ 	.short	0x0101


	//----- nvinfo : EIATTR_UNUSED_LOAD_BYTE_OFFSET
	.align		4
        /*00b8*/ 	.byte	0x04, 0x44
        /*00ba*/ 	.short	(.L_83 - .L_82)


	//   ....[0]....
.L_82:
        /*00bc*/ 	.word	0x00001070
        /*00c0*/ 	.word	0x00000fff


	//   ....[1]....
        /*00c4*/ 	.word	0x00002200
        /*00c8*/ 	.word	0x00000fff


	//----- nvinfo : EIATTR_COOP_GROUP_MASK_REGIDS
	.align		4
.L_83:
        /*00cc*/ 	.byte	0x04, 0x29
        /*00ce*/ 	.short	(.L_85 - .L_84)


	//   ....[0]....
.L_84:
        /*00d0*/ 	.word	0xffffffff


	//   ....[1]....
        /*00d4*/ 	.word	0xffffffff


	//   ....[2]....
        /*00d8*/ 	.word	0xffffffff


	//   ....[3]....
        /*00dc*/ 	.word	0xffffffff


	//   ....[4]....
        /*00e0*/ 	.word	0xffffffff


	//   ....[5]....
        /*00e4*/ 	.word	0xffffffff


	//   ....[6]....
        /*00e8*/ 	.word	0xffffffff


	//   ....[7]....
        /*00ec*/ 	.word	0xffffffff


	//   ....[8]....
        /*00f0*/ 	.word	0xffffffff


	//   ....[9]....
        /*00f4*/ 	.word	0xffffffff


	//----- nvinfo : EIATTR_COOP_GROUP_INSTR_OFFSETS
	.align		4
.L_85:
        /*00f8*/ 	.byte	0x04, 0x28
        /*00fa*/ 	.short	(.L_87 - .L_86)


	//   ....[0]....
.L_86:
        /*00fc*/ 	.word	0x00001150


	//   ....[1]....
        /*0100*/ 	.word	0x000011d0


	//   ....[2]....
        /*0104*/ 	.word	0x00001200


	//   ....[3]....
        /*0108*/ 	.word	0x00001220


	//   ....[4]....
        /*010c*/ 	.word	0x00001240


	//   ....[5]....
        /*0110*/ 	.word	0x00002fb0


	//   ....[6]....
        /*0114*/ 	.word	0x00003040


	//   ....[7]....
        /*0118*/ 	.word	0x00003090


	//   ....[8]....
        /*011c*/ 	.word	0x000030b0


	//   ....[9]....
        /*0120*/ 	.word	0x000030d0


	//----- nvinfo : EIATTR_VRC_CTA_INIT_COUNT
	.align		4
.L_87:
        /*0124*/ 	.byte	0x02, 0x4a
	.zero		1
	.zero		1


	//----- nvinfo : EIATTR_EXIT_INSTR_OFFSETS
	.align		4
        /*0128*/ 	.byte	0x04, 0x1c
        /*012a*/ 	.short	(.L_89 - .L_88)


	//   ....[0]....
.L_88:
        /*012c*/ 	.word	0x00000220


	//   ....[1]....
        /*0130*/ 	.word	0x00003730


	//   ....[2]....
        /*0134*/ 	.word	0x00004010


	//----- nvinfo : EIATTR_CRS_STACK_SIZE
	.align		4
.L_89:
        /*0138*/ 	.byte	0x04, 0x1e
        /*013a*/ 	.short	(.L_91 - .L_90)
.L_90:
        /*013c*/ 	.word	0x00000000


	//----- nvinfo : EIATTR_CBANK_PARAM_SIZE
	.align		4
.L_91:
        /*0140*/ 	.byte	0x03, 0x19
        /*0142*/ 	.short	0x003c


	//----- nvinfo : EIATTR_PARAM_CBANK
	.align		4
        /*0144*/ 	.byte	0x04, 0x0a
        /*0146*/ 	.short	(.L_93 - .L_92)
	.align		4
.L_92:
        /*0148*/ 	.word	index@(.nv.constant0._Z22tree_attn_fwd_kernel_tI6__halfLi128EEvPKT_S3_S3_PfS4_iiiif)
        /*014c*/ 	.short	0x0380
        /*014e*/ 	.short	0x003c


	//----- nvinfo : EIATTR_SW_WAR
	.align		4
.L_93:
        /*0150*/ 	.byte	0x04, 0x36
        /*0152*/ 	.short	(.L_95 - .L_94)
.L_94:
        /*0154*/ 	.word	0x00000008
.L_95:


//--------------------- .nv.info._Z29tree_attn_fwd_kernel_opt_halfILi128ELi64ELi2EEvPK6__halfS2_S2_PfS3_iiiif --------------------------
	.section	.nv.info._Z29tree_attn_fwd_kernel_opt_halfILi128ELi64ELi2EEvPK6__halfS2_S2_PfS3_iiiif,"",@"SHT_CUDA_INFO"
	.sectionflags	@""
	.align	4


	//----- nvinfo : EIATTR_CUDA_API_VERSION
	.align		4
        /*0000*/ 	.byte	0x04, 0x37
        /*0002*/ 	.short	(.L_97 - .L_96)
.L_96:
        /*0004*/ 	.word	0x00000082


	//----- nvinfo : EIATTR_KPARAM_INFO
	.align		4
.L_97:
        /*0008*/ 	.byte	0x04, 0x17
        /*000a*/ 	.short	(.L_99 - .L_98)
.L_98:
        /*000c*/ 	.word	0x00000000
        /*0010*/ 	.short	0x0009
        /*0012*/ 	.short	0x0038
        /*0014*/ 	.byte	0x00, 0xf0, 0x11, 0x00


	//----- nvinfo : EIATTR_KPARAM_INFO
	.align		4
.L_99:
        /*0018*/ 	.byte	0x04, 0x17
        /*001a*/ 	.short	(.L_101 - .L_100)
.L_100:
        /*001c*/ 	.word	0x00000000
        /*0020*/ 	.short	0x0008
        /*0022*/ 	.short	0x0034
        /*0024*/ 	.byte	0x00, 0xf0, 0x11, 0x00


	//----- nvinfo : EIATTR_KPARAM_INFO
	.align		4
.L_101:
        /*0028*/ 	.byte	0x04, 0x17
        /*002a*/ 	.short	(.L_103 - .L_102)
.L_102:
        /*002c*/ 	.word	0x00000000
        /*0030*/ 	.short	0x0007
        /*0032*/ 	.short	0x0030
        /*0034*/ 	.byte	0x00, 0xf0, 0x11, 0x00


	//----- nvinfo : EIATTR_KPARAM_INFO
	.align		4
.L_103:
        /*0038*/ 	.byte	0x04, 0x17
        /*003a*/ 	.short	(.L_105 - .L_104)
.L_104:
        /*003c*/ 	.word	0x00000000
        /*0040*/ 	.short	0x0006
        /*0042*/ 	.short	0x002c
        /*0044*/ 	.byte	0x00, 0xf0, 0x11, 0x00


	//----- nvinfo : EIATTR_KPARAM_INFO
	.align		4
.L_105:
        /*0048*/ 	.byte	0x04, 0x17
        /*004a*/ 	.short	(.L_107 - .L_106)
.L_106:
        /*004c*/ 	.word	0x00000000
        /*0050*/ 	.short	0x0005
        /*0052*/ 	.short	0x0028
        /*0054*/ 	.byte	0x00, 0xf0, 0x11, 0x00


	//----- nvinfo : EIATTR_KPARAM_INFO
	.align		4
.L_107:
        /*0058*/ 	.byte	0x04, 0x17
        /*005a*/ 	.short	(.L_109 - .L_108)
.L_108:
        /*005c*/ 	.word	0x00000000
        /*0060*/ 	.short	0x0004
        /*0062*/ 	.short	0x0020
        /*0064*/ 	.byte	0x00, 0xf5, 0x21, 0x00


	//----- nvinfo : EIATTR_KPARAM_INFO
	.align		4
.L_109:
        /*0068*/ 	.byte	0x04, 0x17
        /*006a*/ 	.short	(.L_111 - .L_110)
.L_110:
        /*006c*/ 	.word	0x00000000
        /*0070*/ 	.short	0x0003
        /*0072*/ 	.short	0x0018
        /*0074*/ 	.byte	0x00, 0xf5, 0x21, 0x00


	//----- nvinfo : EIATTR_KPARAM_INFO
	.align		4
.L_111:
        /*0078*/ 	.byte	0x04, 0x17
        /*007a*/ 	.short	(.L_113 - .L_112)
.L_112:
        /*007c*/ 	.word	0x00000000
        /*0080*/ 	.short	0x0002
        /*0082*/ 	.short	0x0010
        /*0084*/ 	.byte	0x00, 0xf5, 0x21, 0x00


	//----- nvinfo : EIATTR_KPARAM_INFO
	.align		4
.L_113:
        /*0088*/ 	.byte	0x04, 0x17
        /*008a*/ 	.short	(.L_115 - .L_114)
.L_114:
        /*008c*/ 	.word	0x00000000
        /*0090*/ 	.short	0x0001
        /*0092*/ 	.short	0x0008
        /*0094*/ 	.byte	0x00, 0xf5, 0x21, 0x00


	//----- nvinfo : EIATTR_KPARAM_INFO
	.align		4
.L_115:
        /*0098*/ 	.byte	0x04, 0x17
        /*009a*/ 	.short	(.L_117 - .L_116)
.L_116:
        /*009c*/ 	.word	0x00000000
        /*00a0*/ 	.short	0x0000
        /*00a2*/ 	.short	0x0000
        /*00a4*/ 	.byte	0x00, 0xf5, 0x21, 0x00


	//----- nvinfo : EIATTR_SPARSE_MMA_MASK
	.align		4
.L_117:
        /*00a8*/ 	.byte	0x03, 0x50
        /*00aa*/ 	.short	0x0000


	//----- nvinfo : EIATTR_MAXREG_COUNT
	.align		4
        /*00ac*/ 	.byte	0x03, 0x1b
        /*00ae*/ 	.short	0x00ff


	//----- nvinfo : EIATTR_NUM_BARRIERS
	.align		4
        /*00b0*/ 	.byte	0x02, 0x4c
        /*00b2*/ 	.byte	0x01
	.zero		1


	//----- nvinfo : EIATTR_MERCURY_ISA_VERSION
	.align		4
        /*00b4*/ 	.byte	0x03, 0x5f
        /*00b6*/ 	.short	0x0101


	//----- nvinfo : EIATTR_COOP_GROUP_MASK_REGIDS
	.align		4
        /*00b8*/ 	.byte	0x04, 0x29
        /*00ba*/ 	.short	(.L_119 - .L_118)


	//   ....[0]....
.L_118:
        /*00bc*/ 	.word	0xffffffff


	//   ....[1]....
        /*00c0*/ 	.word	0xffffffff


	//   ....[2]....
        /*00c4*/ 	.word	0xffffffff


	//   ....[3]....
        /*00c8*/ 	.word	0xffffffff


	//   ....[4]....
        /*00cc*/ 	.word	0xffffffff


	//   ....[5]....
        /*00d0*/ 	.word	0xffffffff


	//   ....[6]....
        /*00d4*/ 	.word	0xffffffff


	//   ....[7]....
        /*00d8*/ 	.word	0xffffffff


	//   ....[8]....
        /*00dc*/ 	.word	0xffffffff


	//   ....[9]....
        /*00e0*/ 	.word	0xffffffff


	//----- nvinfo : EIATTR_COOP_GROUP_INSTR_OFFSETS
	.align		4
.L_119:
        /*00e4*/ 	.byte	0x04, 0x28
        /*00e6*/ 	.short	(.L_121 - .L_120)


	//   ....[0]....
.L_120:
        /*00e8*/ 	.word	0x00004030


	//   ....[1]....
        /*00ec*/ 	.word	0x00004070


	//   ....[2]....
        /*00f0*/ 	.word	0x000040a0


	//   ....[3]....
        /*00f4*/ 	.word	0x000040c0


	//   ....[4]....
        /*00f8*/ 	.word	0x000040e0


	//   ....[5]....
        /*00fc*/ 	.word	0x000054a0


	//   ....[6]....
        /*0100*/ 	.word	0x00005500


	//   ....[7]....
        /*0104*/ 	.word	0x00005530


	//   ....[8]....
        /*0108*/ 	.word	0x00005550


	//   ....[9]....
        /*010c*/ 	.word	0x00005580


	//----- nvinfo : EIATTR_VRC_CTA_INIT_COUNT
	.align		4
.L_121:
        /*0110*/ 	.byte	0x02, 0x4a
	.zero		1
	.zero		1


	//----- nvinfo : EIATTR_EXIT_INSTR_OFFSETS
	.align		4
        /*0114*/ 	.byte	0x04, 0x1c
        /*0116*/ 	.short	(.L_123 - .L_122)


	//   ....[0]....
.L_122:
        /*0118*/ 	.word	0x00000230


	//   ....[1]....
        /*011c*/ 	.word	0x000057c0


	//   ....[2]....
        /*0120*/ 	.word	0x00005a10


	//----- nvinfo : EIATTR_CRS_STACK_SIZE
	.align		4
.L_123:
        /*0124*/ 	.byte	0x04, 0x1e
        /*0126*/ 	.short	(.L_125 - .L_124)
.L_124:
        /*0128*/ 	.word	0x00000000


	//----- nvinfo : EIATTR_CBANK_PARAM_SIZE
	.align		4
.L_125:
        /*012c*/ 	.byte	0x03, 0x19
        /*012e*/ 	.short	0x003c


	//----- nvinfo : EIATTR_PARAM_CBANK
	.align		4
        /*0130*/ 	.byte	0x04, 0x0a
        /*0132*/ 	.short	(.L_127 - .L_126)
	.align		4
.L_126:
        /*0134*/ 	.word	index@(.nv.constant0._Z29tree_attn_fwd_kernel_opt_halfILi128ELi64ELi2EEvPK6__halfS2_S2_PfS3_iiiif)
        /*0138*/ 	.short	0x0380
        /*013a*/ 	.short	0x003c


	//----- nvinfo : EIATTR_SW_WAR
	.align		4
.L_127:
        /*013c*/ 	.byte	0x04, 0x36
        /*013e*/ 	.short	(.L_129 - .L_128)
.L_128:
        /*0140*/ 	.word	0x00000008
.L_129:


//--------------------- .nv.callgraph             --------------------------
	.section	.nv.callgraph,"",@"SHT_CUDA_CALLGRAPH"
	.align	4
	.sectionentsize	8
	.align		4
        /*0000*/ 	.word	0x00000000
	.align		4
        /*0004*/ 	.word	0xffffffff
	.align		4
        /*0008*/ 	.word	0x00000000
	.align		4
        /*000c*/ 	.word	0xfffffffe
	.align		4
        /*0010*/ 	.word	0x00000000
	.align		4
        /*0014*/ 	.word	0xfffffffd
	.align		4
        /*0018*/ 	.word	0x00000000
	.align		4
        /*001c*/ 	.word	0xfffffffc


//--------------------- .text._Z22tree_attn_fwd_kernel_tIfLi128EEvPKT_S2_S2_PfS3_iiiif --------------------------
	.section	.text._Z22tree_attn_fwd_kernel_tIfLi128EEvPKT_S2_S2_PfS3_iiiif,"ax",@progbits
	.align	128
        .global         _Z22tree_attn_fwd_kernel_tIfLi128EEvPKT_S2_S2_PfS3_iiiif
        .type           _Z22tree_attn_fwd_kernel_tIfLi128EEvPKT_S2_S2_PfS3_iiiif,@function
        .size           _Z22tree_attn_fwd_kernel_tIfLi128EEvPKT_S2_S2_PfS3_iiiif,(.L_x_275 - _Z22tree_attn_fwd_kernel_tIfLi128EEvPKT_S2_S2_PfS3_iiiif)
        .other          _Z22tree_attn_fwd_kernel_tIfLi128EEvPKT_S2_S2_PfS3_iiiif,@"STO_CUDA_ENTRY STV_DEFAULT"
_Z22tree_attn_fwd_kernel_tIfLi128EEvPKT_S2_S2_PfS3_iiiif:
.text._Z22tree_attn_fwd_kernel_tIfLi128EEvPKT_S2_S2_PfS3_iiiif:
[----:B------:R-:W0:Y:S01]  /*0000*/  LDC R1, c[0x0][0x37c] ;  /* 0x0000df00ff017b82 */ /* 0x000e220000000800 */
[----:B------:R-:W1:Y:S01]  /*0010*/  LDCU UR10, c[0x0][0x3ac] ;  /* 0x00007580ff0a77ac */ /* 0x000e620008000800 */
[----:B------:R-:W2:Y:S01]  /*0020*/  S2R R4, SR_CTAID.X ;  /* 0x0000000000047919 */ /* 0x000ea20000002500 */
[----:B0-----:R-:W-:Y:S01]  /*0030*/  VIADD R1, R1, 0xfffffe00 ;  /* 0xfffffe0001017836 */ /* 0x001fe20000000000 */
[----:B------:R-:W0:Y:S04]  /*0040*/  LDCU UR5, c[0x0][0x3a8] ;  /* 0x00007500ff0577ac */ /* 0x000e280008000800 */
[----:B------:R-:W-:Y:S01]  /*0050*/  R2UR UR18, R1 ;  /* 0x00000000011272ca */ /* 0x000fe200000e0000 */
[----:B-1----:R-:W-:Y:S01]  /*0060*/  IMAD.U32 R0, RZ, RZ, UR10 ;  /* 0x0000000aff007e24 */ /* 0x002fe2000f8e00ff */
[----:B------:R-:W-:-:S02]  /*0070*/  UISETP.NE.AND UP0, UPT, UR10, URZ, UPT ;  /* 0x000000ff0a00728c */ /* 0x000fc4000bf05270 */
[----:B------:R-:W-:Y:S02]  /*0080*/  ULOP3.LUT UR8, URZ, UR10, URZ, 0x33, !UPT ;  /* 0x0000000aff087292 */ /* 0x000fe4000f8e33ff */
[----:B------:R-:W-:-:S04]  /*0090*/  IABS R5, R0 ;  /* 0x0000000000057213 */ /* 0x000fc80000000000 */
[----:B------:R-:W1:Y:S08]  /*00a0*/  I2F.RP R0, R5 ;  /* 0x0000000500007306 */ /* 0x000e700000209400 */
[----:B-1----:R-:W1:Y:S02]  /*00b0*/  MUFU.RCP R0, R0 ;  /* 0x0000000000007308 */ /* 0x002e640000001000 */
[----:B-1----:R-:W-:-:S06]  /*00c0*/  VIADD R2, R0, 0xffffffe ;  /* 0x0ffffffe00027836 */ /* 0x002fcc0000000000 */
[----:B------:R1:W3:Y:S02]  /*00d0*/  F2I.FTZ.U32.TRUNC.NTZ R3, R2 ;  /* 0x0000000200037305 */ /* 0x0002e4000021f000 */
[----:B-1----:R-:W-:Y:S01]  /*00e0*/  IMAD.MOV.U32 R2, RZ, RZ, RZ ;  /* 0x000000ffff027224 */ /* 0x002fe200078e00ff */
[----:B---3--:R-:W-:-:S05]  /*00f0*/  IADD3 R6, PT, PT, RZ, -R3, RZ ;  /* 0x80000003ff067210 */ /* 0x008fca0007ffe0ff */
[----:B------:R-:W-:Y:S01]  /*0100*/  IMAD R7, R6, R5, RZ ;  /* 0x0000000506077224 */ /* 0x000fe200078e02ff */
[----:B--2---:R-:W-:-:S03]  /*0110*/  IABS R6, R4 ;  /* 0x0000000400067213 */ /* 0x004fc60000000000 */
[----:B------:R-:W-:Y:S01]  /*0120*/  IMAD.HI.U32 R3, R3, R7, R2 ;  /* 0x0000000703037227 */ /* 0x000fe200078e0002 */
[----:B------:R-:W-:-:S05]  /*0130*/  LOP3.LUT R2, R4, UR10, RZ, 0x3c, !PT ;  /* 0x0000000a04027c12 */ /* 0x000fca000f8e3cff */
[----:B------:R-:W-:-:S04]  /*0140*/  IMAD.HI.U32 R3, R3, R6, RZ ;  /* 0x0000000603037227 */ /* 0x000fc800078e00ff */
[----:B------:R-:W-:-:S04]  /*0150*/  IMAD.MOV R0, RZ, RZ, -R3 ;  /* 0x000000ffff007224 */ /* 0x000fc800078e0a03 */
[----:B------:R-:W-:-:S05]  /*0160*/  IMAD R0, R5, R0, R6 ;  /* 0x0000000005007224 */ /* 0x000fca00078e0206 */
[----:B------:R-:W-:-:S13]  /*0170*/  ISETP.GT.U32.AND P1, PT, R5, R0, PT ;  /* 0x000000000500720c */ /* 0x000fda0003f24070 */
[----:B------:R-:W-:Y:S01]  /*0180*/  @!P1 IMAD.IADD R0, R0, 0x1, -R5 ;  /* 0x0000000100009824 */ /* 0x000fe200078e0a05 */
[----:B------:R-:W-:-:S04]  /*0190*/  @!P1 IADD3 R3, PT, PT, R3, 0x1, RZ ;  /* 0x0000000103039810 */ /* 0x000fc80007ffe0ff */
[----:B------:R-:W-:-:S13]  /*01a0*/  ISETP.GE.U32.AND P0, PT, R0, R5, PT ;  /* 0x000000050000720c */ /* 0x000fda0003f06070 */
[----:B------:R-:W-:Y:S01]  /*01b0*/  @P0 VIADD R3, R3, 0x1 ;  /* 0x0000000103030836 */ /* 0x000fe20000000000 */
[----:B------:R-:W-:-:S04]  /*01c0*/  ISETP.GE.AND P0, PT, R2, RZ, PT ;  /* 0x000000ff0200720c */ /* 0x000fc80003f06270 */
[----:B------:R-:W-:-:S13]  /*01d0*/  R2UR UR4, R3 ;  /* 0x00000000030472ca */ /* 0x000fda00000e0000 */
[----:B------:R-:W-:-:S05]  /*01e0*/  @!P0 IMAD R2, RZ, RZ, -UR4 ;  /* 0x80000004ff028e24 */ /* 0x000fca000f8e02ff */
[----:B------:R-:W-:-:S13]  /*01f0*/  @!P0 R2UR UR4, R2 ;  /* 0x00000000020482ca */ /* 0x000fda00000e0000 */
[----:B------:R-:W-:-:S04]  /*0200*/  USEL UR11, UR8, UR4, !UP0 ;  /* 0x00000004080b7287 */ /* 0x000fc8000c000000 */
[----:B0-----:R-:W-:-:S06]  /*0210*/  UISETP.GE.AND UP1, UPT, UR11, UR5, UPT ;  /* 0x000000050b00728c */ /* 0x001fcc000bf26270 */
[----:B------:R-:W-:-:S13]  /*0220*/  PLOP3.LUT P0, PT, PT, PT, UP1, 0x80, 0x8 ;  /* 0x000000000008781c */ /* 0x000fda0003f0f018 */
[----:B------:R-:W-:Y:S05]  /*0230*/  @P0 EXIT ;  /* 0x000000000000094d */ /* 0x000fea0003800000 */
[----:B------:R-:W-:Y:S01]  /*0240*/  IMAD.IADD R3, R0, 0x1, -R5 ;  /* 0x0000000100037824 */ /* 0x000fe200078e0a05 */
[-C--:B------:R-:W-:Y:S01]  /*0250*/  ISETP.GT.U32.AND P0, PT, R5, R0.reuse, PT ;  /* 0x000000000500720c */ /* 0x080fe20003f04070 */
[----:B------:R-:W0:Y:S01]  /*0260*/  LDCU.64 UR4, c[0x0][0x3b0] ;  /* 0x00007600ff0477ac */ /* 0x000e220008000a00 */
[----:B------:R-:W1:Y:S01]  /*0270*/  S2R R8, SR_TID.X ;  /* 0x0000000000087919 */ /* 0x000e620000002100 */
[----:B------:R-:W-:Y:S01]  /*0280*/  BSSY.RECONVERGENT B0, `(.L_x_0) ;  /* 0x0000029000007945 */ /* 0x000fe20003800200 */
[----:B------:R-:W-:Y:S01]  /*0290*/  SEL R3, R3, R0, !P0 ;  /* 0x0000000003037207 */ /* 0x000fe20004000000 */
[----:B------:R-:W2:Y:S01]  /*02a0*/  LDCU.64 UR6, c[0x0][0x388] ;  /* 0x00007100ff0677ac */ /* 0x000ea20008000a00 */
[----:B------:R-:W-:Y:S02]  /*02b0*/  ISETP.GE.AND P0, PT, R4, RZ, PT ;  /* 0x000000ff0400720c */ /* 0x000fe40003f06270 */
[----:B------:R-:W-:Y:S01]  /*02c0*/  R2UR UR9, R3 ;  /* 0x00000000030972ca */ /* 0x000fe200000e0000 */
[----:B------:R-:W3:Y:S01]  /*02d0*/  LDCU.64 UR12, c[0x0][0x358] ;  /* 0x00006b00ff0c77ac */ /* 0x000ee20008000a00 */
[----:B------:R-:W4:Y:S01]  /*02e0*/  LDCU.64 UR16, c[0x0][0x380] ;  /* 0x00007000ff1077ac */ /* 0x000f220008000a00 */
[----:B0-----:R-:W-:-:S10]  /*02f0*/  IMAD.U32 R7, RZ, RZ, UR5 ;  /* 0x00000005ff077e24 */ /* 0x001fd4000f8e00ff */
[----:B------:R-:W-:Y:S02]  /*0300*/  @!P0 IADD3 R0, PT, PT, RZ, -UR9, RZ ;  /* 0x80000009ff008c10 */ /* 0x000fe4000fffe0ff */
[----:B------:R-:W-:Y:S02]  /*0310*/  R2UR UR14, R7 ;  /* 0x00000000070e72ca */ /* 0x000fe400000e0000 */
[----:B------:R-:W-:Y:S01]  /*0320*/  @!P0 R2UR UR9, R0 ;  /* 0x00000000000982ca */ /* 0x000fe200000e0000 */
[----:B------:R-:W-:Y:S01]  /*0330*/  IMAD.U32 R0, RZ, RZ, UR4 ;  /* 0x00000004ff007e24 */ /* 0x000fe2000f8e00ff */
[----:B------:R-:W0:Y:S04]  /*0340*/  LDCU.64 UR4, c[0x0][0x3a0] ;  /* 0x00007400ff0477ac */ /* 0x000e280008000a00 */
[----:B------:R-:W-:-:S02]  /*0350*/  R2UR UR15, R0 ;  /* 0x00000000000f72ca */ /* 0x000fc400000e0000 */
[----:B-1----:R-:W-:-:S05]  /*0360*/  ISETP.GE.AND P0, PT, R8, R7, PT ;  /* 0x000000070800720c */ /* 0x002fca0003f06270 */
[----:B------:R-:W-:-:S04]  /*0370*/  USEL UR8, UR8, UR9, !UP0 ;  /* 0x0000000908087287 */ /* 0x000fc8000c000000 */
[----:B------:R-:W-:Y:S01]  /*0380*/  UIMAD UR8, UR11, UR10, UR8 ;  /* 0x0000000a0b0872a4 */ /* 0x000fe2000f8e0208 */
[----:B------:R-:W1:Y:S03]  /*0390*/  LDCU UR11, c[0x0][0x3b8] ;  /* 0x00007700ff0b77ac */ /* 0x000e660008000800 */
[----:B------:R-:W-:Y:S02]  /*03a0*/  UIMAD UR9, UR8, UR14, URZ ;  /* 0x0000000e080972a4 */ /* 0x000fe4000f8e02ff */
[----:B0-----:R-:W-:Y:S02]  /*03b0*/  UIMAD.WIDE UR4, UR8, 0x4, UR4 ;  /* 0x00000004080478a5 */ /* 0x001fe4000f8e0204 */
[----:B------:R-:W-:Y:S02]  /*03c0*/  UIMAD UR10, UR9, UR15, URZ ;  /* 0x0000000f090a72a4 */ /* 0x000fe4000f8e02ff */
[----:B------:R-:W-:-:S02]  /*03d0*/  USHF.R.S32.HI UR8, URZ, 0x1f, UR9 ;  /* 0x0000001fff087899 */ /* 0x000fc40008011409 */
[----:B--2---:R-:W-:Y:S01]  /*03e0*/  UIMAD.WIDE UR6, UR10, 0x4, UR6 ;  /* 0x000000040a0678a5 */ /* 0x004fe2000f8e0206 */
[----:B---34-:R-:W-:Y:S11]  /*03f0*/  @P0 BRA `(.L_x_1) ;  /* 0x0000000000440947 */ /* 0x018ff60003800000 */
[----:B------:R-:W0:Y:S01]  /*0400*/  S2R R9, SR_CgaCtaId ;  /* 0x0000000000097919 */ /* 0x000e220000008800 */
[----:B------:R-:W2:Y:S01]  /*0410*/  LDC R11, c[0x0][0x360] ;  /* 0x0000d800ff0b7b82 */ /* 0x000ea20000000800 */
[----:B------:R-:W-:Y:S02]  /*0420*/  MOV R2, 0x400 ;  /* 0x0000040000027802 */ /* 0x000fe40000000f00 */
[----:B------:R-:W-:-:S03]  /*0430*/  MOV R4, R8 ;  /* 0x0000000800047202 */ /* 0x000fc60000000f00 */
[----:B------:R-:W-:-:S05]  /*0440*/  VIADD R2, R2, 0x10 ;  /* 0x0000001002027836 */ /* 0x000fca0000000000 */
[----:B0-----:R-:W-:-:S07]  /*0450*/  LEA R9, R9, R2, 0x18 ;  /* 0x0000000209097211 */ /* 0x001fce00078ec0ff */
.L_x_2:
[----:B------:R-:W-:-:S04]  /*0460*/  IADD3 R3, P0, PT, R4, UR9, RZ ;  /* 0x0000000904037c10 */ /* 0x000fc8000ff1e0ff */
[----:B0-----:R-:W-:Y:S02]  /*0470*/  LEA.HI.X.SX32 R6, R4, UR8, 0x1, P0 ;  /* 0x0000000804067c11 */ /* 0x001fe400080f0eff */
[----:B------:R-:W-:-:S04]  /*0480*/  LEA R2, P0, R3, UR16, 0x2 ;  /* 0x0000001003027c11 */ /* 0x000fc8000f8010ff */
[----:B------:R-:W-:-:S05]  /*0490*/  LEA.HI.X R3, R3, UR17, R6, 0x2, P0 ;  /* 0x0000001103037c11 */ /* 0x000fca00080f1406 */
[----:B------:R-:W1:Y:S01]  /*04a0*/  LDG.E.CONSTANT R2, desc[UR12][R2.64] ;  /* 0x0000000c02027981 */ /* 0x000e62000c1e9900 */
[----:B------:R-:W-:Y:S02]  /*04b0*/  IMAD R6, R4, 0x4, R9 ;  /* 0x0000000404067824 */ /* 0x000fe400078e0209 */
[----:B--2---:R-:W-:-:S05]  /*04c0*/  IMAD.IADD R4, R11, 0x1, R4 ;  /* 0x000000010b047824 */ /* 0x004fca00078e0204 */
[----:B------:R-:W-:Y:S01]  /*04d0*/  ISETP.GE.AND P0, PT, R4, R7, PT ;  /* 0x000000070400720c */ /* 0x000fe20003f06270 */
[----:B-1----:R-:W-:-:S05]  /*04e0*/  FMUL R5, R2, UR11 ;  /* 0x0000000b02057c20 */ /* 0x002fca0008400000 */
[----:B------:R0:W-:Y:S07]  /*04f0*/  STS [R6], R5 ;  /* 0x0000000506007388 */ /* 0x0001ee0000000800 */
[----:B------:R-:W-:Y:S05]  /*0500*/  @!P0 BRA `(.L_x_2) ;  /* 0xfffffffc00d48947 */ /* 0x000fea000383ffff */
.L_x_1:
[----:B-1----:R-:W-:Y:S05]  /*0510*/  BSYNC.RECONVERGENT B0 ;  /* 0x0000000000007941 */ /* 0x002fea0003800200 */
.L_x_0:
[----:B------:R-:W-:Y:S01]  /*0520*/  BAR.SYNC.DEFER_BLOCKING 0x0 ;  /* 0x0000000000007b1d */ /* 0x000fe20000010000 */
[----:B------:R-:W-:Y:S01]  /*0530*/  ISETP.GE.AND P0, PT, R8, R0, PT ;  /* 0x000000000800720c */ /* 0x000fe20003f06270 */
[----:B------:R-:W-:Y:S01]  /*0540*/  USHF.R.S32.HI UR16, URZ, 0x1f, UR10 ;  /* 0x0000001fff107899 */ /* 0x000fe2000801140a */
[----:B------:R-:W-:-:S03]  /*0550*/  IMAD.MOV.U32 R17, RZ, RZ, -0x800000 ;  /* 0xff800000ff117424 */ /* 0x000fc600078e00ff */
[----:B------:R-:W-:Y:S08]  /*0560*/  BSSY.RECONVERGENT B0, `(.L_x_3) ;  /* 0x00000a1000007945 */ /* 0x000ff00003800200 */
[----:B------:R-:W-:Y:S05]  /*0570*/  @P0 BRA `(.L_x_4) ;  /* 0x00000008007c0947 */ /* 0x000fea0003800000 */
[----:B------:R-:W1:Y:S01]  /*0580*/  LDC R2, c[0x0][0x360] ;  /* 0x0000d800ff027b82 */ /* 0x000e620000000800 */
[----:B------:R-:W-:-:S13]  /*0590*/  ISETP.GT.AND P0, PT, R7, RZ, PT ;  /* 0x000000ff0700720c */ /* 0x000fda0003f04270 */
[----:B------:R-:W-:Y:S05]  /*05a0*/  @P0 BRA `(.L_x_5) ;  /* 0x00000000001c0947 */ /* 0x000fea0003800000 */
[----:B------:R-:W-:Y:S01]  /*05b0*/  MOV R3, R8 ;  /* 0x0000000800037202 */ /* 0x000fe20000000f00 */
[----:B------:R-:W-:-:S07]  /*05c0*/  IMAD.MOV.U32 R17, RZ, RZ, -0x800000 ;  /* 0xff800000ff117424 */ /* 0x000fce00078e00ff */
.L_x_6:
[----:B-1----:R-:W-:Y:S01]  /*05d0*/  IMAD.IADD R3, R2, 0x1, R3 ;  /* 0x0000000102037824 */ /* 0x002fe200078e0203 */
[----:B------:R-:W-:-:S04]  /*05e0*/  FMNMX R17, RZ, R17, !PT ;  /* 0x00000011ff117209 */ /* 0x000fc80007800000 */
[----:B------:R-:W-:-:S13]  /*05f0*/  ISETP.GE.AND P0, PT, R3, R0, PT ;  /* 0x000000000300720c */ /* 0x000fda0003f06270 */
[----:B------:R-:W-:Y:S05]  /*0600*/  @!P0 BRA `(.L_x_6) ;  /* 0xfffffffc00f08947 */ /* 0x000fea000383ffff */
[----:B------:R-:W-:Y:S05]  /*0610*/  BRA `(.L_x_4) ;  /* 0x0000000800547947 */ /* 0x000fea0003800000 */
.L_x_5:
[----:B------:R-:W-:Y:S01]  /*0620*/  IMAD.MOV.U32 R3, RZ, RZ, R8 ;  /* 0x000000ffff037224 */ /* 0x000fe200078e0008 */
[C---:B------:R-:W-:Y:S02]  /*0630*/  LOP3.LUT R16, R7.reuse, 0xf, RZ, 0xc0, !PT ;  /* 0x0000000f07107812 */ /* 0x040fe400078ec0ff */
[C---:B0-----:R-:W-:Y:S02]  /*0640*/  LOP3.LUT R6, R7.reuse, 0x7, RZ, 0xc0, !PT ;  /* 0x0000000707067812 */ /* 0x041fe400078ec0ff */
[C---:B------:R-:W-:Y:S02]  /*0650*/  LOP3.LUT R5, R7.reuse, 0x7ffffff0, RZ, 0xc0, !PT ;  /* 0x7ffffff007057812 */ /* 0x040fe400078ec0ff */
[----:B------:R-:W-:Y:S02]  /*0660*/  LOP3.LUT R4, R7, 0x3, RZ, 0xc0, !PT ;  /* 0x0000000307047812 */ /* 0x000fe400078ec0ff */
[----:B------:R-:W-:-:S07]  /*0670*/  MOV R17, 0xff800000 ;  /* 0xff80000000117802 */ /* 0x000fce0000000f00 */
.L_x_12:
[----:B------:R-:W0:Y:S01]  /*0680*/  LDCU.64 UR14, c[0x0][0x3b0] ;  /* 0x00007600ff0e77ac */ /* 0x000e220008000a00 */
[----:B------:R-:W-:Y:S02]  /*0690*/  IMAD.MOV.U32 R15, RZ, RZ, RZ ;  /* 0x000000ffff0f7224 */ /* 0x000fe400078e00ff */
[----:B------:R-:W-:Y:S02]  /*06a0*/  IMAD.MOV.U32 R22, RZ, RZ, RZ ;  /* 0x000000ffff167224 */ /* 0x000fe400078e00ff */
[----:B0-----:R-:W-:Y:S02]  /*06b0*/  IMAD.U32 R7, RZ, RZ, UR15 ;  /* 0x0000000fff077e24 */ /* 0x001fe4000f8e00ff */
[----:B------:R-:W-:Y:S02]  /*06c0*/  IMAD.U32 R0, RZ, RZ, UR14 ;  /* 0x0000000eff007e24 */ /* 0x000fe4000f8e00ff */
[----:B------:R-:W-:Y:S02]  /*06d0*/  VIADD R8, R7, 0xffffffff ;  /* 0xffffffff07087836 */ /* 0x000fe40000000000 */
[----:B------:R-:W-:Y:S01]  /*06e0*/  IMAD R19, R3, R7, RZ ;  /* 0x0000000703137224 */ /* 0x000fe200078e02ff */
[----:B-1----:R-:W-:-:S02]  /*06f0*/  IADD3 R3, PT, PT, R2, R3, RZ ;  /* 0x0000000302037210 */ /* 0x002fc40007ffe0ff */
[----:B------:R-:W-:Y:S02]  /*0700*/  ISETP.GE.U32.AND P1, PT, R8, 0xf, PT ;  /* 0x0000000f0800780c */ /* 0x000fe40003f26070 */
[----:B------:R-:W-:Y:S02]  /*0710*/  ISETP.GE.AND P0, PT, R3, R0, PT ;  /* 0x000000000300720c */ /* 0x000fe40003f06270 */
[----:B------:R-:W-:-:S09]  /*0720*/  SHF.R.S32.HI R18, RZ, 0x1f, R19 ;  /* 0x0000001fff127819 */ /* 0x000fd20000011413 */
[----:B------:R-:W-:Y:S05]  /*0730*/  @!P1 BRA `(.L_x_7) ;  /* 0x0000000000cc9947 */ /* 0x000fea0003800000 */
[----:B------:R-:W0:Y:S01]  /*0740*/  S2R R21, SR_CgaCtaId ;  /* 0x0000000000157919 */ /* 0x000e220000008800 */
[----:B------:R-:W-:Y:S01]  /*0750*/  MOV R8, 0x400 ;  /* 0x0000040000087802 */ /* 0x000fe20000000f00 */
[----:B------:R-:W-:Y:S02]  /*0760*/  HFMA2 R15, -RZ, RZ, 0, 0 ;  /* 0x00000000ff0f7431 */ /* 0x000fe400000001ff */
[----:B------:R-:W-:Y:S02]  /*0770*/  IMAD.MOV.U32 R20, RZ, RZ, RZ ;  /* 0x000000ffff147224 */ /* 0x000fe400078e00ff */
[----:B------:R-:W-:-:S05]  /*0780*/  VIADD R8, R8, 0x10 ;  /* 0x0000001008087836 */ /* 0x000fca0000000000 */
[----:B0-----:R-:W-:-:S07]  /*0790*/  LEA R21, R21, R8, 0x18 ;  /* 0x0000000815157211 */ /* 0x001fce00078ec0ff */
.L_x_8:
[----:B------:R-:W-:-:S05]  /*07a0*/  IADD3 R8, P1, PT, R19, R20, RZ ;  /* 0x0000001413087210 */ /* 0x000fca0007f3e0ff */
[----:B------:R-:W-:Y:S01]  /*07b0*/  IMAD.X R9, RZ, RZ, R18, P1 ;  /* 0x000000ffff097224 */ /* 0x000fe200008e0612 */
[----:B------:R-:W-:-:S04]  /*07c0*/  LEA R22, P1, R8, UR6, 0x2 ;  /* 0x0000000608167c11 */ /* 0x000fc8000f8210ff */
[----:B------:R-:W-:-:S05]  /*07d0*/  LEA.HI.X R23, R8, UR7, R9, 0x2, P1 ;  /* 0x0000000708177c11 */ /* 0x000fca00088f1409 */
[----:B------:R-:W2:Y:S04]  /*07e0*/  LDG.E.CONSTANT R14, desc[UR12][R22.64] ;  /* 0x0000000c160e7981 */ /* 0x000ea8000c1e9900 */
[----:B------:R-:W3:Y:S01]  /*07f0*/  LDG.E.CONSTANT R25, desc[UR12][R22.64+0x4] ;  /* 0x0000040c16197981 */ /* 0x000ee2000c1e9900 */
[----:B------:R-:W-:-:S03]  /*0800*/  IMAD R24, R20, 0x4, R21 ;  /* 0x0000000414187824 */ /* 0x000fc600078e0215 */
[----:B------:R-:W4:Y:S04]  /*0810*/  LDG.E.CONSTANT R13, desc[UR12][R22.64+0x8] ;  /* 0x0000080c160d7981 */ /* 0x000f28000c1e9900 */
[----:B------:R-:W5:Y:S04]  /*0820*/  LDG.E.CONSTANT R12, desc[UR12][R22.64+0xc] ;  /* 0x00000c0c160c7981 */ /* 0x000f68000c1e9900 */
[----:B------:R-:W2:Y:S04]  /*0830*/  LDS.128 R8, [R24] ;  /* 0x0000000018087984 */ /* 0x000ea80000000c00 */
[----:B------:R-:W5:Y:S04]  /*0840*/  LDG.E.CONSTANT R27, desc[UR12][R22.64+0x10] ;  /* 0x0000100c161b7981 */ /* 0x000f68000c1e9900 */
[----:B------:R-:W5:Y:S04]  /*0850*/  LDG.E.CONSTANT R29, desc[UR12][R22.64+0x18] ;  /* 0x0000180c161d7981 */ /* 0x000f68000c1e9900 */
[----:B------:R-:W5:Y:S04]  /*0860*/  LDG.E.CONSTANT R26, desc[UR12][R22.64+0x1c] ;  /* 0x00001c0c161a7981 */ /* 0x000f68000c1e9900 */
[----:B------:R-:W5:Y:S01]  /*0870*/  LDG.E.CONSTANT R28, desc[UR12][R22.64+0x3c] ;  /* 0x00003c0c161c7981 */ /* 0x000f62000c1e9900 */
[----:B--2---:R-:W-:-:S03]  /*0880*/  FFMA R14, R8, R14, R15 ;  /* 0x0000000e080e7223 */ /* 0x004fc6000000000f */
[----:B------:R-:W2:Y:S01]  /*0890*/  LDG.E.CONSTANT R8, desc[UR12][R22.64+0x14] ;  /* 0x0000140c16087981 */ /* 0x000ea2000c1e9900 */
[----:B---3--:R-:W-:-:S03]  /*08a0*/  FFMA R9, R9, R25, R14 ;  /* 0x0000001909097223 */ /* 0x008fc6000000000e */
[----:B------:R-:W3:Y:S01]  /*08b0*/  LDG.E.CONSTANT R25, desc[UR12][R22.64+0x20] ;  /* 0x0000200c16197981 */ /* 0x000ee2000c1e9900 */
[----:B----4-:R-:W-:-:S04]  /*08c0*/  FFMA R10, R10, R13, R9 ;  /* 0x0000000d0a0a7223 */ /* 0x010fc80000000009 */
[----:B-----5:R-:W-:Y:S02]  /*08d0*/  FFMA R11, R11, R12, R10 ;  /* 0x0000000c0b0b7223 */ /* 0x020fe4000000000a */
[----:B------:R-:W0:Y:S02]  /*08e0*/  LDS.128 R12, [R24+0x10] ;  /* 0x00001000180c7984 */ /* 0x000e240000000c00 */
[----:B0-----:R-:W-:Y:S02]  /*08f0*/  FFMA R10, R12, R27, R11 ;  /* 0x0000001b0c0a7223 */ /* 0x001fe4000000000b */
[----:B------:R-:W4:Y:S04]  /*0900*/  LDG.E.CONSTANT R12, desc[UR12][R22.64+0x24] ;  /* 0x0000240c160c7981 */ /* 0x000f28000c1e9900 */
[----:B------:R-:W5:Y:S01]  /*0910*/  LDG.E.CONSTANT R27, desc[UR12][R22.64+0x30] ;  /* 0x0000300c161b7981 */ /* 0x000f62000c1e9900 */
[----:B--2---:R-:W-:-:S03]  /*0920*/  FFMA R9, R13, R8, R10 ;  /* 0x000000080d097223 */ /* 0x004fc6000000000a */
[----:B------:R-:W2:Y:S01]  /*0930*/  LDG.E.CONSTANT R13, desc[UR12][R22.64+0x28] ;  /* 0x0000280c160d7981 */ /* 0x000ea2000c1e9900 */
[----:B------:R-:W-:-:S03]  /*0940*/  FFMA R14, R14, R29, R9 ;  /* 0x0000001d0e0e7223 */ /* 0x000fc60000000009 */
[----:B------:R-:W3:Y:S01]  /*0950*/  LDS.128 R8, [R24+0x20] ;  /* 0x0000200018087984 */ /* 0x000ee20000000c00 */
[----:B------:R-:W-:-:S03]  /*0960*/  FFMA R15, R15, R26, R14 ;  /* 0x0000001a0f0f7223 */ /* 0x000fc6000000000e */
[----:B------:R-:W5:Y:S01]  /*0970*/  LDG.E.CONSTANT R26, desc[UR12][R22.64+0x2c] ;  /* 0x00002c0c161a7981 */ /* 0x000f62000c1e9900 */
[----:B---3--:R-:W-:-:S03]  /*0980*/  FFMA R14, R8, R25, R15 ;  /* 0x00000019080e7223 */ /* 0x008fc6000000000f */
[----:B------:R-:W3:Y:S04]  /*0990*/  LDG.E.CONSTANT R8, desc[UR12][R22.64+0x34] ;  /* 0x0000340c16087981 */ /* 0x000ee8000c1e9900 */
[----:B------:R-:W3:Y:S01]  /*09a0*/  LDG.E.CONSTANT R25, desc[UR12][R22.64+0x38] ;  /* 0x0000380c16197981 */ /* 0x000ee2000c1e9900 */
[----:B----4-:R-:W-:Y:S01]  /*09b0*/  FFMA R9, R9, R12, R14 ;  /* 0x0000000c09097223 */ /* 0x010fe2000000000e */
[----:B------:R-:W-:-:S04]  /*09c0*/  IADD3 R20, PT, PT, R20, 0x10, RZ ;  /* 0x0000001014147810 */ /* 0x000fc80007ffe0ff */
[----:B------:R-:W-:Y:S01]  /*09d0*/  ISETP.NE.AND P1, PT, R20, R5, PT ;  /* 0x000000051400720c */ /* 0x000fe20003f25270 */
[----:B--2---:R-:W-:Y:S02]  /*09e0*/  FFMA R10, R10, R13, R9 ;  /* 0x0000000d0a0a7223 */ /* 0x004fe40000000009 */
[----:B------:R-:W0:Y:S02]  /*09f0*/  LDS.128 R12, [R24+0x30] ;  /* 0x00003000180c7984 */ /* 0x000e240000000c00 */
[----:B-----5:R-:W-:-:S04]  /*0a00*/  FFMA R11, R11, R26, R10 ;  /* 0x0000001a0b0b7223 */ /* 0x020fc8000000000a */
[----:B0-----:R-:W-:-:S04]  /*0a10*/  FFMA R12, R12, R27, R11 ;  /* 0x0000001b0c0c7223 */ /* 0x001fc8000000000b */
[----:B---3--:R-:W-:-:S04]  /*0a20*/  FFMA R13, R13, R8, R12 ;  /* 0x000000080d0d7223 */ /* 0x008fc8000000000c */
[----:B------:R-:W-:-:S04]  /*0a30*/  FFMA R14, R14, R25, R13 ;  /* 0x000000190e0e7223 */ /* 0x000fc8000000000d */
[----:B------:R-:W-:Y:S01]  /*0a40*/  FFMA R15, R15, R28, R14 ;  /* 0x0000001c0f0f7223 */ /* 0x000fe2000000000e */
[----:B------:R-:W-:Y:S06]  /*0a50*/  @P1 BRA `(.L_x_8) ;  /* 0xfffffffc00501947 */ /* 0x000fec000383ffff */
[----:B------:R-:W-:-:S07]  /*0a60*/  IMAD.MOV.U32 R22, RZ, RZ, R5 ;  /* 0x000000ffff167224 */ /* 0x000fce00078e0005 */
.L_x_7:
[----:B------:R-:W-:-:S13]  /*0a70*/  ISETP.NE.AND P1, PT, R16, RZ, PT ;  /* 0x000000ff1000720c */ /* 0x000fda0003f25270 */
[----:B------:R-:W-:Y:S05]  /*0a80*/  @!P1 BRA `(.L_x_9) ;  /* 0x0000000400309947 */ /* 0x000fea0003800000 */
[----:B------:R-:W-:Y:S01]  /*0a90*/  VIADD R8, R16, 0xffffffff ;  /* 0xffffffff10087836 */ /* 0x000fe20000000000 */
[----:B------:R-:W-:-:S04]  /*0aa0*/  ISETP.NE.AND P1, PT, R6, RZ, PT ;  /* 0x000000ff0600720c */ /* 0x000fc80003f25270 */
[----:B------:R-:W-:-:S13]  /*0ab0*/  ISETP.GE.U32.AND P2, PT, R8, 0x7, PT ;  /* 0x000000070800780c */ /* 0x000fda0003f46070 */
[----:B------:R-:W-:Y:S05]  /*0ac0*/  @!P2 BRA `(.L_x_10) ;  /* 0x000000000070a947 */ /* 0x000fea0003800000 */
[----:B------:R-:W-:-:S05]  /*0ad0*/  IADD3 R8, P2, PT, R19, R22, RZ ;  /* 0x0000001613087210 */ /* 0x000fca0007f5e0ff */
[----:B------:R-:W-:Y:S01]  /*0ae0*/  IMAD.X R9, RZ, RZ, R18, P2 ;  /* 0x000000ffff097224 */ /* 0x000fe200010e0612 */
[----:B------:R-:W-:-:S04]  /*0af0*/  LEA R20, P2, R8, UR6, 0x2 ;  /* 0x0000000608147c11 */ /* 0x000fc8000f8410ff */
[----:B------:R-:W-:-:S05]  /*0b00*/  LEA.HI.X R21, R8, UR7, R9, 0x2, P2 ;  /* 0x0000000708157c11 */ /* 0x000fca00090f1409 */
[----:B------:R-:W2:Y:S01]  /*0b10*/  LDG.E.CONSTANT R12, desc[UR12][R20.64] ;  /* 0x0000000c140c7981 */ /* 0x000ea2000c1e9900 */
[----:B------:R-:W0:Y:S01]  /*0b20*/  S2UR UR11, SR_CgaCtaId ;  /* 0x00000000000b79c3 */ /* 0x000e220000008800 */
[----:B------:R-:W-:Y:S02]  /*0b30*/  UMOV UR8, 0x400 ;  /* 0x0000040000087882 */ /* 0x000fe40000000000 */
[----:B------:R-:W-:Y:S01]  /*0b40*/  UIADD3 UR8, UPT, UPT, UR8, 0x10, URZ ;  /* 0x0000001008087890 */ /* 0x000fe2000fffe0ff */
[----:B------:R-:W3:Y:S04]  /*0b50*/  LDG.E.CONSTANT R13, desc[UR12][R20.64+0x4] ;  /* 0x0000040c140d7981 */ /* 0x000ee8000c1e9900 */
[----:B------:R-:W4:Y:S04]  /*0b60*/  LDG.E.CONSTANT R23, desc[UR12][R20.64+0x8] ;  /* 0x0000080c14177981 */ /* 0x000f28000c1e9900 */
[----:B------:R-:W5:Y:S04]  /*0b70*/  LDG.E.CONSTANT R26, desc[UR12][R20.64+0xc] ;  /* 0x00000c0c141a7981 */ /* 0x000f68000c1e9900 */
[----:B------:R-:W5:Y:S04]  /*0b80*/  LDG.E.CONSTANT R25, desc[UR12][R20.64+0x10] ;  /* 0x0000100c14197981 */ /* 0x000f68000c1e9900 */
[----:B------:R-:W5:Y:S01]  /*0b90*/  LDG.E.CONSTANT R24, desc[UR12][R20.64+0x14] ;  /* 0x0000140c14187981 */ /* 0x000f62000c1e9900 */
[----:B0-----:R-:W-:-:S03]  /*0ba0*/  ULEA UR8, UR11, UR8, 0x18 ;  /* 0x000000080b087291 */ /* 0x001fc6000f8ec0ff */
[----:B------:R-:W5:Y:S03]  /*0bb0*/  LDG.E.CONSTANT R27, desc[UR12][R20.64+0x18] ;  /* 0x0000180c141b7981 */ /* 0x000f66000c1e9900 */
[----:B------:R-:W-:-:S05]  /*0bc0*/  LEA R28, R22, UR8, 0x2 ;  /* 0x00000008161c7c11 */ /* 0x000fca000f8e10ff */
[----:B------:R-:W2:Y:S02]  /*0bd0*/  LDS.128 R8, [R28] ;  /* 0x000000001c087984 */ /* 0x000ea40000000c00 */
[----:B--2---:R-:W-:Y:S02]  /*0be0*/  FFMA R12, R8, R12, R15 ;  /* 0x0000000c080c7223 */ /* 0x004fe4000000000f */
[----:B------:R-:W2:Y:S02]  /*0bf0*/  LDG.E.CONSTANT R8, desc[UR12][R20.64+0x1c] ;  /* 0x00001c0c14087981 */ /* 0x000ea4000c1e9900 */
[----:B---3--:R-:W-:Y:S02]  /*0c00*/  FFMA R9, R13, R9, R12 ;  /* 0x000000090d097223 */ /* 0x008fe4000000000c */
[----:B------:R-:W0:Y:S02]  /*0c10*/  LDS.128 R12, [R28+0x10] ;  /* 0x000010001c0c7984 */ /* 0x000e240000000c00 */
[----:B----4-:R-:W-:-:S04]  /*0c20*/  FFMA R9, R23, R10, R9 ;  /* 0x0000000a17097223 */ /* 0x010fc80000000009 */
[----:B-----5:R-:W-:Y:S01]  /*0c30*/  FFMA R9, R26, R11, R9 ;  /* 0x0000000b1a097223 */ /* 0x020fe20000000009 */
[----:B------:R-:W-:-:S03]  /*0c40*/  IADD3 R22, PT, PT, R22, 0x8, RZ ;  /* 0x0000000816167810 */ /* 0x000fc60007ffe0ff */
[----:B0-----:R-:W-:-:S04]  /*0c50*/  FFMA R9, R12, R25, R9 ;  /* 0x000000190c097223 */ /* 0x001fc80000000009 */
[----:B------:R-:W-:-:S04]  /*0c60*/  FFMA R24, R24, R13, R9 ;  /* 0x0000000d18187223 */ /* 0x000fc80000000009 */
[----:B------:R-:W-:-:S04]  /*0c70*/  FFMA R27, R27, R14, R24 ;  /* 0x0000000e1b1b7223 */ /* 0x000fc80000000018 */
[----:B--2---:R-:W-:-:S07]  /*0c80*/  FFMA R15, R8, R15, R27 ;  /* 0x0000000f080f7223 */ /* 0x004fce000000001b */
.L_x_10:
        /* <DEDUP_REMOVED lines=9> */
[----:B------:R-:W2:Y:S04]  /*0d20*/  LDG.E.CONSTANT R14, desc[UR12][R12.64] ;  /* 0x0000000c0c0e7981 */ /* 0x000ea8000c1e9900 */
[----:B------:R-:W3:Y:S04]  /*0d30*/  LDG.E.CONSTANT R21, desc[UR12][R12.64+0x4] ;  /* 0x0000040c0c157981 */ /* 0x000ee8000c1e9900 */
[----:B------:R-:W4:Y:S04]  /*0d40*/  LDG.E.CONSTANT R20, desc[UR12][R12.64+0x8] ;  /* 0x0000080c0c147981 */ /* 0x000f28000c1e9900 */
[----:B------:R-:W5:Y:S01]  /*0d50*/  LDG.E.CONSTANT R23, desc[UR12][R12.64+0xc] ;  /* 0x00000c0c0c177981 */ /* 0x000f62000c1e9900 */
[----:B------:R-:W0:Y:S01]  /*0d60*/  S2UR UR11, SR_CgaCtaId ;  /* 0x00000000000b79c3 */ /* 0x000e220000008800 */
[----:B------:R-:W-:-:S02]  /*0d70*/  UMOV UR8, 0x400 ;  /* 0x0000040000087882 */ /* 0x000fc40000000000 */
[----:B------:R-:W-:-:S04]  /*0d80*/  UIADD3 UR8, UPT, UPT, UR8, 0x10, URZ ;  /* 0x0000001008087890 */ /* 0x000fc8000fffe0ff */
[----:B0-----:R-:W-:-:S06]  /*0d90*/  ULEA UR8, UR11, UR8, 0x18 ;  /* 0x000000080b087291 */ /* 0x001fcc000f8ec0ff */
[C---:B------:R-:W-:Y:S01]  /*0da0*/  LEA R8, R22.reuse, UR8, 0x2 ;  /* 0x0000000816087c11 */ /* 0x040fe2000f8e10ff */
[----:B------:R-:W-:-:S05]  /*0db0*/  VIADD R22, R22, 0x4 ;  /* 0x0000000416167836 */ /* 0x000fca0000000000 */
[----:B------:R-:W2:Y:S02]  /*0dc0*/  LDS.128 R8, [R8] ;  /* 0x0000000008087984 */ /* 0x000ea40000000c00 */
[----:B--2---:R-:W-:-:S04]  /*0dd0*/  FFMA R14, R8, R14, R15 ;  /* 0x0000000e080e7223 */ /* 0x004fc8000000000f */
[----:B---3--:R-:W-:-:S04]  /*0de0*/  FFMA R9, R21, R9, R14 ;  /* 0x0000000915097223 */ /* 0x008fc8000000000e */
[----:B----4-:R-:W-:-:S04]  /*0df0*/  FFMA R10, R20, R10, R9 ;  /* 0x0000000a140a7223 */ /* 0x010fc80000000009 */
[----:B-----5:R-:W-:-:S07]  /*0e00*/  FFMA R15, R23, R11, R10 ;  /* 0x0000000b170f7223 */ /* 0x020fce000000000a */
.L_x_11:
[----:B------:R-:W-:Y:S05]  /*0e10*/  @!P1 BRA `(.L_x_9) ;  /* 0x00000000004c9947 */ /* 0x000fea0003800000 */
[----:B------:R-:W-:-:S04]  /*0e20*/  IADD3 R19, P1, PT, R19, R22, RZ ;  /* 0x0000001613137210 */ /* 0x000fc80007f3e0ff */
[----:B------:R-:W-:Y:S02]  /*0e30*/  IADD3.X R18, PT, PT, RZ, R18, RZ, P1, !PT ;  /* 0x00000012ff127210 */ /* 0x000fe40000ffe4ff */
[----:B------:R-:W-:-:S04]  /*0e40*/  LEA R12, P1, R19, UR6, 0x2 ;  /* 0x00000006130c7c11 */ /* 0x000fc8000f8210ff */
[----:B------:R-:W-:-:S05]  /*0e50*/  LEA.HI.X R13, R19, UR7, R18, 0x2, P1 ;  /* 0x00000007130d7c11 */ /* 0x000fca00088f1412 */
[----:B------:R-:W2:Y:S01]  /*0e60*/  LDG.E.CONSTANT R14, desc[UR12][R12.64] ;  /* 0x0000000c0c0e7981 */ /* 0x000ea2000c1e9900 */
[----:B------:R-:W0:Y:S01]  /*0e70*/  S2UR UR11, SR_CgaCtaId ;  /* 0x00000000000b79c3 */ /* 0x000e220000008800 */
[----:B------:R-:W-:Y:S01]  /*0e80*/  UMOV UR8, 0x400 ;  /* 0x0000040000087882 */ /* 0x000fe20000000000 */
[----:B------:R-:W-:Y:S01]  /*0e90*/  ISETP.NE.AND P1, PT, R4, 0x1, PT ;  /* 0x000000010400780c */ /* 0x000fe20003f25270 */
[----:B------:R-:W-:-:S04]  /*0ea0*/  UIADD3 UR8, UPT, UPT, UR8, 0x10, URZ ;  /* 0x0000001008087890 */ /* 0x000fc8000fffe0ff */
[----:B0-----:R-:W-:-:S06]  /*0eb0*/  ULEA UR8, UR11, UR8, 0x18 ;  /* 0x000000080b087291 */ /* 0x001fcc000f8ec0ff */
[----:B------:R-:W-:-:S06]  /*0ec0*/  LEA R8, R22, UR8, 0x2 ;  /* 0x0000000816087c11 */ /* 0x000fcc000f8e10ff */
[----:B------:R-:W2:Y:S02]  /*0ed0*/  LDS.128 R8, [R8] ;  /* 0x0000000008087984 */ /* 0x000ea40000000c00 */
[----:B--2---:R-:W-:Y:S01]  /*0ee0*/  FFMA R15, R8, R14, R15 ;  /* 0x0000000e080f7223 */ /* 0x004fe2000000000f */
[----:B------:R-:W-:Y:S06]  /*0ef0*/  @!P1 BRA `(.L_x_9) ;  /* 0x0000000000149947 */ /* 0x000fec0003800000 */
[----:B------:R-:W-:Y:S01]  /*0f00*/  ISETP.NE.AND P1, PT, R4, 0x2, PT ;  /* 0x000000020400780c */ /* 0x000fe20003f25270 */
[----:B------:R-:W2:-:S12]  /*0f10*/  LDG.E.CONSTANT R8, desc[UR12][R12.64+0x4] ;  /* 0x0000040c0c087981 */ /* 0x000e98000c1e9900 */
[----:B------:R-:W3:Y:S01]  /*0f20*/  @P1 LDG.E.CONSTANT R14, desc[UR12][R12.64+0x8] ;  /* 0x0000080c0c0e1981 */ /* 0x000ee2000c1e9900 */
[----:B--2---:R-:W-:-:S04]  /*0f30*/  FFMA R15, R8, R9, R15 ;  /* 0x00000009080f7223 */ /* 0x004fc8000000000f */
[----:B---3--:R-:W-:-:S07]  /*0f40*/  @P1 FFMA R15, R14, R10, R15 ;  /* 0x0000000a0e0f1223 */ /* 0x008fce000000000f */
.L_x_9:
[----:B------:R-:W-:Y:S01]  /*0f50*/  FMNMX R17, R15, R17, !PT ;  /* 0x000000110f117209 */ /* 0x000fe20007800000 */
[----:B------:R-:W-:Y:S06]  /*0f60*/  @!P0 BRA `(.L_x_12) ;  /* 0xfffffff400c48947 */ /* 0x000fec000383ffff */
.L_x_4:
[----:B------:R-:W-:Y:S05]  /*0f70*/  BSYNC.RECONVERGENT B0 ;  /* 0x0000000000007941 */ /* 0x000fea0003800200 */
.L_x_3:
[----:B------:R-:W1:Y:S01]  /*0f80*/  SHFL.DOWN PT, R2, R17, 0x10, 0x1f ;  /* 0x0a001f0011027f89 */ /* 0x000e6200000e0000 */
[----:B------:R-:W2:Y:S01]  /*0f90*/  S2UR UR11, SR_CgaCtaId ;  /* 0x00000000000b79c3 */ /* 0x000ea20000008800 */
[----:B------:R-:W-:Y:S01]  /*0fa0*/  UMOV UR8, 0x400 ;  /* 0x0000040000087882 */ /* 0x000fe20000000000 */
[----:B------:R-:W-:Y:S01]  /*0fb0*/  BSSY.RECONVERGENT B0, `(.L_x_13) ;  /* 0x0000047000007945 */ /* 0x000fe20003800200 */
[----:B------:R-:W3:Y:S01]  /*0fc0*/  S2R R20, SR_TID.X ;  /* 0x0000000000147919 */ /* 0x000ee20000002100 */
[----:B-1----:R-:W-:Y:S01]  /*0fd0*/  FMNMX R2, R2, R17, !PT ;  /* 0x0000001102027209 */ /* 0x002fe20007800000 */
[----:B--2---:R-:W-:-:S04]  /*0fe0*/  ULEA UR8, UR11, UR8, 0x18 ;  /* 0x000000080b087291 */ /* 0x004fc8000f8ec0ff */
[----:B------:R-:W1:Y:S01]  /*0ff0*/  SHFL.DOWN PT, R3, R2, 0x8, 0x1f ;  /* 0x09001f0002037f89 */ /* 0x000e6200000e0000 */
[----:B---3--:R-:W-:Y:S02]  /*1000*/  ISETP.NE.AND P0, PT, R20, RZ, PT ;  /* 0x000000ff1400720c */ /* 0x008fe40003f05270 */
[----:B-1----:R-:W-:-:S05]  /*1010*/  FMNMX R3, R2, R3, !PT ;  /* 0x0000000302037209 */ /* 0x002fca0007800000 */
[----:B------:R-:W1:Y:S02]  /*1020*/  SHFL.DOWN PT, R4, R3, 0x4, 0x1f ;  /* 0x08801f0003047f89 */ /* 0x000e6400000e0000 */
[----:B-1----:R-:W-:-:S05]  /*1030*/  FMNMX R4, R3, R4, !PT ;  /* 0x0000000403047209 */ /* 0x002fca0007800000 */
[----:B0-----:R-:W0:Y:S02]  /*1040*/  SHFL.DOWN PT, R5, R4, 0x2, 0x1f ;  /* 0x08401f0004057f89 */ /* 0x001e2400000e0000 */
[----:B0-----:R-:W-:-:S05]  /*1050*/  FMNMX R6, R4, R5, !PT ;  /* 0x0000000504067209 */ /* 0x001fca0007800000 */
[----:B------:R-:W0:Y:S02]  /*1060*/  SHFL.DOWN PT, R5, R6, 0x1, 0x1f ;  /* 0x08201f0006057f89 */ /* 0x000e2400000e0000 */
[----:B0-----:R-:W-:Y:S01]  /*1070*/  FMNMX R2, R6, R5, !PT ;  /* 0x0000000506027209 */ /* 0x001fe20007800000 */
[----:B------:R-:W-:-:S04]  /*1080*/  VIADD R5, R7, 0xffffffff ;  /* 0xffffffff07057836 */ /* 0x000fc80000000000 */
[----:B------:R0:W-:Y:S01]  /*1090*/  @!P0 STS [UR8], R2 ;  /* 0x00000002ff008988 */ /* 0x0001e20008000808 */
[----:B------:R-:W-:Y:S01]  /*10a0*/  BAR.SYNC.DEFER_BLOCKING 0x0 ;  /* 0x0000000000007b1d */ /* 0x000fe20000010000 */
[----:B------:R-:W-:-:S05]  /*10b0*/  ISETP.GE.AND P0, PT, R7, 0x1, PT ;  /* 0x000000010700780c */ /* 0x000fca0003f06270 */
[----:B------:R-:W1:Y:S08]  /*10c0*/  LDS R22, [UR8] ;  /* 0x00000008ff167984 */ /* 0x000e700008000800 */
[----:B0-----:R-:W-:Y:S05]  /*10d0*/  @!P0 BRA `(.L_x_14) ;  /* 0x0000000000d08947 */ /* 0x001fea0003800000 */
[----:B------:R-:W-:Y:S01]  /*10e0*/  ISETP.GE.U32.AND P0, PT, R5, 0xf, PT ;  /* 0x0000000f0500780c */ /* 0x000fe20003f06070 */
[----:B------:R-:W-:Y:S01]  /*10f0*/  BSSY.RECONVERGENT B1, `(.L_x_15) ;  /* 0x000000f000017945 */ /* 0x000fe20003800200 */
[----:B------:R-:W-:Y:S01]  /*1100*/  LOP3.LUT R6, R7, 0xf, RZ, 0xc0, !PT ;  /* 0x0000000f07067812 */ /* 0x000fe200078ec0ff */
[----:B------:R-:W-:-:S03]  /*1110*/  IMAD.MOV.U32 R2, RZ, RZ, RZ ;  /* 0x000000ffff027224 */ /* 0x000fc600078e00ff */
[----:B------:R-:W-:-:S07]  /*1120*/  ISETP.NE.AND P1, PT, R6, RZ, PT ;  /* 0x000000ff0600720c */ /* 0x000fce0003f25270 */
[----:B------:R-:W-:Y:S06]  /*1130*/  @!P0 BRA `(.L_x_16) ;  /* 0x0000000000288947 */ /* 0x000fec0003800000 */
[----:B------:R-:W-:Y:S01]  /*1140*/  LOP3.LUT R2, R7, 0x7ffffff0, RZ, 0xc0, !PT ;  /* 0x7ffffff007027812 */ /* 0x000fe200078ec0ff */
[----:B------:R-:W-:-:S07]  /*1150*/  IMAD.MOV.U32 R3, RZ, RZ, RZ ;  /* 0x000000ffff037224 */ /* 0x000fce00078e00ff */
.L_x_17:
[C---:B0-----:R-:W-:Y:S02]  /*1160*/  LEA R4, R3.reuse, UR18, 0x2 ;  /* 0x0000001203047c11 */ /* 0x041fe4000f8e10ff */
[----:B------:R-:W-:-:S03]  /*1170*/  IADD3 R3, PT, PT, R3, 0x10, RZ ;  /* 0x0000001003037810 */ /* 0x000fc60007ffe0ff */
[----:B------:R0:W-:Y:S01]  /*1180*/  STL.128 [R4], RZ ;  /* 0x000000ff04007387 */ /* 0x0001e20000100c00 */
[----:B------:R-:W-:-:S03]  /*1190*/  ISETP.NE.AND P0, PT, R3, R2, PT ;  /* 0x000000020300720c */ /* 0x000fc60003f05270 */
[----:B------:R0:W-:Y:S04]  /*11a0*/  STL.128 [R4+0x10], RZ ;  /* 0x000010ff04007387 */ /* 0x0001e80000100c00 */
[----:B------:R0:W-:Y:S04]  /*11b0*/  STL.128 [R4+0x20], RZ ;  /* 0x000020ff04007387 */ /* 0x0001e80000100c00 */
[----:B------:R0:W-:Y:S02]  /*11c0*/  STL.128 [R4+0x30], RZ ;  /* 0x000030ff04007387 */ /* 0x0001e40000100c00 */
[----:B------:R-:W-:Y:S05]  /*11d0*/  @P0 BRA `(.L_x_17) ;  /* 0xfffffffc00e00947 */ /* 0x000fea000383ffff */
.L_x_16:
[----:B------:R-:W-:Y:S05]  /*11e0*/  BSYNC.RECONVERGENT B1 ;  /* 0x0000000000017941 */ /* 0x000fea0003800200 */
.L_x_15:
[----:B------:R-:W-:Y:S05]  /*11f0*/  @!P1 BRA `(.L_x_14) ;  /* 0x0000000000889947 */ /* 0x000fea0003800000 */
[----:B------:R-:W-:Y:S01]  /*1200*/  ISETP.GE.U32.AND P0, PT, R6, 0x8, PT ;  /* 0x000000080600780c */ /* 0x000fe20003f06070 */
[----:B------:R-:W-:Y:S01]  /*1210*/  BSSY.RECONVERGENT B1, `(.L_x_18) ;  /* 0x000000e000017945 */ /* 0x000fe20003800200 */
[----:B0-----:R-:W-:-:S04]  /*1220*/  LOP3.LUT R4, R7, 0x7, RZ, 0xc0, !PT ;  /* 0x0000000707047812 */ /* 0x001fc800078ec0ff */
[----:B------:R-:W-:-:S07]  /*1230*/  ISETP.NE.AND P1, PT, R4, RZ, PT ;  /* 0x000000ff0400720c */ /* 0x000fce0003f25270 */
[----:B------:R-:W-:Y:S06]  /*1240*/  @!P0 BRA `(.L_x_19) ;  /* 0x0000000000288947 */ /* 0x000fec0003800000 */
[C---:B------:R-:W-:Y:S01]  /*1250*/  LEA R3, R2.reuse, UR18, 0x2 ;  /* 0x0000001202037c11 */ /* 0x040fe2000f8e10ff */
[----:B------:R-:W-:-:S04]  /*1260*/  VIADD R2, R2, 0x8 ;  /* 0x0000000802027836 */ /* 0x000fc80000000000 */
[----:B------:R0:W-:Y:S04]  /*1270*/  STL [R3], RZ ;  /* 0x000000ff03007387 */ /* 0x0001e80000100800 */
[----:B------:R0:W-:Y:S04]  /*1280*/  STL [R3+0x4], RZ ;  /* 0x000004ff03007387 */ /* 0x0001e80000100800 */
[----:B------:R0:W-:Y:S04]  /*1290*/  STL [R3+0x8], RZ ;  /* 0x000008ff03007387 */ /* 0x0001e80000100800 */
[----:B------:R0:W-:Y:S04]  /*12a0*/  STL [R3+0xc], RZ ;  /* 0x00000cff03007387 */ /* 0x0001e80000100800 */
[----:B------:R0:W-:Y:S04]  /*12b0*/  STL [R3+0x10], RZ ;  /* 0x000010ff03007387 */ /* 0x0001e80000100800 */
[----:B------:R0:W-:Y:S04]  /*12c0*/  STL [R3+0x14], RZ ;  /* 0x000014ff03007387 */ /* 0x0001e80000100800 */
[----:B------:R0:W-:Y:S04]  /*12d0*/  STL [R3+0x18], RZ ;  /* 0x000018ff03007387 */ /* 0x0001e80000100800 */
[----:B------:R0:W-:Y:S02]  /*12e0*/  STL [R3+0x1c], RZ ;  /* 0x00001cff03007387 */ /* 0x0001e40000100800 */
.L_x_19:
[----:B------:R-:W-:Y:S05]  /*12f0*/  BSYNC.RECONVERGENT B1 ;  /* 0x0000000000017941 */ /* 0x000fea0003800200 */
.L_x_18:
[----:B------:R-:W-:Y:S05]  /*1300*/  @!P1 BRA `(.L_x_14) ;  /* 0x0000000000449947 */ /* 0x000fea0003800000 */
[----:B------:R-:W-:Y:S02]  /*1310*/  ISETP.GE.U32.AND P0, PT, R4, 0x4, PT ;  /* 0x000000040400780c */ /* 0x000fe40003f06070 */
[----:B------:R-:W-:-:S04]  /*1320*/  LOP3.LUT R6, R7, 0x3, RZ, 0xc0, !PT ;  /* 0x0000000307067812 */ /* 0x000fc800078ec0ff */
[----:B------:R-:W-:-:S07]  /*1330*/  ISETP.NE.AND P1, PT, R6, RZ, PT ;  /* 0x000000ff0600720c */ /* 0x000fce0003f25270 */
[C---:B0-----:R-:W-:Y:S01]  /*1340*/  @P0 LEA R3, R2.reuse, UR18, 0x2 ;  /* 0x0000001202030c11 */ /* 0x041fe2000f8e10ff */
[----:B------:R-:W-:-:S04]  /*1350*/  @P0 VIADD R2, R2, 0x4 ;  /* 0x0000000402020836 */ /* 0x000fc80000000000 */
[----:B------:R2:W-:Y:S04]  /*1360*/  @P0 STL [R3], RZ ;  /* 0x000000ff03000387 */ /* 0x0005e80000100800 */
[----:B------:R2:W-:Y:S04]  /*1370*/  @P0 STL [R3+0x4], RZ ;  /* 0x000004ff03000387 */ /* 0x0005e80000100800 */
[----:B------:R2:W-:Y:S04]  /*1380*/  @P0 STL [R3+0x8], RZ ;  /* 0x000008ff03000387 */ /* 0x0005e80000100800 */
[----:B------:R2:W-:Y:S01]  /*1390*/  @P0 STL [R3+0xc], RZ ;  /* 0x00000cff03000387 */ /* 0x0005e20000100800 */
[----:B------:R-:W-:Y:S05]  /*13a0*/  @!P1 BRA `(.L_x_14) ;  /* 0x00000000001c9947 */ /* 0x000fea0003800000 */
[----:B--2---:R-:W-:-:S07]  /*13b0*/  IMAD.MOV.U32 R3, RZ, RZ, RZ ;  /* 0x000000ffff037224 */ /* 0x004fce00078e00ff */
.L_x_20:
[C---:B------:R-:W-:Y:S01]  /*13c0*/  LEA R4, R2.reuse, UR18, 0x2 ;  /* 0x0000001202047c11 */ /* 0x040fe2000f8e10ff */
[----:B------:R-:W-:Y:S01]  /*13d0*/  VIADD R2, R2, 0x1 ;  /* 0x0000000102027836 */ /* 0x000fe20000000000 */
[----:B------:R-:W-:-:S03]  /*13e0*/  IADD3 R3, PT, PT, R3, 0x1, RZ ;  /* 0x0000000103037810 */ /* 0x000fc60007ffe0ff */
[----:B------:R3:W-:Y:S01]  /*13f0*/  STL [R4], RZ ;  /* 0x000000ff04007387 */ /* 0x0007e20000100800 */
[----:B------:R-:W-:-:S13]  /*1400*/  ISETP.NE.AND P0, PT, R3, R6, PT ;  /* 0x000000060300720c */ /* 0x000fda0003f05270 */
[----:B---3--:R-:W-:Y:S05]  /*1410*/  @P0 BRA `(.L_x_20) ;  /* 0xfffffffc00e80947 */ /* 0x008fea000383ffff */
.L_x_14:
[----:B------:R-:W-:Y:S05]  /*1420*/  BSYNC.RECONVERGENT B0 ;  /* 0x0000000000007941 */ /* 0x000fea0003800200 */
.L_x_13:
[----:B------:R-:W-:Y:S01]  /*1430*/  ISETP.GE.AND P0, PT, R20, R0, PT ;  /* 0x000000001400720c */ /* 0x000fe20003f06270 */
[----:B------:R-:W-:Y:S01]  /*1440*/  BSSY.RECONVERGENT B0, `(.L_x_21) ;  /* 0x000015f000007945 */ /* 0x000fe20003800200 */
[----:B------:R-:W-:-:S11]  /*1450*/  IMAD.MOV.U32 R21, RZ, RZ, RZ ;  /* 0x000000ffff157224 */ /* 0x000fd600078e00ff */
[----:B------:R-:W-:Y:S05]  /*1460*/  @P0 BRA `(.L_x_22) ;  /* 0x0000001400700947 */ /* 0x000fea0003800000 */
[----:B------:R-:W3:Y:S01]  /*1470*/  LDC R6, c[0x0][0x360] ;  /* 0x0000d800ff067b82 */ /* 0x000ee20000000800 */
[----:B------:R-:W-:-:S13]  /*1480*/  ISETP.GT.AND P0, PT, R7, RZ, PT ;  /* 0x000000ff0700720c */ /* 0x000fda0003f04270 */
[----:B------:R-:W-:Y:S05]  /*1490*/  @P0 BRA `(.L_x_23) ;  /* 0x00000000003c0947 */ /* 0x000fea0003800000 */
[----:B-1----:R-:W-:Y:S01]  /*14a0*/  FADD R2, RZ, -R22 ;  /* 0x80000016ff027221 */ /* 0x002fe20000000000 */
[----:B------:R-:W-:Y:S01]  /*14b0*/  BSSY.RECONVERGENT B1, `(.L_x_24) ;  /* 0x000000c000017945 */ /* 0x000fe20003800200 */
[----:B0-2---:R-:W-:Y:S01]  /*14c0*/  IMAD.MOV.U32 R3, RZ, RZ, R20 ;  /* 0x000000ffff037224 */ /* 0x005fe200078e0014 */
[----:B------:R-:W-:Y:S01]  /*14d0*/  MOV R21, RZ ;  /* 0x000000ff00157202 */ /* 0x000fe20000000f00 */
[----:B------:R-:W-:-:S05]  /*14e0*/  FMUL R2, R2, 1.4426950216293334961 ;  /* 0x3fb8aa3b02027820 */ /* 0x000fca0000400000 */
[----:B------:R-:W-:-:S13]  /*14f0*/  FSETP.GEU.AND P0, PT, R2, -126, PT ;  /* 0xc2fc00000200780b */ /* 0x000fda0003f0e000 */
[----:B------:R-:W-:-:S04]  /*1500*/  @!P0 FMUL R2, R2, 0.5 ;  /* 0x3f00000002028820 */ /* 0x000fc80000400000 */
[----:B------:R-:W0:Y:S02]  /*1510*/  MUFU.EX2 R4, R2 ;  /* 0x0000000200047308 */ /* 0x000e240000000800 */
[----:B0-----:R-:W-:-:S07]  /*1520*/  @!P0 FMUL R4, R4, R4 ;  /* 0x0000000404048220 */ /* 0x001fce0000400000 */
.L_x_25:
[----:B---3--:R-:W-:Y:S02]  /*1530*/  IMAD.IADD R3, R6, 0x1, R3 ;  /* 0x0000000106037824 */ /* 0x008fe400078e0203 */
[----:B------:R-:W-:-:S03]  /*1540*/  FADD R21, R4, R21 ;  /* 0x0000001504157221 */ /* 0x000fc60000000000 */
[----:B------:R-:W-:-:S13]  /*1550*/  ISETP.GE.AND P0, PT, R3, R0, PT ;  /* 0x000000000300720c */ /* 0x000fda0003f06270 */
[----:B------:R-:W-:Y:S05]  /*1560*/  @!P0 BRA `(.L_x_25) ;  /* 0xfffffffc00f08947 */ /* 0x000fea000383ffff */
[----:B------:R-:W-:Y:S05]  /*1570*/  BSYNC.RECONVERGENT B1 ;  /* 0x0000000000017941 */ /* 0x000fea0003800200 */
.L_x_24:
[----:B------:R-:W-:Y:S05]  /*1580*/  BRA `(.L_x_22) ;  /* 0x0000001400287947 */ /* 0x000fea0003800000 */
.L_x_23:
[C---:B------:R-:W-:Y:S01]  /*1590*/  LOP3.LUT R0, R7.reuse, 0xf, RZ, 0xc0, !PT ;  /* 0x0000000f07007812 */ /* 0x040fe200078ec0ff */
[----:B------:R-:W-:Y:S01]  /*15a0*/  IMAD.MOV.U32 R21, RZ, RZ, RZ ;  /* 0x000000ffff157224 */ /* 0x000fe200078e00ff */
[C---:B------:R-:W-:Y:S02]  /*15b0*/  LOP3.LUT R2, R7.reuse, 0x7, RZ, 0xc0, !PT ;  /* 0x0000000707027812 */ /* 0x040fe400078ec0ff */
[C---:B0-2---:R-:W-:Y:S02]  /*15c0*/  LOP3.LUT R3, R7.reuse, 0x7ffffff0, RZ, 0xc0, !PT ;  /* 0x7ffffff007037812 */ /* 0x045fe400078ec0ff */
[----:B------:R-:W-:-:S07]  /*15d0*/  LOP3.LUT R4, R7, 0x3, RZ, 0xc0, !PT ;  /* 0x0000000307047812 */ /* 0x000fce00078ec0ff */
.L_x_46:
[----:B0-----:R-:W0:Y:S01]  /*15e0*/  LDCU UR8, c[0x0][0x3b4] ;  /* 0x00007680ff0877ac */ /* 0x001e220008000800 */
[----:B------:R-:W-:Y:S01]  /*15f0*/  ISETP.GE.U32.AND P0, PT, R5, 0xf, PT ;  /* 0x0000000f0500780c */ /* 0x000fe20003f06070 */
[----:B------:R-:W-:Y:S01]  /*1600*/  BSSY.RECONVERGENT B1, `(.L_x_26) ;  /* 0x000003c000017945 */ /* 0x000fe20003800200 */
[----:B-1----:R-:W-:Y:S02]  /*1610*/  HFMA2 R15, -RZ, RZ, 0, 0 ;  /* 0x00000000ff0f7431 */ /* 0x002fe400000001ff */
[----:B------:R-:W-:Y:S02]  /*1620*/  IMAD.MOV.U32 R17, RZ, RZ, RZ ;  /* 0x000000ffff117224 */ /* 0x000fe400078e00ff */
[----:B0-----:R-:W-:-:S04]  /*1630*/  IMAD.U32 R7, RZ, RZ, UR8 ;  /* 0x00000008ff077e24 */ /* 0x001fc8000f8e00ff */
[----:B---3--:R-:W-:-:S03]  /*1640*/  IMAD R6, R20, R7, RZ ;  /* 0x0000000714067224 */ /* 0x008fc600078e02ff */
[----:B--2-4-:R-:W-:Y:S05]  /*1650*/  @!P0 BRA `(.L_x_27) ;  /* 0x0000000000d88947 */ /* 0x014fea0003800000 */
[----:B------:R-:W0:Y:S01]  /*1660*/  S2R R9, SR_CgaCtaId ;  /* 0x0000000000097919 */ /* 0x000e220000008800 */
[----:B------:R-:W-:Y:S01]  /*1670*/  MOV R8, 0x400 ;  /* 0x0000040000087802 */ /* 0x000fe20000000f00 */
[----:B------:R-:W-:Y:S01]  /*1680*/  BSSY.RECONVERGENT B2, `(.L_x_28) ;  /* 0x0000032000027945 */ /* 0x000fe20003800200 */
[----:B------:R-:W-:Y:S01]  /*1690*/  IMAD.MOV.U32 R15, RZ, RZ, RZ ;  /* 0x000000ffff0f7224 */ /* 0x000fe200078e00ff */
[----:B------:R-:W-:Y:S02]  /*16a0*/  MOV R17, RZ ;  /* 0x000000ff00117202 */ /* 0x000fe40000000f00 */
[----:B------:R-:W-:-:S05]  /*16b0*/  VIADD R8, R8, 0x10 ;  /* 0x0000001008087836 */ /* 0x000fca0000000000 */
[----:B0-----:R-:W-:-:S07]  /*16c0*/  LEA R16, R9, R8, 0x18 ;  /* 0x0000000809107211 */ /* 0x001fce00078ec0ff */
.L_x_29:
[----:B------:R-:W-:Y:S02]  /*16d0*/  SHF.R.S32.HI R9, RZ, 0x1f, R6 ;  /* 0x0000001fff097819 */ /* 0x000fe40000011406 */
        /* <DEDUP_REMOVED lines=8> */
[----:B------:R-:W-:-:S03]  /*1760*/  IMAD R23, R17, 0x4, R16 ;  /* 0x0000000411177824 */ /* 0x000fc600078e0210 */
[----:B------:R-:W5:Y:S04]  /*1770*/  LDG.E.CONSTANT R29, desc[UR12][R18.64+0x10] ;  /* 0x0000100c121d7981 */ /* 0x000f68000c1e9900 */
[----:B------:R-:W2:Y:S04]  /*1780*/  LDS.128 R8, [R23] ;  /* 0x0000000017087984 */ /* 0x000ea80000000c00 */
[----:B------:R-:W5:Y:S04]  /*1790*/  LDG.E.CONSTANT R26, desc[UR12][R18.64+0x14] ;  /* 0x0000140c121a7981 */ /* 0x000f68000c1e9900 */
[----:B------:R-:W5:Y:S04]  /*17a0*/  LDG.E.CONSTANT R25, desc[UR12][R18.64+0x18] ;  /* 0x0000180c12197981 */ /* 0x000f68000c1e9900 */
[----:B------:R-:W5:Y:S04]  /*17b0*/  LDG.E.CONSTANT R24, desc[UR12][R18.64+0x1c] ;  /* 0x00001c0c12187981 */ /* 0x000f68000c1e9900 */
[----:B------:R-:W5:Y:S01]  /*17c0*/  LDG.E.CONSTANT R28, desc[UR12][R18.64+0x24] ;  /* 0x0000240c121c7981 */ /* 0x000f62000c1e9900 */
[----:B--2---:R-:W-:-:S04]  /*17d0*/  FFMA R8, R8, R14, R15 ;  /* 0x0000000e08087223 */ /* 0x004fc8000000000f */
[----:B---3--:R-:W-:Y:S02]  /*17e0*/  FFMA R9, R9, R27, R8 ;  /* 0x0000001b09097223 */ /* 0x008fe40000000008 */
[----:B------:R-:W2:Y:S02]  /*17f0*/  LDG.E.CONSTANT R27, desc[UR12][R18.64+0x20] ;  /* 0x0000200c121b7981 */ /* 0x000ea4000c1e9900 */
[----:B----4-:R-:W-:-:S04]  /*1800*/  FFMA R10, R10, R13, R9 ;  /* 0x0000000d0a0a7223 */ /* 0x010fc80000000009 */
[----:B-----5:R-:W-:Y:S02]  /*1810*/  FFMA R11, R11, R12, R10 ;  /* 0x0000000c0b0b7223 */ /* 0x020fe4000000000a */
[----:B------:R-:W0:Y:S02]  /*1820*/  LDS.128 R12, [R23+0x10] ;  /* 0x00001000170c7984 */ /* 0x000e240000000c00 */
[----:B0-----:R-:W-:Y:S02]  /*1830*/  FFMA R12, R12, R29, R11 ;  /* 0x0000001d0c0c7223 */ /* 0x001fe4000000000b */
[----:B------:R-:W2:Y:S02]  /*1840*/  LDS.128 R8, [R23+0x20] ;  /* 0x0000200017087984 */ /* 0x000ea40000000c00 */
[----:B------:R-:W-:Y:S02]  /*1850*/  FFMA R13, R13, R26, R12 ;  /* 0x0000001a0d0d7223 */ /* 0x000fe4000000000c */
[----:B------:R-:W3:Y:S02]  /*1860*/  LDG.E.CONSTANT R29, desc[UR12][R18.64+0x30] ;  /* 0x0000300c121d7981 */ /* 0x000ee4000c1e9900 */
[----:B------:R-:W-:-:S02]  /*1870*/  FFMA R14, R14, R25, R13 ;  /* 0x000000190e0e7223 */ /* 0x000fc4000000000d */
[----:B------:R-:W4:Y:S02]  /*1880*/  LDG.E.CONSTANT R25, desc[UR12][R18.64+0x28] ;  /* 0x0000280c12197981 */ /* 0x000f24000c1e9900 */
[----:B------:R-:W-:Y:S02]  /*1890*/  FFMA R15, R15, R24, R14 ;  /* 0x000000180f0f7223 */ /* 0x000fe4000000000e */
[----:B------:R-:W5:Y:S04]  /*18a0*/  LDG.E.CONSTANT R24, desc[UR12][R18.64+0x2c] ;  /* 0x00002c0c12187981 */ /* 0x000f68000c1e9900 */
[----:B------:R-:W3:Y:S01]  /*18b0*/  LDG.E.CONSTANT R26, desc[UR12][R18.64+0x34] ;  /* 0x0000340c121a7981 */ /* 0x000ee2000c1e9900 */
[----:B--2---:R-:W-:-:S03]  /*18c0*/  FFMA R12, R8, R27, R15 ;  /* 0x0000001b080c7223 */ /* 0x004fc6000000000f */
[----:B------:R-:W2:Y:S04]  /*18d0*/  LDG.E.CONSTANT R27, desc[UR12][R18.64+0x38] ;  /* 0x0000380c121b7981 */ /* 0x000ea8000c1e9900 */
[----:B------:R-:W2:Y:S01]  /*18e0*/  LDG.E.CONSTANT R8, desc[UR12][R18.64+0x3c] ;  /* 0x00003c0c12087981 */ /* 0x000ea2000c1e9900 */
[----:B------:R-:W-:-:S03]  /*18f0*/  FFMA R9, R9, R28, R12 ;  /* 0x0000001c09097223 */ /* 0x000fc6000000000c */
[----:B------:R-:W3:Y:S01]  /*1900*/  LDS.128 R12, [R23+0x30] ;  /* 0x00003000170c7984 */ /* 0x000ee20000000c00 */
[----:B------:R-:W-:-:S05]  /*1910*/  VIADD R17, R17, 0x10 ;  /* 0x0000001011117836 */ /* 0x000fca0000000000 */
[----:B------:R-:W-:Y:S01]  /*1920*/  ISETP.NE.AND P1, PT, R17, R3, PT ;  /* 0x000000031100720c */ /* 0x000fe20003f25270 */
[----:B----4-:R-:W-:-:S04]  /*1930*/  FFMA R10, R10, R25, R9 ;  /* 0x000000190a0a7223 */ /* 0x010fc80000000009 */
[----:B-----5:R-:W-:-:S04]  /*1940*/  FFMA R11, R11, R24, R10 ;  /* 0x000000180b0b7223 */ /* 0x020fc8000000000a */
[----:B---3--:R-:W-:-:S04]  /*1950*/  FFMA R12, R12, R29, R11 ;  /* 0x0000001d0c0c7223 */ /* 0x008fc8000000000b */
[----:B------:R-:W-:-:S04]  /*1960*/  FFMA R13, R13, R26, R12 ;  /* 0x0000001a0d0d7223 */ /* 0x000fc8000000000c */
[----:B--2---:R-:W-:-:S04]  /*1970*/  FFMA R14, R14, R27, R13 ;  /* 0x0000001b0e0e7223 */ /* 0x004fc8000000000d */
[----:B------:R-:W-:Y:S01]  /*1980*/  FFMA R15, R15, R8, R14 ;  /* 0x000000080f0f7223 */ /* 0x000fe2000000000e */
[----:B------:R-:W-:Y:S06]  /*1990*/  @P1 BRA `(.L_x_29) ;  /* 0xfffffffc004c1947 */ /* 0x000fec000383ffff */
[----:B------:R-:W-:Y:S05]  /*19a0*/  BSYNC.RECONVERGENT B2 ;  /* 0x0000000000027941 */ /* 0x000fea0003800200 */
.L_x_28:
[----:B------:R-:W-:-:S07]  /*19b0*/  MOV R17, R3 ;  /* 0x0000000300117202 */ /* 0x000fce0000000f00 */
.L_x_27:
[----:B------:R-:W-:Y:S05]  /*19c0*/  BSYNC.RECONVERGENT B1 ;  /* 0x0000000000017941 */ /* 0x000fea0003800200 */
.L_x_26:
[----:B------:R-:W-:Y:S01]  /*19d0*/  ISETP.NE.AND P1, PT, R0, RZ, PT ;  /* 0x000000ff0000720c */ /* 0x000fe20003f25270 */
[----:B------:R-:W-:-:S12]  /*19e0*/  BSSY.RECONVERGENT B1, `(.L_x_30) ;  /* 0x0000055000017945 */ /* 0x000fd80003800200 */
[----:B------:R-:W-:Y:S05]  /*19f0*/  @!P1 BRA `(.L_x_31) ;  /* 0x00000004004c9947 */ /* 0x000fea0003800000 */
[----:B------:R-:W-:Y:S01]  /*1a00*/  VIADD R8, R0, 0xffffffff ;  /* 0xffffffff00087836 */ /* 0x000fe20000000000 */
[----:B------:R-:W-:Y:S01]  /*1a10*/  BSSY.RECONVERGENT B2, `(.L_x_32) ;  /* 0x0000021000027945 */ /* 0x000fe20003800200 */
[----:B------:R-:W-:-:S03]  /*1a20*/  ISETP.NE.AND P2, PT, R2, RZ, PT ;  /* 0x000000ff0200720c */ /* 0x000fc60003f45270 */
[----:B------:R-:W-:-:S13]  /*1a30*/  ISETP.GE.U32.AND P3, PT, R8, 0x7, PT ;  /* 0x000000070800780c */ /* 0x000fda0003f66070 */
[----:B------:R-:W-:Y:S05]  /*1a40*/  @!P3 BRA `(.L_x_33) ;  /* 0x000000000074b947 */ /* 0x000fea0003800000 */
        /* <DEDUP_REMOVED lines=8> */
[----:B------:R-:W5:Y:S04]  /*1ad0*/  LDG.E.CONSTANT R26, desc[UR12][R18.64+0xc] ;  /* 0x00000c0c121a7981 */ /* 0x000f68000c1e9900 */
[----:B------:R-:W5:Y:S04]  /*1ae0*/  LDG.E.CONSTANT R25, desc[UR12][R18.64+0x10] ;  /* 0x0000100c12197981 */ /* 0x000f68000c1e9900 */
[----:B------:R-:W5:Y:S04]  /*1af0*/  LDG.E.CONSTANT R24, desc[UR12][R18.64+0x14] ;  /* 0x0000140c12187981 */ /* 0x000f68000c1e9900 */
[----:B------:R-:W5:Y:S04]  /*1b00*/  LDG.E.CONSTANT R23, desc[UR12][R18.64+0x18] ;  /* 0x0000180c12177981 */ /* 0x000f68000c1e9900 */
[----:B------:R-:W5:Y:S01]  /*1b10*/  LDG.E.CONSTANT R28, desc[UR12][R18.64+0x1c] ;  /* 0x00001c0c121c7981 */ /* 0x000f62000c1e9900 */
[----:B------:R-:W0:Y:S01]  /*1b20*/  S2UR UR11, SR_CgaCtaId ;  /* 0x00000000000b79c3 */ /* 0x000e220000008800 */
[----:B------:R-:W-:-:S02]  /*1b30*/  UMOV UR8, 0x400 ;  /* 0x0000040000087882 */ /* 0x000fc40000000000 */
[----:B------:R-:W-:-:S04]  /*1b40*/  UIADD3 UR8, UPT, UPT, UR8, 0x10, URZ ;  /* 0x0000001008087890 */ /* 0x000fc8000fffe0ff */
[----:B0-----:R-:W-:-:S06]  /*1b50*/  ULEA UR8, UR11, UR8, 0x18 ;  /* 0x000000080b087291 */ /* 0x001fcc000f8ec0ff */
[C---:B------:R-:W-:Y:S01]  /*1b60*/  LEA R29, R17.reuse, UR8, 0x2 ;  /* 0x00000008111d7c11 */ /* 0x040fe2000f8e10ff */
[----:B------:R-:W-:-:S04]  /*1b70*/  VIADD R17, R17, 0x8 ;  /* 0x0000000811117836 */ /* 0x000fc80000000000 */
[----:B------:R-:W2:Y:S02]  /*1b80*/  LDS.128 R8, [R29] ;  /* 0x000000001d087984 */ /* 0x000ea40000000c00 */
[----:B--2---:R-:W-:Y:S02]  /*1b90*/  FFMA R8, R8, R12, R15 ;  /* 0x0000000c08087223 */ /* 0x004fe4000000000f */
[----:B------:R-:W0:Y:S02]  /*1ba0*/  LDS.128 R12, [R29+0x10] ;  /* 0x000010001d0c7984 */ /* 0x000e240000000c00 */
[----:B---3--:R-:W-:-:S04]  /*1bb0*/  FFMA R8, R16, R9, R8 ;  /* 0x0000000910087223 */ /* 0x008fc80000000008 */
[----:B----4-:R-:W-:-:S04]  /*1bc0*/  FFMA R27, R27, R10, R8 ;  /* 0x0000000a1b1b7223 */ /* 0x010fc80000000008 */
[----:B-----5:R-:W-:-:S04]  /*1bd0*/  FFMA R11, R26, R11, R27 ;  /* 0x0000000b1a0b7223 */ /* 0x020fc8000000001b */
[----:B0-----:R-:W-:-:S04]  /*1be0*/  FFMA R11, R12, R25, R11 ;  /* 0x000000190c0b7223 */ /* 0x001fc8000000000b */
[----:B------:R-:W-:-:S04]  /*1bf0*/  FFMA R24, R24, R13, R11 ;  /* 0x0000000d18187223 */ /* 0x000fc8000000000b */
[----:B------:R-:W-:-:S04]  /*1c00*/  FFMA R23, R23, R14, R24 ;  /* 0x0000000e17177223 */ /* 0x000fc80000000018 */
[----:B------:R-:W-:-:S07]  /*1c10*/  FFMA R15, R28, R15, R23 ;  /* 0x0000000f1c0f7223 */ /* 0x000fce0000000017 */
.L_x_33:
[----:B------:R-:W-:Y:S05]  /*1c20*/  BSYNC.RECONVERGENT B2 ;  /* 0x0000000000027941 */ /* 0x000fea0003800200 */
.L_x_32:
[----:B------:R-:W-:Y:S05]  /*1c30*/  @!P2 BRA `(.L_x_31) ;  /* 0x0000000000bca947 */ /* 0x000fea0003800000 */
[----:B------:R-:W-:Y:S01]  /*1c40*/  IADD3 R8, PT, PT, R2, -0x1, RZ ;  /* 0xffffffff02087810 */ /* 0x000fe20007ffe0ff */
[----:B------:R-:W-:Y:S01]  /*1c50*/  BSSY.RECONVERGENT B2, `(.L_x_34) ;  /* 0x0000018000027945 */ /* 0x000fe20003800200 */
[----:B------:R-:W-:Y:S02]  /*1c60*/  ISETP.NE.AND P2, PT, R4, RZ, PT ;  /* 0x000000ff0400720c */ /* 0x000fe40003f45270 */
        /* <DEDUP_REMOVED lines=22> */
.L_x_35:
[----:B------:R-:W-:Y:S05]  /*1dd0*/  BSYNC.RECONVERGENT B2 ;  /* 0x0000000000027941 */ /* 0x000fea0003800200 */
.L_x_34:
[----:B------:R-:W-:Y:S05]  /*1de0*/  @!P2 BRA `(.L_x_31) ;  /* 0x000000000050a947 */ /* 0x000fea0003800000 */
[----:B------:R-:W-:Y:S02]  /*1df0*/  IADD3 R8, P2, PT, R6, R17, RZ ;  /* 0x0000001106087210 */ /* 0x000fe40007f5e0ff */
[----:B------:R-:W-:-:S05]  /*1e00*/  SHF.R.S32.HI R9, RZ, 0x1f, R6 ;  /* 0x0000001fff097819 */ /* 0x000fca0000011406 */
[----:B------:R-:W-:Y:S01]  /*1e10*/  IMAD.X R9, RZ, RZ, R9, P2 ;  /* 0x000000ffff097224 */ /* 0x000fe200010e0609 */
        /* <DEDUP_REMOVED lines=17> */
.L_x_31:
[----:B------:R-:W-:Y:S05]  /*1f30*/  BSYNC.RECONVERGENT B1 ;  /* 0x0000000000017941 */ /* 0x000fea0003800200 */
.L_x_30:
[----:B-1----:R-:W-:Y:S01]  /*1f40*/  FADD R15, -R22, R15 ;  /* 0x0000000f160f7221 */ /* 0x002fe20000000100 */
[----:B------:R-:W-:Y:S01]  /*1f50*/  BSSY.RECONVERGENT B1, `(.L_x_36) ;  /* 0x0000041000017945 */ /* 0x000fe20003800200 */
[----:B------:R-:W-:Y:S02]  /*1f60*/  HFMA2 R10, -RZ, RZ, 0, 0 ;  /* 0x00000000ff0a7431 */ /* 0x000fe400000001ff */
[----:B------:R-:W-:-:S05]  /*1f70*/  FMUL R15, R15, 1.4426950216293334961 ;  /* 0x3fb8aa3b0f0f7820 */ /* 0x000fca0000400000 */
[----:B------:R-:W-:-:S13]  /*1f80*/  FSETP.GEU.AND P2, PT, R15, -126, PT ;  /* 0xc2fc00000f00780b */ /* 0x000fda0003f4e000 */
[----:B------:R-:W-:-:S04]  /*1f90*/  @!P2 FMUL R15, R15, 0.5 ;  /* 0x3f0000000f0fa820 */ /* 0x000fc80000400000 */
[----:B------:R-:W0:Y:S02]  /*1fa0*/  MUFU.EX2 R25, R15 ;  /* 0x0000000f00197308 */ /* 0x000e240000000800 */
[----:B0-----:R-:W-:-:S04]  /*1fb0*/  @!P2 FMUL R25, R25, R25 ;  /* 0x000000191919a220 */ /* 0x001fc80000400000 */
[----:B------:R-:W-:Y:S01]  /*1fc0*/  FADD R21, R25, R21 ;  /* 0x0000001519157221 */ /* 0x000fe20000000000 */
[----:B------:R-:W-:Y:S06]  /*1fd0*/  @!P0 BRA `(.L_x_37) ;  /* 0x0000000000e08947 */ /* 0x000fec0003800000 */
[----:B------:R-:W-:Y:S01]  /*1fe0*/  BSSY.RECONVERGENT B2, `(.L_x_38) ;  /* 0x0000036000027945 */ /* 0x000fe20003800200 */
[----:B------:R-:W-:-:S07]  /*1ff0*/  IMAD.MOV.U32 R24, RZ, RZ, RZ ;  /* 0x000000ffff187224 */ /* 0x000fce00078e00ff */
.L_x_39:
[----:B0-----:R-:W0:Y:S01]  /*2000*/  LDCU.64 UR14, c[0x0][0x390] ;  /* 0x00007200ff0e77ac */ /* 0x001e220008000a00 */
[----:B------:R-:W-:Y:S02]  /*2010*/  IADD3 R9, P2, PT, R6, UR10, RZ ;  /* 0x0000000a06097c10 */ /* 0x000fe4000ff5e0ff */
[----:B------:R-:W-:Y:S02]  /*2020*/  SHF.R.S32.HI R10, RZ, 0x1f, R6 ;  /* 0x0000001fff0a7819 */ /* 0x000fe40000011406 */
[----:B------:R-:W-:Y:S02]  /*2030*/  IADD3 R8, P0, PT, R24, R9, RZ ;  /* 0x0000000918087210 */ /* 0x000fe40007f1e0ff */
[----:B------:R-:W-:Y:S02]  /*2040*/  IADD3.X R9, PT, PT, R10, UR16, RZ, P2, !PT ;  /* 0x000000100a097c10 */ /* 0x000fe400097fe4ff */
[----:B------:R-:W-:-:S03]  /*2050*/  LEA R23, R24, UR18, 0x2 ;  /* 0x0000001218177c11 */ /* 0x000fc6000f8e10ff */
[----:B------:R-:W-:Y:S01]  /*2060*/  IMAD.X R9, RZ, RZ, R9, P0 ;  /* 0x000000ffff097224 */ /* 0x000fe200000e0609 */
[----:B0-----:R-:W-:-:S04]  /*2070*/  LEA R28, P0, R8, UR14, 0x2 ;  /* 0x0000000e081c7c11 */ /* 0x001fc8000f8010ff */
[----:B------:R-:W-:Y:S02]  /*2080*/  LEA.HI.X R29, R8, UR15, R9, 0x2, P0 ;  /* 0x0000000f081d7c11 */ /* 0x000fe400080f1409 */
[----:B------:R-:W2:Y:S04]  /*2090*/  LDL.128 R8, [R23] ;  /* 0x0000000017087983 */ /* 0x000ea80000100c00 */
[----:B------:R-:W2:Y:S04]  /*20a0*/  LDG.E.CONSTANT R12, desc[UR12][R28.64] ;  /* 0x0000000c1c0c7981 */ /* 0x000ea8000c1e9900 */
[----:B------:R-:W3:Y:S04]  /*20b0*/  LDG.E.CONSTANT R14, desc[UR12][R28.64+0x4] ;  /* 0x0000040c1c0e7981 */ /* 0x000ee8000c1e9900 */
[----:B------:R-:W4:Y:S04]  /*20c0*/  LDG.E.CONSTANT R13, desc[UR12][R28.64+0x8] ;  /* 0x0000080c1c0d7981 */ /* 0x000f28000c1e9900 */
[----:B------:R-:W5:Y:S04]  /*20d0*/  LDG.E.CONSTANT R16, desc[UR12][R28.64+0xc] ;  /* 0x00000c0c1c107981 */ /* 0x000f68000c1e9900 */
[----:B------:R-:W5:Y:S04]  /*20e0*/  LDG.E.CONSTANT R18, desc[UR12][R28.64+0x14] ;  /* 0x0000140c1c127981 */ /* 0x000f68000c1e9900 */
[----:B------:R-:W5:Y:S04]  /*20f0*/  LDG.E.CONSTANT R19, desc[UR12][R28.64+0x18] ;  /* 0x0000180c1c137981 */ /* 0x000f68000c1e9900 */
[----:B------:R-:W5:Y:S01]  /*2100*/  LDG.E.CONSTANT R26, desc[UR12][R28.64+0x1c] ;  /* 0x00001c0c1c1a7981 */ /* 0x000f62000c1e9900 */
[C---:B--2---:R-:W-:Y:S01]  /*2110*/  FFMA R8, R25.reuse, R12, R8 ;  /* 0x0000000c19087223 */ /* 0x044fe20000000008 */
[C---:B---3--:R-:W-:Y:S01]  /*2120*/  FFMA R9, R25.reuse, R14, R9 ;  /* 0x0000000e19097223 */ /* 0x048fe20000000009 */
[----:B----4-:R-:W-:-:S02]  /*2130*/  FFMA R10, R25, R13, R10 ;  /* 0x0000000d190a7223 */ /* 0x010fc4000000000a */
[----:B------:R-:W2:Y:S01]  /*2140*/  LDL.128 R12, [R23+0x10] ;  /* 0x00001000170c7983 */ /* 0x000ea20000100c00 */
[----:B-----5:R-:W-:-:S03]  /*2150*/  FFMA R11, R25, R16, R11 ;  /* 0x00000010190b7223 */ /* 0x020fc6000000000b */
[----:B------:R-:W3:Y:S04]  /*2160*/  LDG.E.CONSTANT R16, desc[UR12][R28.64+0x10] ;  /* 0x0000100c1c107981 */ /* 0x000ee8000c1e9900 */
[----:B------:R0:W-:Y:S04]  /*2170*/  STL.128 [R23], R8 ;  /* 0x0000000817007387 */ /* 0x0001e80000100c00 */
[----:B0-----:R-:W4:Y:S04]  /*2180*/  LDG.E.CONSTANT R10, desc[UR12][R28.64+0x20] ;  /* 0x0000200c1c0a7981 */ /* 0x001f28000c1e9900 */
[----:B------:R-:W5:Y:S04]  /*2190*/  LDG.E.CONSTANT R9, desc[UR12][R28.64+0x24] ;  /* 0x0000240c1c097981 */ /* 0x000f68000c1e9900 */
[----:B------:R-:W5:Y:S01]  /*21a0*/  LDG.E.CONSTANT R8, desc[UR12][R28.64+0x28] ;  /* 0x0000280c1c087981 */ /* 0x000f62000c1e9900 */
[C---:B--2---:R-:W-:Y:S01]  /*21b0*/  FFMA R17, R25.reuse, R18, R13 ;  /* 0x0000001219117223 */ /* 0x044fe2000000000d */
[C---:B------:R-:W-:Y:S01]  /*21c0*/  FFMA R18, R25.reuse, R19, R14 ;  /* 0x0000001319127223 */ /* 0x040fe2000000000e */
[C---:B------:R-:W-:Y:S01]  /*21d0*/  FFMA R19, R25.reuse, R26, R15 ;  /* 0x0000001a19137223 */ /* 0x040fe2000000000f */
[C---:B---3--:R-:W-:Y:S01]  /*21e0*/  FFMA R16, R25.reuse, R16, R12 ;  /* 0x0000001019107223 */ /* 0x048fe2000000000c */
[----:B------:R-:W2:Y:S04]  /*21f0*/  LDG.E.CONSTANT R26, desc[UR12][R28.64+0x2c] ;  /* 0x00002c0c1c1a7981 */ /* 0x000ea8000c1e9900 */
[----:B------:R-:W4:Y:S04]  /*2200*/  LDL.128 R12, [R23+0x20] ;  /* 0x00002000170c7983 */ /* 0x000f280000100c00 */
[----:B------:R0:W-:Y:S04]  /*2210*/  STL.128 [R23+0x10], R16 ;  /* 0x0000101017007387 */ /* 0x0001e80000100c00 */
[----:B0-----:R-:W3:Y:S04]  /*2220*/  LDG.E.CONSTANT R19, desc[UR12][R28.64+0x30] ;  /* 0x0000300c1c137981 */ /* 0x001ee8000c1e9900 */
[----:B------:R-:W3:Y:S04]  /*2230*/  LDG.E.CONSTANT R18, desc[UR12][R28.64+0x34] ;  /* 0x0000340c1c127981 */ /* 0x000ee8000c1e9900 */
[----:B------:R-:W3:Y:S04]  /*2240*/  LDG.E.CONSTANT R17, desc[UR12][R28.64+0x38] ;  /* 0x0000380c1c117981 */ /* 0x000ee8000c1e9900 */
[----:B------:R-:W3:Y:S01]  /*2250*/  LDG.E.CONSTANT R16, desc[UR12][R28.64+0x3c] ;  /* 0x00003c0c1c107981 */ /* 0x000ee2000c1e9900 */
[C---:B----4-:R-:W-:Y:S01]  /*2260*/  FFMA R12, R25.reuse, R10, R12 ;  /* 0x0000000a190c7223 */ /* 0x050fe2000000000c */
[C---:B-----5:R-:W-:Y:S01]  /*2270*/  FFMA R13, R25.reuse, R9, R13 ;  /* 0x00000009190d7223 */ /* 0x060fe2000000000d */
[----:B------:R-:W-:-:S02]  /*2280*/  FFMA R14, R25, R8, R14 ;  /* 0x00000008190e7223 */ /* 0x000fc4000000000e */
[----:B------:R-:W3:Y:S01]  /*2290*/  LDL.128 R8, [R23+0x30] ;  /* 0x0000300017087983 */ /* 0x000ee20000100c00 */
[----:B--2---:R-:W-:Y:S01]  /*22a0*/  FFMA R15, R25, R26, R15 ;  /* 0x0000001a190f7223 */ /* 0x004fe2000000000f */
[----:B------:R-:W-:-:S04]  /*22b0*/  VIADD R24, R24, 0x10 ;  /* 0x0000001018187836 */ /* 0x000fc80000000000 */
[----:B------:R0:W-:Y:S01]  /*22c0*/  STL.128 [R23+0x20], R12 ;  /* 0x0000200c17007387 */ /* 0x0001e20000100c00 */
[----:B------:R-:W-:Y:S01]  /*22d0*/  ISETP.NE.AND P0, PT, R24, R3, PT ;  /* 0x000000031800720c */ /* 0x000fe20003f05270 */
[C---:B---3--:R-:W-:Y:S01]  /*22e0*/  FFMA R8, R25.reuse, R19, R8 ;  /* 0x0000001319087223 */ /* 0x048fe20000000008 */
[C---:B------:R-:W-:Y:S01]  /*22f0*/  FFMA R9, R25.reuse, R18, R9 ;  /* 0x0000001219097223 */ /* 0x040fe20000000009 */
[C---:B------:R-:W-:Y:S01]  /*2300*/  FFMA R10, R25.reuse, R17, R10 ;  /* 0x00000011190a7223 */ /* 0x040fe2000000000a */
[----:B------:R-:W-:-:S05]  /*2310*/  FFMA R11, R25, R16, R11 ;  /* 0x00000010190b7223 */ /* 0x000fca000000000b */
[----:B------:R0:W-:Y:S04]  /*2320*/  STL.128 [R23+0x30], R8 ;  /* 0x0000300817007387 */ /* 0x0001e80000100c00 */
[----:B------:R-:W-:Y:S05]  /*2330*/  @P0 BRA `(.L_x_39) ;  /* 0xfffffffc00300947 */ /* 0x000fea000383ffff */
[----:B------:R-:W-:Y:S05]  /*2340*/  BSYNC.RECONVERGENT B2 ;  /* 0x0000000000027941 */ /* 0x000fea0003800200 */
.L_x_38:
[----:B0-----:R-:W-:-:S07]  /*2350*/  MOV R10, R3 ;  /* 0x00000003000a7202 */ /* 0x001fce0000000f00 */
.L_x_37:
[----:B------:R-:W-:Y:S05]  /*2360*/  BSYNC.RECONVERGENT B1 ;  /* 0x0000000000017941 */ /* 0x000fea0003800200 */
.L_x_36:
[----:B------:R-:W-:Y:S04]  /*2370*/  BSSY.RECONVERGENT B1, `(.L_x_40) ;  /* 0x0000066000017945 */ /* 0x000fe80003800200 */
[----:B------:R-:W-:Y:S05]  /*2380*/  @!P1 BRA `(.L_x_41) ;  /* 0x0000000400909947 */ /* 0x000fea0003800000 */
[----:B------:R-:W-:Y:S01]  /*2390*/  VIADD R8, R0, 0xffffffff ;  /* 0xffffffff00087836 */ /* 0x000fe20000000000 */
[----:B------:R-:W-:Y:S01]  /*23a0*/  IADD3 R11, P2, PT, R6, UR10, RZ ;  /* 0x0000000a060b7c10 */ /* 0x000fe2000ff5e0ff */
[----:B------:R-:W-:Y:S01]  /*23b0*/  BSSY.RECONVERGENT B2, `(.L_x_42) ;  /* 0x000002d000027945 */ /* 0x000fe20003800200 */
[----:B------:R-:W-:Y:S02]  /*23c0*/  ISETP.NE.AND P0, PT, R2, RZ, PT ;  /* 0x000000ff0200720c */ /* 0x000fe40003f05270 */
[----:B------:R-:W-:Y:S02]  /*23d0*/  ISETP.GE.U32.AND P1, PT, R8, 0x7, PT ;  /* 0x000000070800780c */ /* 0x000fe40003f26070 */
[----:B------:R-:W-:-:S04]  /*23e0*/  SHF.R.S32.HI R8, RZ, 0x1f, R6 ;  /* 0x0000001fff087819 */ /* 0x000fc80000011406 */
[----:B------:R-:W-:-:S07]  /*23f0*/  IADD3.X R6, PT, PT, R8, UR16, RZ, P2, !PT ;  /* 0x0000001008067c10 */ /* 0x000fce00097fe4ff */
[----:B------:R-:W-:Y:S05]  /*2400*/  @!P1 BRA `(.L_x_43) ;  /* 0x00000000009c9947 */ /* 0x000fea0003800000 */
[----:B------:R-:W0:Y:S01]  /*2410*/  LDCU.64 UR14, c[0x0][0x390] ;  /* 0x00007200ff0e77ac */ /* 0x000e220008000a00 */
[C---:B------:R-:W-:Y:S02]  /*2420*/  IADD3 R9, P1, PT, R10.reuse, R11, RZ ;  /* 0x0000000b0a097210 */ /* 0x040fe40007f3e0ff */
[----:B------:R-:W-:-:S03]  /*2430*/  LEA R12, R10, UR18, 0x2 ;  /* 0x000000120a0c7c11 */ /* 0x000fc6000f8e10ff */
[----:B------:R-:W-:Y:S02]  /*2440*/  IMAD.X R14, RZ, RZ, R6, P1 ;  /* 0x000000ffff0e7224 */ /* 0x000fe400008e0606 */
[----:B------:R-:W2:Y:S04]  /*2450*/  LDL R16, [R12] ;  /* 0x000000000c107983 */ /* 0x000ea80000100800 */
[----:B------:R-:W3:Y:S04]  /*2460*/  LDL R17, [R12+0x4] ;  /* 0x000004000c117983 */ /* 0x000ee80000100800 */
[----:B------:R-:W4:Y:S01]  /*2470*/  LDL R19, [R12+0x8] ;  /* 0x000008000c137983 */ /* 0x000f220000100800 */
[----:B0-----:R-:W-:-:S03]  /*2480*/  LEA R8, P1, R9, UR14, 0x2 ;  /* 0x0000000e09087c11 */ /* 0x001fc6000f8210ff */
[----:B------:R-:W5:Y:S01]  /*2490*/  LDL R27, [R12+0x14] ;  /* 0x000014000c1b7983 */ /* 0x000f620000100800 */
[----:B------:R-:W-:-:S03]  /*24a0*/  LEA.HI.X R9, R9, UR15, R14, 0x2, P1 ;  /* 0x0000000f09097c11 */ /* 0x000fc600088f140e */
[----:B------:R-:W5:Y:S04]  /*24b0*/  LDL R23, [R12+0x10] ;  /* 0x000010000c177983 */ /* 0x000f680000100800 */
[----:B------:R-:W2:Y:S04]  /*24c0*/  LDG.E.CONSTANT R14, desc[UR12][R8.64] ;  /* 0x0000000c080e7981 */ /* 0x000ea8000c1e9900 */
[----:B------:R-:W3:Y:S04]  /*24d0*/  LDG.E.CONSTANT R28, desc[UR12][R8.64+0x4] ;  /* 0x0000040c081c7981 */ /* 0x000ee8000c1e9900 */
[----:B------:R-:W4:Y:S04]  /*24e0*/  LDG.E.CONSTANT R13, desc[UR12][R8.64+0x8] ;  /* 0x0000080c080d7981 */ /* 0x000f28000c1e9900 */
[----:B------:R-:W5:Y:S04]  /*24f0*/  LDG.E.CONSTANT R26, desc[UR12][R8.64+0xc] ;  /* 0x00000c0c081a7981 */ /* 0x000f68000c1e9900 */
[----:B------:R-:W5:Y:S04]  /*2500*/  LDG.E.CONSTANT R24, desc[UR12][R8.64+0x10] ;  /* 0x0000100c08187981 */ /* 0x000f68000c1e9900 */
[----:B------:R0:W5:Y:S04]  /*2510*/  LDG.E.CONSTANT R18, desc[UR12][R8.64+0x1c] ;  /* 0x00001c0c08127981 */ /* 0x000168000c1e9900 */
[----:B------:R-:W5:Y:S01]  /*2520*/  LDL R29, [R12+0x18] ;  /* 0x000018000c1d7983 */ /* 0x000f620000100800 */
[----:B--2---:R-:W-:-:S03]  /*2530*/  FFMA R15, R25, R14, R16 ;  /* 0x0000000e190f7223 */ /* 0x004fc60000000010 */
[----:B------:R-:W2:Y:S01]  /*2540*/  LDG.E.CONSTANT R16, desc[UR12][R8.64+0x14] ;  /* 0x0000140c08107981 */ /* 0x000ea2000c1e9900 */
[----:B---3--:R-:W-:-:S03]  /*2550*/  FFMA R17, R25, R28, R17 ;  /* 0x0000001c19117223 */ /* 0x008fc60000000011 */
[----:B------:R-:W3:Y:S01]  /*2560*/  LDG.E.CONSTANT R14, desc[UR12][R8.64+0x18] ;  /* 0x0000180c080e7981 */ /* 0x000ee2000c1e9900 */
[----:B----4-:R-:W-:-:S03]  /*2570*/  FFMA R19, R25, R13, R19 ;  /* 0x0000000d19137223 */ /* 0x010fc60000000013 */
[----:B------:R-:W0:Y:S04]  /*2580*/  LDL R28, [R12+0xc] ;  /* 0x00000c000c1c7983 */ /* 0x000e280000100800 */
[----:B------:R-:W4:Y:S01]  /*2590*/  LDL R13, [R12+0x1c] ;  /* 0x00001c000c0d7983 */ /* 0x000f220000100800 */
[----:B-----5:R-:W-:-:S03]  /*25a0*/  FFMA R23, R25, R24, R23 ;  /* 0x0000001819177223 */ /* 0x020fc60000000017 */
[----:B------:R2:W-:Y:S04]  /*25b0*/  STL [R12], R15 ;  /* 0x0000000f0c007387 */ /* 0x0005e80000100800 */
[----:B------:R1:W-:Y:S04]  /*25c0*/  STL [R12+0x4], R17 ;  /* 0x000004110c007387 */ /* 0x0003e80000100800 */
[----:B------:R1:W-:Y:S04]  /*25d0*/  STL [R12+0x8], R19 ;  /* 0x000008130c007387 */ /* 0x0003e80000100800 */
[----:B------:R1:W-:Y:S01]  /*25e0*/  STL [R12+0x10], R23 ;  /* 0x000010170c007387 */ /* 0x0003e20000100800 */
[----:B------:R-:W-:-:S02]  /*25f0*/  VIADD R10, R10, 0x8 ;  /* 0x000000080a0a7836 */ /* 0x000fc40000000000 */
[C---:B--2---:R-:W-:Y:S01]  /*2600*/  FFMA R15, R25.reuse, R16, R27 ;  /* 0x00000010190f7223 */ /* 0x044fe2000000001b */
[C---:B---3--:R-:W-:Y:S01]  /*2610*/  FFMA R27, R25.reuse, R14, R29 ;  /* 0x0000000e191b7223 */ /* 0x048fe2000000001d */
[C---:B0-----:R-:W-:Y:S01]  /*2620*/  FFMA R9, R25.reuse, R26, R28 ;  /* 0x0000001a19097223 */ /* 0x041fe2000000001c */
[----:B----4-:R-:W-:-:S04]  /*2630*/  FFMA R13, R25, R18, R13 ;  /* 0x00000012190d7223 */ /* 0x010fc8000000000d */
[----:B------:R1:W-:Y:S04]  /*2640*/  STL [R12+0xc], R9 ;  /* 0x00000c090c007387 */ /* 0x0003e80000100800 */
[----:B------:R1:W-:Y:S04]  /*2650*/  STL [R12+0x14], R15 ;  /* 0x0000140f0c007387 */ /* 0x0003e80000100800 */
[----:B------:R1:W-:Y:S04]  /*2660*/  STL [R12+0x18], R27 ;  /* 0x0000181b0c007387 */ /* 0x0003e80000100800 */
[----:B------:R1:W-:Y:S02]  /*2670*/  STL [R12+0x1c], R13 ;  /* 0x00001c0d0c007387 */ /* 0x0003e40000100800 */
.L_x_43:
[----:B------:R-:W-:Y:S05]  /*2680*/  BSYNC.RECONVERGENT B2 ;  /* 0x0000000000027941 */ /* 0x000fea0003800200 */
.L_x_42:
[----:B------:R-:W-:Y:S05]  /*2690*/  @!P0 BRA `(.L_x_41) ;  /* 0x0000000000cc8947 */ /* 0x000fea0003800000 */
[----:B------:R-:W-:Y:S01]  /*26a0*/  IADD3 R8, PT, PT, R2, -0x1, RZ ;  /* 0xffffffff02087810 */ /* 0x000fe20007ffe0ff */
[----:B------:R-:W-:Y:S01]  /*26b0*/  BSSY.RECONVERGENT B2, `(.L_x_44) ;  /* 0x000001b000027945 */ /* 0x000fe20003800200 */
[----:B------:R-:W-:Y:S02]  /*26c0*/  ISETP.NE.AND P1, PT, R4, RZ, PT ;  /* 0x000000ff0400720c */ /* 0x000fe40003f25270 */
[----:B------:R-:W-:-:S13]  /*26d0*/  ISETP.GE.U32.AND P0, PT, R8, 0x3, PT ;  /* 0x000000030800780c */ /* 0x000fda0003f06070 */
[----:B------:R-:W-:Y:S05]  /*26e0*/  @!P0 BRA `(.L_x_45) ;  /* 0x00000000005c8947 */ /* 0x000fea0003800000 */
[----:B------:R-:W0:Y:S01]  /*26f0*/  LDCU.64 UR14, c[0x0][0x390] ;  /* 0x00007200ff0e77ac */ /* 0x000e220008000a00 */
[C---:B-1----:R-:W-:Y:S02]  /*2700*/  IADD3 R9, P0, PT, R10.reuse, R11, RZ ;  /* 0x0000000b0a097210 */ /* 0x042fe40007f1e0ff */
[----:B------:R-:W-:-:S03]  /*2710*/  LEA R17, R10, UR18, 0x2 ;  /* 0x000000120a117c11 */ /* 0x000fc6000f8e10ff */
[----:B------:R-:W-:Y:S02]  /*2720*/  IMAD.X R12, RZ, RZ, R6, P0 ;  /* 0x000000ffff0c7224 */ /* 0x000fe400000e0606 */
[----:B------:R-:W2:Y:S04]  /*2730*/  LDL R14, [R17+0x4] ;  /* 0x00000400110e7983 */ /* 0x000ea80000100800 */
[----:B------:R-:W3:Y:S04]  /*2740*/  LDL R16, [R17+0x8] ;  /* 0x0000080011107983 */ /* 0x000ee80000100800 */
[----:B------:R-:W4:Y:S01]  /*2750*/  LDL R18, [R17+0xc] ;  /* 0x00000c0011127983 */ /* 0x000f220000100800 */
[----:B0-----:R-:W-:-:S04]  /*2760*/  LEA R8, P0, R9, UR14, 0x2 ;  /* 0x0000000e09087c11 */ /* 0x001fc8000f8010ff */
[----:B------:R-:W-:Y:S02]  /*2770*/  LEA.HI.X R9, R9, UR15, R12, 0x2, P0 ;  /* 0x0000000f09097c11 */ /* 0x000fe400080f140c */
[----:B------:R-:W5:Y:S04]  /*2780*/  LDL R12, [R17] ;  /* 0x00000000110c7983 */ /* 0x000f680000100800 */
[----:B------:R-:W5:Y:S04]  /*2790*/  LDG.E.CONSTANT R13, desc[UR12][R8.64] ;  /* 0x0000000c080d7981 */ /* 0x000f68000c1e9900 */
[----:B------:R-:W2:Y:S04]  /*27a0*/  LDG.E.CONSTANT R15, desc[UR12][R8.64+0x4] ;  /* 0x0000040c080f7981 */ /* 0x000ea8000c1e9900 */
[----:B------:R-:W3:Y:S04]  /*27b0*/  LDG.E.CONSTANT R19, desc[UR12][R8.64+0x8] ;  /* 0x0000080c08137981 */ /* 0x000ee8000c1e9900 */
[----:B------:R-:W4:Y:S01]  /*27c0*/  LDG.E.CONSTANT R23, desc[UR12][R8.64+0xc] ;  /* 0x00000c0c08177981 */ /* 0x000f22000c1e9900 */
[----:B------:R-:W-:-:S02]  /*27d0*/  VIADD R10, R10, 0x4 ;  /* 0x000000040a0a7836 */ /* 0x000fc40000000000 */
[C---:B-----5:R-:W-:Y:S01]  /*27e0*/  FFMA R12, R25.reuse, R13, R12 ;  /* 0x0000000d190c7223 */ /* 0x060fe2000000000c */
[C---:B--2---:R-:W-:Y:S01]  /*27f0*/  FFMA R13, R25.reuse, R15, R14 ;  /* 0x0000000f190d7223 */ /* 0x044fe2000000000e */
[C---:B---3--:R-:W-:Y:S01]  /*2800*/  FFMA R14, R25.reuse, R19, R16 ;  /* 0x00000013190e7223 */ /* 0x048fe20000000010 */
[----:B----4-:R-:W-:Y:S02]  /*2810*/  FFMA R15, R25, R23, R18 ;  /* 0x00000017190f7223 */ /* 0x010fe40000000012 */
[----:B------:R0:W-:Y:S04]  /*2820*/  STL [R17], R12 ;  /* 0x0000000c11007387 */ /* 0x0001e80000100800 */
[----:B------:R0:W-:Y:S04]  /*2830*/  STL [R17+0x4], R13 ;  /* 0x0000040d11007387 */ /* 0x0001e80000100800 */
[----:B------:R0:W-:Y:S04]  /*2840*/  STL [R17+0x8], R14 ;  /* 0x0000080e11007387 */ /* 0x0001e80000100800 */
[----:B------:R0:W-:Y:S02]  /*2850*/  STL [R17+0xc], R15 ;  /* 0x00000c0f11007387 */ /* 0x0001e40000100800 */
.L_x_45:
[----:B------:R-:W-:Y:S05]  /*2860*/  BSYNC.RECONVERGENT B2 ;  /* 0x0000000000027941 */ /* 0x000fea0003800200 */
.L_x_44:
[----:B------:R-:W-:Y:S05]  /*2870*/  @!P1 BRA `(.L_x_41) ;  /* 0x0000000000549947 */ /* 0x000fea0003800000 */
[----:B------:R-:W2:Y:S01]  /*2880*/  LDCU.64 UR14, c[0x0][0x390] ;  /* 0x00007200ff0e77ac */ /* 0x000ea20008000a00 */
[C---:B------:R-:W-:Y:S02]  /*2890*/  IADD3 R11, P0, PT, R10.reuse, R11, RZ ;  /* 0x0000000b0a0b7210 */ /* 0x040fe40007f1e0ff */
[----:B------:R-:W-:-:S03]  /*28a0*/  LEA R10, R10, UR18, 0x2 ;  /* 0x000000120a0a7c11 */ /* 0x000fc6000f8e10ff */
[----:B------:R-:W-:Y:S02]  /*28b0*/  IMAD.X R6, RZ, RZ, R6, P0 ;  /* 0x000000ffff067224 */ /* 0x000fe400000e0606 */
[----:B01----:R-:W3:Y:S01]  /*28c0*/  LDL R12, [R10] ;  /* 0x000000000a0c7983 */ /* 0x003ee20000100800 */
[----:B--2---:R-:W-:-:S04]  /*28d0*/  LEA R8, P0, R11, UR14, 0x2 ;  /* 0x0000000e0b087c11 */ /* 0x004fc8000f8010ff */
[----:B------:R-:W-:-:S05]  /*28e0*/  LEA.HI.X R9, R11, UR15, R6, 0x2, P0 ;  /* 0x0000000f0b097c11 */ /* 0x000fca00080f1406 */
[----:B------:R-:W3:Y:S01]  /*28f0*/  LDG.E.CONSTANT R6, desc[UR12][R8.64] ;  /* 0x0000000c08067981 */ /* 0x000ee2000c1e9900 */
[----:B------:R-:W-:Y:S01]  /*2900*/  ISETP.NE.AND P0, PT, R4, 0x1, PT ;  /* 0x000000010400780c */ /* 0x000fe20003f05270 */
[----:B---3--:R-:W-:-:S05]  /*2910*/  FFMA R11, R25, R6, R12 ;  /* 0x00000006190b7223 */ /* 0x008fca000000000c */
[----:B------:R2:W-:Y:S07]  /*2920*/  STL [R10], R11 ;  /* 0x0000000b0a007387 */ /* 0x0005ee0000100800 */
[----:B------:R-:W-:Y:S05]  /*2930*/  @!P0 BRA `(.L_x_41) ;  /* 0x0000000000248947 */ /* 0x000fea0003800000 */
[----:B------:R-:W-:Y:S01]  /*2940*/  ISETP.NE.AND P0, PT, R4, 0x2, PT ;  /* 0x000000020400780c */ /* 0x000fe20003f05270 */
[----:B------:R-:W2:Y:S04]  /*2950*/  LDG.E.CONSTANT R6, desc[UR12][R8.64+0x4] ;  /* 0x0000040c08067981 */ /* 0x000ea8000c1e9900 */
[----:B------:R-:W2:Y:S08]  /*2960*/  LDL R14, [R10+0x4] ;  /* 0x000004000a0e7983 */ /* 0x000eb00000100800 */
[----:B------:R-:W3:Y:S04]  /*2970*/  @P0 LDG.E.CONSTANT R12, desc[UR12][R8.64+0x8] ;  /* 0x0000080c080c0981 */ /* 0x000ee8000c1e9900 */
[----:B------:R-:W3:Y:S01]  /*2980*/  @P0 LDL R13, [R10+0x8] ;  /* 0x000008000a0d0983 */ /* 0x000ee20000100800 */
[----:B--2---:R-:W-:-:S05]  /*2990*/  FFMA R11, R25, R6, R14 ;  /* 0x00000006190b7223 */ /* 0x004fca000000000e */
[----:B------:R4:W-:Y:S01]  /*29a0*/  STL [R10+0x4], R11 ;  /* 0x0000040b0a007387 */ /* 0x0009e20000100800 */
[----:B---3--:R-:W-:-:S05]  /*29b0*/  @P0 FFMA R25, R25, R12, R13 ;  /* 0x0000000c19190223 */ /* 0x008fca000000000d */
[----:B------:R4:W-:Y:S02]  /*29c0*/  @P0 STL [R10+0x8], R25 ;  /* 0x000008190a000387 */ /* 0x0009e40000100800 */
.L_x_41:
[----:B------:R-:W-:Y:S05]  /*29d0*/  BSYNC.RECONVERGENT B1 ;  /* 0x0000000000017941 */ /* 0x000fea0003800200 */
.L_x_40:
[----:B------:R-:W3:Y:S01]  /*29e0*/  LDCU UR8, c[0x0][0x360] ;  /* 0x00006c00ff0877ac */ /* 0x000ee20008000800 */
[----:B------:R-:W5:Y:S01]  /*29f0*/  LDCU UR11, c[0x0][0x3b0] ;  /* 0x00007600ff0b77ac */ /* 0x000f620008000800 */
[----:B---3--:R-:W-:-:S04]  /*2a00*/  IADD3 R20, PT, PT, R20, UR8, RZ ;  /* 0x0000000814147c10 */ /* 0x008fc8000fffe0ff */
[----:B-----5:R-:W-:-:S13]  /*2a10*/  ISETP.GE.AND P0, PT, R20, UR11, PT ;  /* 0x0000000b14007c0c */ /* 0x020fda000bf06270 */
[----:B------:R-:W-:Y:S05]  /*2a20*/  @!P0 BRA `(.L_x_46) ;  /* 0xffffffe800ec8947 */ /* 0x000fea000383ffff */
.L_x_22:
[----:B------:R-:W-:Y:S05]  /*2a30*/  BSYNC.RECONVERGENT B0 ;  /* 0x0000000000007941 */ /* 0x000fea0003800200 */
.L_x_21:
[----:B------:R-:W3:Y:S01]  /*2a40*/  SHFL.DOWN PT, R0, R21, 0x10, 0x1f ;  /* 0x0a001f0015007f89 */ /* 0x000ee200000e0000 */
[----:B------:R-:W5:Y:S01]  /*2a50*/  S2UR UR7, SR_CgaCtaId ;  /* 0x00000000000779c3 */ /* 0x000f620000008800 */
[----:B------:R-:W-:Y:S01]  /*2a60*/  UMOV UR6, 0x400 ;  /* 0x0000040000067882 */ /* 0x000fe20000000000 */
[----:B------:R-:W-:Y:S01]  /*2a70*/  ISETP.GE.AND P1, PT, R7, 0x1, PT ;  /* 0x000000010700780c */ /* 0x000fe20003f26270 */
[----:B------:R-:W-:Y:S01]  /*2a80*/  BSSY.RECONVERGENT B0, `(.L_x_47) ;  /* 0x0000072000007945 */ /* 0x000fe20003800200 */
[----:B---3--:R-:W-:Y:S01]  /*2a90*/  FADD R2, R0, R21 ;  /* 0x0000001500027221 */ /* 0x008fe20000000000 */
[----:B-----5:R-:W-:Y:S02]  /*2aa0*/  ULEA UR8, UR7, UR6, 0x18 ;  /* 0x0000000607087291 */ /* 0x020fe4000f8ec0ff */
[----:B------:R-:W-:Y:S02]  /*2ab0*/  UIADD3 UR6, UPT, UPT, UR6, 0x10, URZ ;  /* 0x0000001006067890 */ /* 0x000fe4000fffe0ff */
[----:B0-2---:R-:W0:Y:S02]  /*2ac0*/  SHFL.DOWN PT, R3, R2, 0x8, 0x1f ;  /* 0x09001f0002037f89 */ /* 0x005e2400000e0000 */
[----:B------:R-:W-:Y:S01]  /*2ad0*/  ULEA UR6, UR7, UR6, 0x18 ;  /* 0x0000000607067291 */ /* 0x000fe2000f8ec0ff */
[----:B0-----:R-:W-:-:S05]  /*2ae0*/  FADD R3, R2, R3 ;  /* 0x0000000302037221 */ /* 0x001fca0000000000 */
[----:B------:R-:W-:Y:S01]  /*2af0*/  LEA R2, R7, UR6, 0x2 ;  /* 0x0000000607027c11 */ /* 0x000fe2000f8e10ff */
[----:B------:R-:W0:Y:S02]  /*2b00*/  SHFL.DOWN PT, R0, R3, 0x4, 0x1f ;  /* 0x08801f0003007f89 */ /* 0x000e2400000e0000 */
[----:B0-----:R-:W-:Y:S02]  /*2b10*/  FADD R4, R3, R0 ;  /* 0x0000000003047221 */ /* 0x001fe40000000000 */
[----:B------:R-:W0:Y:S03]  /*2b20*/  S2R R0, SR_TID.X ;  /* 0x0000000000007919 */ /* 0x000e260000002100 */
[----:B------:R-:W2:Y:S02]  /*2b30*/  SHFL.DOWN PT, R5, R4, 0x2, 0x1f ;  /* 0x08401f0004057f89 */ /* 0x000ea400000e0000 */
[----:B--2---:R-:W-:Y:S01]  /*2b40*/  FADD R5, R4, R5 ;  /* 0x0000000504057221 */ /* 0x004fe20000000000 */
[----:B0-----:R-:W-:-:S04]  /*2b50*/  ISETP.NE.AND P0, PT, R0, RZ, PT ;  /* 0x000000ff0000720c */ /* 0x001fc80003f05270 */
[----:B------:R-:W0:Y:S02]  /*2b60*/  SHFL.DOWN PT, R6, R5, 0x1, 0x1f ;  /* 0x08201f0005067f89 */ /* 0x000e2400000e0000 */
[----:B0-----:R-:W-:-:S07]  /*2b70*/  FADD R6, R5, R6 ;  /* 0x0000000605067221 */ /* 0x001fce0000000000 */
[----:B------:R-:W-:Y:S01]  /*2b80*/  @!P0 STS [UR8+0x4], R6 ;  /* 0x00000406ff008988 */ /* 0x000fe20008000808 */
[----:B------:R-:W-:Y:S06]  /*2b90*/  BAR.SYNC.DEFER_BLOCKING 0x0 ;  /* 0x0000000000007b1d */ /* 0x000fec0000010000 */
[----:B------:R-:W0:Y:S02]  /*2ba0*/  LDS R4, [UR8+0x4] ;  /* 0x00000408ff047984 */ /* 0x000e240008000800 */
[----:B0-----:R-:W-:Y:S01]  /*2bb0*/  FADD R4, R4, 9.9999999747524270788e-07 ;  /* 0x358637bd04047421 */ /* 0x001fe20000000000 */
[----:B------:R-:W-:Y:S06]  /*2bc0*/  @!P1 BRA `(.L_x_48) ;  /* 0x0000000400749947 */ /* 0x000fec0003800000 */
[C---:B------:R-:W-:Y:S01]  /*2bd0*/  VIADD R3, R7.reuse, 0xffffffff ;  /* 0xffffffff07037836 */ /* 0x040fe20000000000 */
[----:B------:R-:W-:Y:S01]  /*2be0*/  LOP3.LUT R20, R7, 0xf, RZ, 0xc0, !PT ;  /* 0x0000000f07147812 */ /* 0x000fe200078ec0ff */
[----:B------:R-:W-:Y:S03]  /*2bf0*/  BSSY.RECONVERGENT B1, `(.L_x_49) ;  /* 0x0000021000017945 */ /* 0x000fe60003800200 */
[----:B------:R-:W-:Y:S01]  /*2c00*/  ISETP.GE.U32.AND P3, PT, R3, 0xf, PT ;  /* 0x0000000f0300780c */ /* 0x000fe20003f66070 */
[----:B------:R-:W-:Y:S01]  /*2c10*/  IMAD.MOV.U32 R3, RZ, RZ, RZ ;  /* 0x000000ffff037224 */ /* 0x000fe200078e00ff */
[----:B------:R-:W-:-:S11]  /*2c20*/  ISETP.NE.AND P2, PT, R20, RZ, PT ;  /* 0x000000ff1400720c */ /* 0x000fd60003f45270 */
[----:B------:R-:W-:Y:S05]  /*2c30*/  @!P3 BRA `(.L_x_50) ;  /* 0x000000000070b947 */ /* 0x000fea0003800000 */
[----:B------:R-:W-:Y:S01]  /*2c40*/  LOP3.LUT R3, R7, 0x7ffffff0, RZ, 0xc0, !PT ;  /* 0x7ffffff007037812 */ /* 0x000fe200078ec0ff */
[----:B------:R-:W-:-:S07]  /*2c50*/  IMAD.MOV.U32 R6, RZ, RZ, RZ ;  /* 0x000000ffff067224 */ /* 0x000fce00078e00ff */
.L_x_51:
[----:B------:R-:W-:-:S05]  /*2c60*/  LEA R5, R6, UR18, 0x2 ;  /* 0x0000001206057c11 */ /* 0x000fca000f8e10ff */
[----:B01--4-:R-:W2:Y:S04]  /*2c70*/  LDL.128 R8, [R5] ;  /* 0x0000000005087983 */ /* 0x013ea80000100c00 */
[----:B------:R-:W3:Y:S04]  /*2c80*/  LDL.128 R12, [R5+0x10] ;  /* 0x00001000050c7983 */ /* 0x000ee80000100c00 */
[----:B------:R-:W4:Y:S04]  /*2c90*/  LDL.128 R16, [R5+0x20] ;  /* 0x0000200005107983 */ /* 0x000f280000100c00 */
[----:B------:R-:W5:Y:S01]  /*2ca0*/  LDL.128 R24, [R5+0x30] ;  /* 0x0000300005187983 */ /* 0x000f620000100c00 */
[----:B------:R-:W-:-:S02]  /*2cb0*/  IMAD R21, R0, R7, R6 ;  /* 0x0000000700157224 */ /* 0x000fc400078e0206 */
[----:B------:R-:W-:-:S03]  /*2cc0*/  VIADD R6, R6, 0x10 ;  /* 0x0000001006067836 */ /* 0x000fc60000000000 */
[----:B------:R-:W-:Y:S02]  /*2cd0*/  LEA R21, R21, R2, 0x2 ;  /* 0x0000000215157211 */ /* 0x000fe400078e10ff */
[----:B------:R-:W-:-:S03]  /*2ce0*/  ISETP.NE.AND P3, PT, R6, R3, PT ;  /* 0x000000030600720c */ /* 0x000fc60003f65270 */
[----:B--2---:R0:W-:Y:S04]  /*2cf0*/  STS [R21], R8 ;  /* 0x0000000815007388 */ /* 0x0041e80000000800 */
[----:B------:R0:W-:Y:S04]  /*2d00*/  STS [R21+0x4], R9 ;  /* 0x0000040915007388 */ /* 0x0001e80000000800 */
[----:B------:R0:W-:Y:S04]  /*2d10*/  STS [R21+0x8], R10 ;  /* 0x0000080a15007388 */ /* 0x0001e80000000800 */
[----:B------:R0:W-:Y:S04]  /*2d20*/  STS [R21+0xc], R11 ;  /* 0x00000c0b15007388 */ /* 0x0001e80000000800 */
[----:B---3--:R0:W-:Y:S04]  /*2d30*/  STS [R21+0x10], R12 ;  /* 0x0000100c15007388 */ /* 0x0081e80000000800 */
[----:B------:R0:W-:Y:S04]  /*2d40*/  STS [R21+0x14], R13 ;  /* 0x0000140d15007388 */ /* 0x0001e80000000800 */
[----:B------:R0:W-:Y:S04]  /*2d50*/  STS [R21+0x18], R14 ;  /* 0x0000180e15007388 */ /* 0x0001e80000000800 */
[----:B------:R0:W-:Y:S04]  /*2d60*/  STS [R21+0x1c], R15 ;  /* 0x00001c0f15007388 */ /* 0x0001e80000000800 */
[----:B----4-:R0:W-:Y:S04]  /*2d70*/  STS [R21+0x20], R16 ;  /* 0x0000201015007388 */ /* 0x0101e80000000800 */
[----:B------:R0:W-:Y:S04]  /*2d80*/  STS [R21+0x24], R17 ;  /* 0x0000241115007388 */ /* 0x0001e80000000800 */
[----:B------:R0:W-:Y:S04]  /*2d90*/  STS [R21+0x28], R18 ;  /* 0x0000281215007388 */ /* 0x0001e80000000800 */
[----:B------:R0:W-:Y:S04]  /*2da0*/  STS [R21+0x2c], R19 ;  /* 0x00002c1315007388 */ /* 0x0001e80000000800 */
[----:B-----5:R0:W-:Y:S04]  /*2db0*/  STS [R21+0x30], R24 ;  /* 0x0000301815007388 */ /* 0x0201e80000000800 */
[----:B------:R0:W-:Y:S04]  /*2dc0*/  STS [R21+0x34], R25 ;  /* 0x0000341915007388 */ /* 0x0001e80000000800 */
[----:B------:R0:W-:Y:S04]  /*2dd0*/  STS [R21+0x38], R26 ;  /* 0x0000381a15007388 */ /* 0x0001e80000000800 */
[----:B------:R0:W-:Y:S01]  /*2de0*/  STS [R21+0x3c], R27 ;  /* 0x00003c1b15007388 */ /* 0x0001e20000000800 */
[----:B------:R-:W-:Y:S05]  /*2df0*/  @P3 BRA `(.L_x_51) ;  /* 0xfffffffc00983947 */ /* 0x000fea000383ffff */
.L_x_50:
[----:B------:R-:W-:Y:S05]  /*2e00*/  BSYNC.RECONVERGENT B1 ;  /* 0x0000000000017941 */ /* 0x000fea0003800200 */
.L_x_49:
[----:B------:R-:W-:Y:S05]  /*2e10*/  @!P2 BRA `(.L_x_48) ;  /* 0x0000000000e0a947 */ /* 0x000fea0003800000 */
[----:B------:R-:W-:Y:S01]  /*2e20*/  ISETP.GE.U32.AND P2, PT, R20, 0x8, PT ;  /* 0x000000081400780c */ /* 0x000fe20003f46070 */
[----:B------:R-:W-:Y:S01]  /*2e30*/  BSSY.RECONVERGENT B1, `(.L_x_52) ;  /* 0x0000018000017945 */ /* 0x000fe20003800200 */
[----:B0---4-:R-:W-:-:S04]  /*2e40*/  LOP3.LUT R11, R7, 0x7, RZ, 0xc0, !PT ;  /* 0x00000007070b7812 */ /* 0x011fc800078ec0ff */
[----:B------:R-:W-:-:S07]  /*2e50*/  ISETP.NE.AND P3, PT, R11, RZ, PT ;  /* 0x000000ff0b00720c */ /* 0x000fce0003f65270 */
[----:B------:R-:W-:Y:S06]  /*2e60*/  @!P2 BRA `(.L_x_53) ;  /* 0x000000000050a947 */ /* 0x000fec0003800000 */
[----:B------:R-:W-:-:S05]  /*2e70*/  LEA R5, R3, UR18, 0x2 ;  /* 0x0000001203057c11 */ /* 0x000fca000f8e10ff */
[----:B------:R-:W2:Y:S04]  /*2e80*/  LDL R6, [R5] ;  /* 0x0000000005067983 */ /* 0x000ea80000100800 */
[----:B------:R-:W3:Y:S04]  /*2e90*/  LDL R8, [R5+0x4] ;  /* 0x0000040005087983 */ /* 0x000ee80000100800 */
[----:B------:R-:W4:Y:S04]  /*2ea0*/  LDL R10, [R5+0x8] ;  /* 0x00000800050a7983 */ /* 0x000f280000100800 */
[----:B-1----:R-:W5:Y:S04]  /*2eb0*/  LDL R12, [R5+0xc] ;  /* 0x00000c00050c7983 */ /* 0x002f680000100800 */
[----:B------:R-:W5:Y:S04]  /*2ec0*/  LDL R14, [R5+0x10] ;  /* 0x00001000050e7983 */ /* 0x000f680000100800 */
[----:B------:R-:W5:Y:S04]  /*2ed0*/  LDL R16, [R5+0x14] ;  /* 0x0000140005107983 */ /* 0x000f680000100800 */
[----:B------:R-:W5:Y:S04]  /*2ee0*/  LDL R18, [R5+0x18] ;  /* 0x0000180005127983 */ /* 0x000f680000100800 */
[----:B------:R-:W5:Y:S01]  /*2ef0*/  LDL R20, [R5+0x1c] ;  /* 0x00001c0005147983 */ /* 0x000f620000100800 */
[----:B------:R-:W-:Y:S01]  /*2f00*/  IMAD R9, R0, R7, R3 ;  /* 0x0000000700097224 */ /* 0x000fe200078e0203 */
[----:B------:R-:W-:-:S03]  /*2f10*/  IADD3 R3, PT, PT, R3, 0x8, RZ ;  /* 0x0000000803037810 */ /* 0x000fc60007ffe0ff */
[----:B------:R-:W-:-:S05]  /*2f20*/  IMAD R9, R9, 0x4, R2 ;  /* 0x0000000409097824 */ /* 0x000fca00078e0202 */
[----:B--2---:R0:W-:Y:S04]  /*2f30*/  STS [R9], R6 ;  /* 0x0000000609007388 */ /* 0x0041e80000000800 */
[----:B---3--:R0:W-:Y:S04]  /*2f40*/  STS [R9+0x4], R8 ;  /* 0x0000040809007388 */ /* 0x0081e80000000800 */
[----:B----4-:R0:W-:Y:S04]  /*2f50*/  STS [R9+0x8], R10 ;  /* 0x0000080a09007388 */ /* 0x0101e80000000800 */
[----:B-----5:R0:W-:Y:S04]  /*2f60*/  STS [R9+0xc], R12 ;  /* 0x00000c0c09007388 */ /* 0x0201e80000000800 */
[----:B------:R0:W-:Y:S04]  /*2f70*/  STS [R9+0x10], R14 ;  /* 0x0000100e09007388 */ /* 0x0001e80000000800 */
[----:B------:R0:W-:Y:S04]  /*2f80*/  STS [R9+0x14], R16 ;  /* 0x0000141009007388 */ /* 0x0001e80000000800 */
[----:B------:R0:W-:Y:S04]  /*2f90*/  STS [R9+0x18], R18 ;  /* 0x0000181209007388 */ /* 0x0001e80000000800 */
[----:B------:R0:W-:Y:S02]  /*2fa0*/  STS [R9+0x1c], R20 ;  /* 0x00001c1409007388 */ /* 0x0001e40000000800 */
.L_x_53:
[----:B------:R-:W-:Y:S05]  /*2fb0*/  BSYNC.RECONVERGENT B1 ;  /* 0x0000000000017941 */ /* 0x000fea0003800200 */
.L_x_52:
[----:B------:R-:W-:Y:S05]  /*2fc0*/  @!P3 BRA `(.L_x_48) ;  /* 0x000000000074b947 */ /* 0x000fea0003800000 */
[----:B------:R-:W-:Y:S01]  /*2fd0*/  ISETP.GE.U32.AND P2, PT, R11, 0x4, PT ;  /* 0x000000040b00780c */ /* 0x000fe20003f46070 */
[----:B------:R-:W-:Y:S01]  /*2fe0*/  BSSY.RECONVERGENT B1, `(.L_x_54) ;  /* 0x0000010000017945 */ /* 0x000fe20003800200 */
[----:B0-----:R-:W-:-:S04]  /*2ff0*/  LOP3.LUT R8, R7, 0x3, RZ, 0xc0, !PT ;  /* 0x0000000307087812 */ /* 0x001fc800078ec0ff */
[----:B------:R-:W-:-:S07]  /*3000*/  ISETP.NE.AND P3, PT, R8, RZ, PT ;  /* 0x000000ff0800720c */ /* 0x000fce0003f65270 */
[----:B------:R-:W-:Y:S06]  /*3010*/  @!P2 BRA `(.L_x_55) ;  /* 0x000000000030a947 */ /* 0x000fec0003800000 */
[----:B------:R-:W-:-:S05]  /*3020*/  LEA R5, R3, UR18, 0x2 ;  /* 0x0000001203057c11 */ /* 0x000fca000f8e10ff */
[----:B------:R-:W2:Y:S04]  /*3030*/  LDL R6, [R5] ;  /* 0x0000000005067983 */ /* 0x000ea80000100800 */
[----:B------:R-:W3:Y:S04]  /*3040*/  LDL R10, [R5+0x4] ;  /* 0x00000400050a7983 */ /* 0x000ee80000100800 */
[----:B-1----:R-:W4:Y:S04]  /*3050*/  LDL R12, [R5+0x8] ;  /* 0x00000800050c7983 */ /* 0x002f280000100800 */
[----:B------:R-:W5:Y:S01]  /*3060*/  LDL R14, [R5+0xc] ;  /* 0x00000c00050e7983 */ /* 0x000f620000100800 */
[----:B------:R-:W-:-:S02]  /*3070*/  IMAD R9, R0, R7, R3 ;  /* 0x0000000700097224 */ /* 0x000fc400078e0203 */
[----:B------:R-:W-:Y:S02]  /*3080*/  VIADD R3, R3, 0x4 ;  /* 0x0000000403037836 */ /* 0x000fe40000000000 */
[----:B------:R-:W-:-:S05]  /*3090*/  IMAD R9, R9, 0x4, R2 ;  /* 0x0000000409097824 */ /* 0x000fca00078e0202 */
[----:B--2---:R0:W-:Y:S04]  /*30a0*/  STS [R9], R6 ;  /* 0x0000000609007388 */ /* 0x0041e80000000800 */
[----:B---3--:R0:W-:Y:S04]  /*30b0*/  STS [R9+0x4], R10 ;  /* 0x0000040a09007388 */ /* 0x0081e80000000800 */
[----:B----4-:R0:W-:Y:S04]  /*30c0*/  STS [R9+0x8], R12 ;  /* 0x0000080c09007388 */ /* 0x0101e80000000800 */
[----:B-----5:R0:W-:Y:S02]  /*30d0*/  STS [R9+0xc], R14 ;  /* 0x00000c0e09007388 */ /* 0x0201e40000000800 */
.L_x_55:
[----:B------:R-:W-:Y:S05]  /*30e0*/  BSYNC.RECONVERGENT B1 ;  /* 0x0000000000017941 */ /* 0x000fea0003800200 */
.L_x_54:
[----:B------:R-:W-:Y:S05]  /*30f0*/  @!P3 BRA `(.L_x_48) ;  /* 0x000000000028b947 */ /* 0x000fea0003800000 */
[----:B------:R-:W-:-:S07]  /*3100*/  HFMA2 R5, -RZ, RZ, 0, 0 ;  /* 0x00000000ff057431 */ /* 0x000fce00000001ff */
.L_x_56:
[----:B0-2---:R-:W-:-:S06]  /*3110*/  LEA R6, R3, UR18, 0x2 ;  /* 0x0000001203067c11 */ /* 0x005fcc000f8e10ff */
[----:B------:R-:W2:Y:S01]  /*3120*/  LDL R6, [R6] ;  /* 0x0000000006067983 */ /* 0x000ea20000100800 */
[----:B-1----:R-:W-:Y:S01]  /*3130*/  IMAD R9, R0, R7, R3 ;  /* 0x0000000700097224 */ /* 0x002fe200078e0203 */
[----:B------:R-:W-:Y:S01]  /*3140*/  IADD3 R3, PT, PT, R3, 0x1, RZ ;  /* 0x0000000103037810 */ /* 0x000fe20007ffe0ff */
[----:B------:R-:W-:Y:S02]  /*3150*/  VIADD R5, R5, 0x1 ;  /* 0x0000000105057836 */ /* 0x000fe40000000000 */
[----:B------:R-:W-:-:S03]  /*3160*/  IMAD R9, R9, 0x4, R2 ;  /* 0x0000000409097824 */ /* 0x000fc600078e0202 */
[----:B------:R-:W-:Y:S02]  /*3170*/  ISETP.NE.AND P2, PT, R5, R8, PT ;  /* 0x000000080500720c */ /* 0x000fe40003f45270 */
[----:B--2---:R2:W-:Y:S11]  /*3180*/  STS [R9], R6 ;  /* 0x0000000609007388 */ /* 0x0045f60000000800 */
[----:B------:R-:W-:Y:S05]  /*3190*/  @P2 BRA `(.L_x_56) ;  /* 0xfffffffc00dc2947 */ /* 0x000fea000383ffff */
.L_x_48:
[----:B------:R-:W-:Y:S05]  /*31a0*/  BSYNC.RECONVERGENT B0 ;  /* 0x0000000000007941 */ /* 0x000fea0003800200 */
.L_x_47:
[----:B------:R-:W-:Y:S06]  /*31b0*/  BAR.SYNC.DEFER_BLOCKING 0x0 ;  /* 0x0000000000007b1d */ /* 0x000fec0000010000 */
[----:B------:R-:W-:Y:S05]  /*31c0*/  @P0 EXIT ;  /* 0x000000000000094d */ /* 0x000fea0003800000 */
[----:B------:R-:W-:Y:S04]  /*31d0*/  BSSY.RECONVERGENT B0, `(.L_x_57) ;  /* 0x000006d000007945 */ /* 0x000fe80003800200 */
[----:B------:R-:W-:Y:S05]  /*31e0*/  @!P1 BRA `(.L_x_58) ;  /* 0x0000000400ac9947 */ /* 0x000fea0003800000 */
[----:B0---4-:R-:W0:Y:S01]  /*31f0*/  LDC R11, c[0x0][0x360] ;  /* 0x0000d800ff0b7b82 */ /* 0x011e220000000800 */
[----:B------:R-:W-:Y:S01]  /*3200*/  IMAD.MOV.U32 R5, RZ, RZ, RZ ;  /* 0x000000ffff057224 */ /* 0x000fe200078e00ff */
[C---:B0-----:R-:W-:Y:S02]  /*3210*/  LOP3.LUT R7, R11.reuse, 0xfffffff8, RZ, 0xc0, !PT ;  /* 0xfffffff80b077812 */ /* 0x041fe400078ec0ff */
[C---:B-1----:R-:W-:Y:S02]  /*3220*/  LOP3.LUT R12, R11.reuse, 0x7, RZ, 0xc0, !PT ;  /* 0x000000070b0c7812 */ /* 0x042fe400078ec0ff */
[C---:B------:R-:W-:Y:S01]  /*3230*/  LOP3.LUT R13, R11.reuse, 0x3, RZ, 0xc0, !PT ;  /* 0x000000030b0d7812 */ /* 0x040fe200078ec0ff */
[----:B------:R-:W-:Y:S01]  /*3240*/  IMAD.MOV R7, RZ, RZ, -R7 ;  /* 0x000000ffff077224 */ /* 0x000fe200078e0a07 */
[----:B--2---:R-:W-:Y:S02]  /*3250*/  LOP3.LUT R6, R11, 0x7f8, RZ, 0xc0, !PT ;  /* 0x000007f80b067812 */ /* 0x004fe400078ec0ff */
[----:B------:R-:W-:-:S07]  /*3260*/  IADD3 R14, PT, PT, R12, -0x1, RZ ;  /* 0xffffffff0c0e7810 */ /* 0x000fce0007ffe0ff */
.L_x_66:
[----:B------:R-:W-:Y:S01]  /*3270*/  ISETP.GE.U32.AND P0, PT, R11, 0x8, PT ;  /* 0x000000080b00780c */ /* 0x000fe20003f06070 */
[----:B---3--:R-:W-:Y:S02]  /*3280*/  IMAD.MOV.U32 R9, RZ, RZ, RZ ;  /* 0x000000ffff097224 */ /* 0x008fe400078e00ff */
[----:B------:R-:W-:-:S10]  /*3290*/  IMAD.MOV.U32 R0, RZ, RZ, RZ ;  /* 0x000000ffff007224 */ /* 0x000fd400078e00ff */
[----:B------:R-:W-:Y:S05]  /*32a0*/  @!P0 BRA `(.L_x_59) ;  /* 0x0000000000808947 */ /* 0x000fea0003800000 */
[----:B------:R-:W0:Y:S01]  /*32b0*/  LDC R3, c[0x0][0x3b4] ;  /* 0x0000ed00ff037b82 */ /* 0x000e220000000800 */
[----:B------:R-:W-:Y:S01]  /*32c0*/  LEA R8, R5, R2, 0x2 ;  /* 0x0000000205087211 */ /* 0x000fe200078e10ff */
[----:B------:R-:W-:Y:S02]  /*32d0*/  IMAD.MOV.U32 R9, RZ, RZ, RZ ;  /* 0x000000ffff097224 */ /* 0x000fe400078e00ff */
[----:B------:R-:W-:-:S07]  /*32e0*/  IMAD.MOV.U32 R0, RZ, RZ, R7 ;  /* 0x000000ffff007224 */ /* 0x000fce00078e0007 */
.L_x_60:
[----:B0-----:R-:W-:Y:S01]  /*32f0*/  LEA R16, R3, R8, 0x2 ;  /* 0x0000000803107211 */ /* 0x001fe200078e10ff */
[----:B------:R0:W1:Y:S01]  /*3300*/  LDS R10, [R8] ;  /* 0x00000000080a7984 */ /* 0x0000620000000800 */
[----:B------:R-:W-:-:S03]  /*3310*/  VIADD R0, R0, 0x8 ;  /* 0x0000000800007836 */ /* 0x000fc60000000000 */
[C---:B------:R-:W-:Y:S01]  /*3320*/  IMAD R18, R3.reuse, 0x4, R16 ;  /* 0x0000000403127824 */ /* 0x040fe200078e0210 */
[----:B------:R-:W2:Y:S01]  /*3330*/  LDS R15, [R16] ;  /* 0x00000000100f7984 */ /* 0x000ea20000000800 */
[----:B------:R-:W-:Y:S02]  /*3340*/  ISETP.NE.AND P0, PT, R0, RZ, PT ;  /* 0x000000ff0000720c */ /* 0x000fe40003f05270 */
[C---:B------:R-:W-:Y:S01]  /*3350*/  IMAD R20, R3.reuse, 0x4, R18 ;  /* 0x0000000403147824 */ /* 0x040fe200078e0212 */
[----:B------:R-:W3:Y:S01]  /*3360*/  LDS R17, [R18] ;  /* 0x0000000012117984 */ /* 0x000ee20000000800 */
[----:B0-----:R-:W-:-:S03]  /*3370*/  IMAD R8, R3, 0x20, R8 ;  /* 0x0000002003087824 */ /* 0x001fc600078e0208 */
[C---:B------:R-:W-:Y:S01]  /*3380*/  LEA R24, R3.reuse, R20, 0x2 ;  /* 0x0000001403187211 */ /* 0x040fe200078e10ff */
[----:B------:R-:W0:Y:S04]  /*3390*/  LDS R19, [R20] ;  /* 0x0000000014137984 */ /* 0x000e280000000800 */
[C---:B------:R-:W-:Y:S01]  /*33a0*/  IMAD R26, R3.reuse, 0x4, R24 ;  /* 0x00000004031a7824 */ /* 0x040fe200078e0218 */
[----:B------:R-:W4:Y:S03]  /*33b0*/  LDS R21, [R24] ;  /* 0x0000000018157984 */ /* 0x000f260000000800 */
[C---:B------:R-:W-:Y:S01]  /*33c0*/  IMAD R28, R3.reuse, 0x4, R26 ;  /* 0x00000004031c7824 */ /* 0x040fe200078e021a */
[----:B------:R-:W5:Y:S04]  /*33d0*/  LDS R23, [R26] ;  /* 0x000000001a177984 */ /* 0x000f680000000800 */
[----:B------:R-:W-:Y:S01]  /*33e0*/  LEA R27, R3, R28, 0x2 ;  /* 0x0000001c031b7211 */ /* 0x000fe200078e10ff */
[----:B------:R-:W5:Y:S05]  /*33f0*/  LDS R25, [R28] ;  /* 0x000000001c197984 */ /* 0x000f6a0000000800 */
[----:B------:R-:W5:Y:S01]  /*3400*/  LDS R27, [R27] ;  /* 0x000000001b1b7984 */ /* 0x000f620000000800 */
[----:B-1----:R-:W-:-:S04]  /*3410*/  FADD R10, R10, R9 ;  /* 0x000000090a0a7221 */ /* 0x002fc80000000000 */
[----:B--2---:R-:W-:-:S04]  /*3420*/  FADD R10, R10, R15 ;  /* 0x0000000f0a0a7221 */ /* 0x004fc80000000000 */
[----:B---3--:R-:W-:-:S04]  /*3430*/  FADD R10, R10, R17 ;  /* 0x000000110a0a7221 */ /* 0x008fc80000000000 */
[----:B0-----:R-:W-:-:S04]  /*3440*/  FADD R10, R10, R19 ;  /* 0x000000130a0a7221 */ /* 0x001fc80000000000 */
[----:B----4-:R-:W-:-:S04]  /*3450*/  FADD R10, R10, R21 ;  /* 0x000000150a0a7221 */ /* 0x010fc80000000000 */
[----:B-----5:R-:W-:-:S04]  /*3460*/  FADD R10, R10, R23 ;  /* 0x000000170a0a7221 */ /* 0x020fc80000000000 */
[----:B------:R-:W-:-:S04]  /*3470*/  FADD R10, R10, R25 ;  /* 0x000000190a0a7221 */ /* 0x000fc80000000000 */
[----:B------:R-:W-:Y:S01]  /*3480*/  FADD R9, R10, R27 ;  /* 0x0000001b0a097221 */ /* 0x000fe20000000000 */
[----:B------:R-:W-:Y:S06]  /*3490*/  @P0 BRA `(.L_x_60) ;  /* 0xfffffffc00940947 */ /* 0x000fec000383ffff */
[----:B------:R-:W-:-:S07]  /*34a0*/  MOV R0, R6 ;  /* 0x0000000600007202 */ /* 0x000fce0000000f00 */
.L_x_59:
[----:B------:R-:W-:-:S13]  /*34b0*/  ISETP.NE.AND P0, PT, R12, RZ, PT ;  /* 0x000000ff0c00720c */ /* 0x000fda0003f05270 */
[----:B------:R-:W-:Y:S05]  /*34c0*/  @!P0 BRA `(.L_x_61) ;  /* 0x0000000000908947 */ /* 0x000fea0003800000 */
[----:B------:R-:W-:Y:S02]  /*34d0*/  ISETP.GE.U32.AND P0, PT, R14, 0x3, PT ;  /* 0x000000030e00780c */ /* 0x000fe40003f06070 */
[----:B------:R-:W-:-:S11]  /*34e0*/  ISETP.NE.AND P1, PT, R13, RZ, PT ;  /* 0x000000ff0d00720c */ /* 0x000fd60003f25270 */
[----:B------:R-:W-:Y:S05]  /*34f0*/  @!P0 BRA `(.L_x_62) ;  /* 0x00000000003c8947 */ /* 0x000fea0003800000 */
[----:B------:R-:W0:Y:S02]  /*3500*/  LDC R17, c[0x0][0x3b4] ;  /* 0x0000ed00ff117b82 */ /* 0x000e240000000800 */
[C---:B0-----:R-:W-:Y:S02]  /*3510*/  IMAD R3, R0.reuse, R17, R5 ;  /* 0x0000001100037224 */ /* 0x041fe400078e0205 */
[----:B------:R-:W-:Y:S02]  /*3520*/  VIADD R0, R0, 0x4 ;  /* 0x0000000400007836 */ /* 0x000fe40000000000 */
[----:B------:R-:W-:-:S04]  /*3530*/  IMAD R3, R3, 0x4, R2 ;  /* 0x0000000403037824 */ /* 0x000fc800078e0202 */
[C---:B------:R-:W-:Y:S01]  /*3540*/  IMAD R10, R17.reuse, 0x4, R3 ;  /* 0x00000004110a7824 */ /* 0x040fe200078e0203 */
[----:B------:R-:W0:Y:S04]  /*3550*/  LDS R8, [R3] ;  /* 0x0000000003087984 */ /* 0x000e280000000800 */
[C---:B------:R-:W-:Y:S01]  /*3560*/  LEA R16, R17.reuse, R10, 0x2 ;  /* 0x0000000a11107211 */ /* 0x040fe200078e10ff */
[----:B------:R-:W1:Y:S04]  /*3570*/  LDS R15, [R10] ;  /* 0x000000000a0f7984 */ /* 0x000e680000000800 */
[----:B------:R-:W-:-:S02]  /*3580*/  IMAD R18, R17, 0x4, R16 ;  /* 0x0000000411127824 */ /* 0x000fc400078e0210 */
[----:B------:R-:W2:Y:S04]  /*3590*/  LDS R17, [R16] ;  /* 0x0000000010117984 */ /* 0x000ea80000000800 */
[----:B------:R-:W3:Y:S01]  /*35a0*/  LDS R19, [R18] ;  /* 0x0000000012137984 */ /* 0x000ee20000000800 */
[----:B0-----:R-:W-:-:S04]  /*35b0*/  FADD R8, R9, R8 ;  /* 0x0000000809087221 */ /* 0x001fc80000000000 */
[----:B-1----:R-:W-:-:S04]  /*35c0*/  FADD R8, R8, R15 ;  /* 0x0000000f08087221 */ /* 0x002fc80000000000 */
[----:B--2---:R-:W-:-:S04]  /*35d0*/  FADD R8, R8, R17 ;  /* 0x0000001108087221 */ /* 0x004fc80000000000 */
[----:B---3--:R-:W-:-:S07]  /*35e0*/  FADD R9, R8, R19 ;  /* 0x0000001308097221 */ /* 0x008fce0000000000 */
.L_x_62:
[----:B------:R-:W-:Y:S05]  /*35f0*/  @!P1 BRA `(.L_x_61) ;  /* 0x0000000000449947 */ /* 0x000fea0003800000 */
[----:B------:R-:W-:Y:S02]  /*3600*/  LOP3.LUT P1, RZ, R11, 0x1, RZ, 0xc0, !PT ;  /* 0x000000010bff7812 */ /* 0x000fe4000782c0ff */
[----:B------:R-:W-:-:S11]  /*3610*/  ISETP.NE.AND P0, PT, R13, 0x1, PT ;  /* 0x000000010d00780c */ /* 0x000fd60003f05270 */
[----:B------:R-:W0:Y:S02]  /*3620*/  @P1 LDC R16, c[0x0][0x3b4] ;  /* 0x0000ed00ff101b82 */ /* 0x000e240000000800 */
[----:B------:R-:W-:Y:S05]  /*3630*/  @!P0 BRA `(.L_x_63) ;  /* 0x0000000000248947 */ /* 0x000fea0003800000 */
[----:B------:R-:W1:Y:S02]  /*3640*/  LDC R3, c[0x0][0x3b4] ;  /* 0x0000ed00ff037b82 */ /* 0x000e640000000800 */
[C---:B-1----:R-:W-:Y:S02]  /*3650*/  IMAD R15, R0.reuse, R3, R5 ;  /* 0x00000003000f7224 */ /* 0x042fe400078e0205 */
[----:B------:R-:W-:-:S03]  /*3660*/  VIADD R0, R0, 0x2 ;  /* 0x0000000200007836 */ /* 0x000fc60000000000 */
[----:B------:R-:W-:-:S05]  /*3670*/  LEA R8, R15, R2, 0x2 ;  /* 0x000000020f087211 */ /* 0x000fca00078e10ff */
[----:B------:R-:W-:Y:S02]  /*3680*/  IMAD R3, R3, 0x4, R8 ;  /* 0x0000000403037824 */ /* 0x000fe400078e0208 */
[----:B------:R-:W1:Y:S04]  /*3690*/  LDS R8, [R8] ;  /* 0x0000000008087984 */ /* 0x000e680000000800 */
[----:B------:R-:W2:Y:S01]  /*36a0*/  LDS R10, [R3] ;  /* 0x00000000030a7984 */ /* 0x000ea20000000800 */
[----:B-1----:R-:W-:-:S04]  /*36b0*/  FADD R9, R9, R8 ;  /* 0x0000000809097221 */ /* 0x002fc80000000000 */
[----:B--2---:R-:W-:-:S07]  /*36c0*/  FADD R9, R9, R10 ;  /* 0x0000000a09097221 */ /* 0x004fce0000000000 */
.L_x_63:
[----:B0-----:R-:W-:-:S05]  /*36d0*/  @P1 IMAD R3, R0, R16, R5 ;  /* 0x0000001000031224 */ /* 0x001fca00078e0205 */
[----:B------:R-:W-:-:S05]  /*36e0*/  @P1 LEA R3, R3, R2, 0x2 ;  /* 0x0000000203031211 */ /* 0x000fca00078e10ff */
[----:B------:R-:W0:Y:S02]  /*36f0*/  @P1 LDS R0, [R3] ;  /* 0x0000000003001984 */ /* 0x000e240000000800 */
[----:B0-----:R-:W-:-:S07]  /*3700*/  @P1 FADD R9, R9, R0 ;  /* 0x0000000009091221 */ /* 0x001fce0000000000 */
.L_x_61:
[----:B------:R-:W0:Y:S01]  /*3710*/  MUFU.RCP R3, R4 ;  /* 0x0000000400037308 */ /* 0x000e220000001000 */
[----:B------:R-:W-:Y:S07]  /*3720*/  BSSY.RECONVERGENT B1, `(.L_x_64) ;  /* 0x000000c000017945 */ /* 0x000fee0003800200 */
[----:B------:R-:W1:Y:S01]  /*3730*/  FCHK P0, R9, R4 ;  /* 0x0000000409007302 */ /* 0x000e620000000000 */
[----:B0-----:R-:W-:-:S04]  /*3740*/  FFMA R0, -R4, R3, 1 ;  /* 0x3f80000004007423 */ /* 0x001fc80000000103 */
[----:B------:R-:W-:-:S04]  /*3750*/  FFMA R0, R3, R0, R3 ;  /* 0x0000000003007223 */ /* 0x000fc80000000003 */
[----:B------:R-:W-:-:S04]  /*3760*/  FFMA R3, R0, R9, RZ ;  /* 0x0000000900037223 */ /* 0x000fc800000000ff */
[----:B------:R-:W-:-:S04]  /*3770*/  FFMA R8, -R4, R3, R9 ;  /* 0x0000000304087223 */ /* 0x000fc80000000109 */
[----:B------:R-:W-:Y:S01]  /*3780*/  FFMA R3, R0, R8, R3 ;  /* 0x0000000800037223 */ /* 0x000fe20000000003 */
[----:B-1----:R-:W-:Y:S06]  /*3790*/  @!P0 BRA `(.L_x_65) ;  /* 0x0000000000108947 */ /* 0x002fec0003800000 */
[----:B------:R-:W-:Y:S01]  /*37a0*/  IMAD.MOV.U32 R3, RZ, RZ, R9 ;  /* 0x000000ffff037224 */ /* 0x000fe200078e0009 */
[----:B------:R-:W-:-:S07]  /*37b0*/  MOV R8, 0x37d0 ;  /* 0x000037d000087802 */ /* 0x000fce0000000f00 */
[----:B------:R-:W-:Y:S05]  /*37c0*/  CALL.REL.NOINC `($__internal_0_$__cuda_sm3x_div_rn_noftz_f32_slowpath) ;  /* 0x0000000000b87944 */ /* 0x000fea0003c00000 */
[----:B------:R-:W-:-:S07]  /*37d0*/  IMAD.MOV.U32 R3, RZ, RZ, R0 ;  /* 0x000000ffff037224 */ /* 0x000fce00078e0000 */
.L_x_65:
[----:B------:R-:W-:Y:S05]  /*37e0*/  BSYNC.RECONVERGENT B1 ;  /* 0x0000000000017941 */ /* 0x000fea0003800200 */
.L_x_64:
[----:B------:R-:W0:Y:S01]  /*37f0*/  LDC.64 R8, c[0x0][0x398] ;  /* 0x0000e600ff087b82 */ /* 0x000e220000000a00 */
[----:B------:R-:W-:Y:S02]  /*3800*/  USHF.R.S32.HI UR6, URZ, 0x1f, UR9 ;  /* 0x0000001fff067899 */ /* 0x000fe40008011409 */
[C---:B------:R-:W-:Y:S01]  /*3810*/  IADD3 R0, P0, PT, R5.reuse, UR9, RZ ;  /* 0x0000000905007c10 */ /* 0x040fe2000ff1e0ff */
[----:B------:R-:W-:-:S03]  /*3820*/  VIADD R5, R5, 0x1 ;  /* 0x0000000105057836 */ /* 0x000fc60000000000 */
[----:B------:R-:W-:-:S05]  /*3830*/  IADD3.X R10, PT, PT, RZ, UR6, RZ, P0, !PT ;  /* 0x00000006ff0a7c10 */ /* 0x000fca00087fe4ff */
[----:B------:R-:W1:Y:S01]  /*3840*/  LDCU UR6, c[0x0][0x3b4] ;  /* 0x00007680ff0677ac */ /* 0x000e620008000800 */
[----:B0-----:R-:W-:-:S04]  /*3850*/  LEA R8, P0, R0, R8, 0x2 ;  /* 0x0000000800087211 */ /* 0x001fc800078010ff */
[----:B------:R-:W-:Y:S02]  /*3860*/  LEA.HI.X R9, R0, R9, R10, 0x2, P0 ;  /* 0x0000000900097211 */ /* 0x000fe400000f140a */
[----:B-1----:R-:W-:-:S03]  /*3870*/  ISETP.NE.AND P0, PT, R5, UR6, PT ;  /* 0x0000000605007c0c */ /* 0x002fc6000bf05270 */
[----:B------:R3:W-:Y:S10]  /*3880*/  STG.E desc[UR12][R8.64], R3 ;  /* 0x0000000308007986 */ /* 0x0007f4000c10190c */
[----:B------:R-:W-:Y:S05]  /*3890*/  @P0 BRA `(.L_x_66) ;  /* 0xfffffff800740947 */ /* 0x000fea000383ffff */
.L_x_58:
[----:B------:R-:W-:Y:S05]  /*38a0*/  BSYNC.RECONVERGENT B0 ;  /* 0x0000000000007941 */ /* 0x000fea0003800200 */
.L_x_57:
[C---:B---3--:R-:W-:Y:S01]  /*38b0*/  FMUL R3, R4.reuse, 8388608 ;  /* 0x4b00000004037820 */ /* 0x048fe20000400000 */
[----:B------:R-:W-:Y:S01]  /*38c0*/  FSETP.GEU.AND P0, PT, R4, 1.175494350822287508e-38, PT ;  /* 0x008000000400780b */ /* 0x000fe20003f0e000 */
[----:B------:R-:W-:-:S03]  /*38d0*/  IMAD.MOV.U32 R5, RZ, RZ, 0x3e055027 ;  /* 0x3e055027ff057424 */ /* 0x000fc600078e00ff */
[----:B------:R-:W-:-:S05]  /*38e0*/  FSEL R3, R3, R4, !P0 ;  /* 0x0000000403037208 */ /* 0x000fca0004000000 */
[----:B------:R-:W-:-:S05]  /*38f0*/  VIADD R0, R3, 0xc0d55555 ;  /* 0xc0d5555503007836 */ /* 0x000fca0000000000 */
[----:B------:R-:W-:-:S04]  /*3900*/  LOP3.LUT R2, R0, 0xff800000, RZ, 0xc0, !PT ;  /* 0xff80000000027812 */ /* 0x000fc800078ec0ff */
[----:B------:R-:W-:-:S05]  /*3910*/  IADD3 R0, PT, PT, R3, -R2, RZ ;  /* 0x8000000203007210 */ /* 0x000fca0007ffe0ff */
[----:B------:R-:W-:Y:S01]  /*3920*/  FADD R4, R0, -1 ;  /* 0xbf80000000047421 */ /* 0x000fe20000000000 */
[----:B------:R-:W-:Y:S02]  /*3930*/  FSEL R0, RZ, -23, P0 ;  /* 0xc1b80000ff007808 */ /* 0x000fe40000000000 */
[----:B------:R-:W-:Y:S01]  /*3940*/  ISETP.GT.U32.AND P0, PT, R3, 0x7f7fffff, PT ;  /* 0x7f7fffff0300780c */ /* 0x000fe20003f04070 */
[----:B------:R-:W-:-:S04]  /*3950*/  FFMA R5, R4, -R5, 0.14084610342979431152 ;  /* 0x3e1039f604057423 */ /* 0x000fc80000000805 */
[----:B------:R-:W-:-:S04]  /*3960*/  FFMA R5, R4, R5, -0.12148627638816833496 ;  /* 0xbdf8cdcc04057423 */ /* 0x000fc80000000005 */
[----:B------:R-:W-:-:S04]  /*3970*/  FFMA R5, R4, R5, 0.13980610668659210205 ;  /* 0x3e0f295504057423 */ /* 0x000fc80000000005 */
[----:B------:R-:W-:-:S04]  /*3980*/  FFMA R5, R4, R5, -0.16684235632419586182 ;  /* 0xbe2ad8b904057423 */ /* 0x000fc80000000005 */
[----:B------:R-:W-:-:S04]  /*3990*/  FFMA R5, R4, R5, 0.20012299716472625732 ;  /* 0x3e4ced0b04057423 */ /* 0x000fc80000000005 */
[----:B------:R-:W-:-:S04]  /*39a0*/  FFMA R5, R4, R5, -0.24999669194221496582 ;  /* 0xbe7fff2204057423 */ /* 0x000fc80000000005 */
[----:B------:R-:W-:-:S04]  /*39b0*/  FFMA R5, R4, R5, 0.33333182334899902344 ;  /* 0x3eaaaa7804057423 */ /* 0x000fc80000000005 */
[C---:B------:R-:W-:Y:S01]  /*39c0*/  FFMA R7, R4.reuse, R5, -0.5 ;  /* 0xbf00000004077423 */ /* 0x040fe20000000005 */
[----:B------:R-:W-:Y:S01]  /*39d0*/  I2FP.F32.S32 R5, R2 ;  /* 0x0000000200057245 */ /* 0x000fe20000201400 */
[----:B------:R-:W-:Y:S02]  /*39e0*/  IMAD.MOV.U32 R2, RZ, RZ, 0x7f800000 ;  /* 0x7f800000ff027424 */ /* 0x000fe400078e00ff */
[C---:B------:R-:W-:Y:S02]  /*39f0*/  FMUL R7, R4.reuse, R7 ;  /* 0x0000000704077220 */ /* 0x040fe40000400000 */
[----:B------:R-:W-:Y:S02]  /*3a00*/  FFMA R0, R5, 1.1920928955078125e-07, R0 ;  /* 0x3400000005007823 */ /* 0x000fe40000000000 */
[----:B------:R-:W-:-:S04]  /*3a10*/  FFMA R7, R4, R7, R4 ;  /* 0x0000000704077223 */ /* 0x000fc80000000004 */
[----:B------:R-:W-:Y:S01]  /*3a20*/  FFMA R0, R0, 0.69314718246459960938, R7 ;  /* 0x3f31721800007823 */ /* 0x000fe20000000007 */
[C---:B------:R-:W-:Y:S01]  /*3a30*/  @P0 FFMA R0, R3.reuse, R2, +INF ;  /* 0x7f80000003000423 */ /* 0x040fe20000000002 */
[----:B------:R-:W-:Y:S01]  /*3a40*/  FSETP.NEU.AND P0, PT, R3, RZ, PT ;  /* 0x000000ff0300720b */ /* 0x000fe20003f0d000 */
[----:B------:R-:W-:Y:S01]  /*3a50*/  IMAD.U32 R3, RZ, RZ, UR5 ;  /* 0x00000005ff037e24 */ /* 0x000fe2000f8e00ff */
[----:B------:R-:W-:Y:S02]  /*3a60*/  MOV R2, UR4 ;  /* 0x0000000400027c02 */ /* 0x000fe40008000f00 */
[----:B------:R-:W-:-:S05]  /*3a70*/  FSEL R5, R0, -INF , P0 ;  /* 0xff80000000057808 */ /* 0x000fca0000000000 */
[----:B-1----:R-:W-:-:S05]  /*3a80*/  FADD R5, R22, R5 ;  /* 0x0000000516057221 */ /* 0x002fca0000000000 */
[----:B------:R-:W-:Y:S01]  /*3a90*/  STG.E desc[UR12][R2.64], R5 ;  /* 0x0000000502007986 */ /* 0x000fe2000c10190c */
[----:B------:R-:W-:Y:S05]  /*3aa0*/  EXIT ;  /* 0x000000000000794d */ /* 0x000fea0003800000 */
        .weak           $__internal_0_$__cuda_sm3x_div_rn_noftz_f32_slowpath
        .type           $__internal_0_$__cuda_sm3x_div_rn_noftz_f32_slowpath,@function
        .size           $__internal_0_$__cuda_sm3x_div_rn_noftz_f32_slowpath,(.L_x_275 - $__internal_0_$__cuda_sm3x_div_rn_noftz_f32_slowpath)
$__internal_0_$__cuda_sm3x_div_rn_noftz_f32_slowpath:
[--C-:B------:R-:W-:Y:S01]  /*3ab0*/  SHF.R.U32.HI R10, RZ, 0x17, R4.reuse ;  /* 0x00000017ff0a7819 */ /* 0x100fe20000011604 */
[----:B------:R-:W-:Y:S01]  /*3ac0*/  BSSY.RECONVERGENT B2, `(.L_x_67) ;  /* 0x0000064000027945 */ /* 0x000fe20003800200 */
[----:B------:R-:W-:Y:S01]  /*3ad0*/  SHF.R.U32.HI R0, RZ, 0x17, R3 ;  /* 0x00000017ff007819 */ /* 0x000fe20000011603 */
[----:B------:R-:W-:Y:S01]  /*3ae0*/  IMAD.MOV.U32 R16, RZ, RZ, R4 ;  /* 0x000000ffff107224 */ /* 0x000fe200078e0004 */
[----:B------:R-:W-:Y:S02]  /*3af0*/  LOP3.LUT R10, R10, 0xff, RZ, 0xc0, !PT ;  /* 0x000000ff0a0a7812 */ /* 0x000fe400078ec0ff */
[----:B------:R-:W-:-:S03]  /*3b00*/  LOP3.LUT R18, R0, 0xff, RZ, 0xc0, !PT ;  /* 0x000000ff00127812 */ /* 0x000fc600078ec0ff */
[----:B------:R-:W-:Y:S01]  /*3b10*/  VIADD R15, R10, 0xffffffff ;  /* 0xffffffff0a0f7836 */ /* 0x000fe20000000000 */
[----:B------:R-:W-:-:S04]  /*3b20*/  IADD3 R17, PT, PT, R18, -0x1, RZ ;  /* 0xffffffff12117810 */ /* 0x000fc80007ffe0ff */
[----:B------:R-:W-:-:S04]  /*3b30*/  ISETP.GT.U32.AND P0, PT, R15, 0xfd, PT ;  /* 0x000000fd0f00780c */ /* 0x000fc80003f04070 */
[----:B------:R-:W-:-:S13]  /*3b40*/  ISETP.GT.U32.OR P0, PT, R17, 0xfd, P0 ;  /* 0x000000fd1100780c */ /* 0x000fda0000704470 */
[----:B------:R-:W-:Y:S01]  /*3b50*/  @!P0 IMAD.MOV.U32 R9, RZ, RZ, RZ ;  /* 0x000000ffff098224 */ /* 0x000fe200078e00ff */
[----:B------:R-:W-:Y:S06]  /*3b60*/  @!P0 BRA `(.L_x_68) ;  /* 0x0000000000608947 */ /* 0x000fec0003800000 */
[----:B------:R-:W-:Y:S02]  /*3b70*/  FSETP.GTU.FTZ.AND P0, PT, |R3|, +INF , PT ;  /* 0x7f8000000300780b */ /* 0x000fe40003f1c200 */
[----:B------:R-:W-:Y:S02]  /*3b80*/  FSETP.GTU.FTZ.AND P1, PT, |R4|, +INF , PT ;  /* 0x7f8000000400780b */ /* 0x000fe40003f3c200 */
[----:B------:R-:W-:Y:S02]  /*3b90*/  MOV R0, R4 ;  /* 0x0000000400007202 */ /* 0x000fe40000000f00 */
[----:B------:R-:W-:-:S13]  /*3ba0*/  PLOP3.LUT P0, PT, P0, P1, PT, 0xf8, 0x8f ;  /* 0x00000000008f781c */ /* 0x000fda0000703f70 */
[----:B------:R-:W-:Y:S05]  /*3bb0*/  @P0 BRA `(.L_x_69) ;  /* 0x00000004004c0947 */ /* 0x000fea0003800000 */
[----:B------:R-:W-:-:S13]  /*3bc0*/  LOP3.LUT P0, RZ, R16, 0x7fffffff, R3, 0xc8, !PT ;  /* 0x7fffffff10ff7812 */ /* 0x000fda000780c803 */
[----:B------:R-:W-:Y:S05]  /*3bd0*/  @!P0 BRA `(.L_x_70) ;  /* 0x00000004003c8947 */ /* 0x000fea0003800000 */
[C---:B------:R-:W-:Y:S02]  /*3be0*/  FSETP.NEU.FTZ.AND P2, PT, |R3|.reuse, +INF , PT ;  /* 0x7f8000000300780b */ /* 0x040fe40003f5d200 */
[----:B------:R-:W-:Y:S02]  /*3bf0*/  FSETP.NEU.FTZ.AND P1, PT, |R0|, +INF , PT ;  /* 0x7f8000000000780b */ /* 0x000fe40003f3d200 */
[----:B------:R-:W-:-:S11]  /*3c00*/  FSETP.NEU.FTZ.AND P0, PT, |R3|, +INF , PT ;  /* 0x7f8000000300780b */ /* 0x000fd60003f1d200 */
[----:B------:R-:W-:Y:S05]  /*3c10*/  @!P1 BRA !P2, `(.L_x_70) ;  /* 0x00000004002c9947 */ /* 0x000fea0005000000 */
[----:B------:R-:W-:-:S04]  /*3c20*/  LOP3.LUT P2, RZ, R3, 0x7fffffff, RZ, 0xc0, !PT ;  /* 0x7fffffff03ff7812 */ /* 0x000fc8000784c0ff */
[----:B------:R-:W-:-:S13]  /*3c30*/  PLOP3.LUT P1, PT, P1, P2, PT, 0x2f, 0xf2 ;  /* 0x0000000000f2781c */ /* 0x000fda0000f24577 */
[----:B------:R-:W-:Y:S05]  /*3c40*/  @P1 BRA `(.L_x_71) ;  /* 0x0000000400181947 */ /* 0x000fea0003800000 */
[----:B------:R-:W-:-:S04]  /*3c50*/  LOP3.LUT P1, RZ, R16, 0x7fffffff, RZ, 0xc0, !PT ;  /* 0x7fffffff10ff7812 */ /* 0x000fc8000782c0ff */
[----:B------:R-:W-:-:S13]  /*3c60*/  PLOP3.LUT P0, PT, P0, P1, PT, 0x2f, 0xf2 ;  /* 0x0000000000f2781c */ /* 0x000fda0000702577 */
[----:B------:R-:W-:Y:S05]  /*3c70*/  @P0 BRA `(.L_x_72) ;  /* 0x0000000400000947 */ /* 0x000fea0003800000 */
[----:B------:R-:W-:Y:S02]  /*3c80*/  ISETP.GE.AND P0, PT, R17, RZ, PT ;  /* 0x000000ff1100720c */ /* 0x000fe40003f06270 */
[----:B------:R-:W-:-:S11]  /*3c90*/  ISETP.GE.AND P1, PT, R15, RZ, PT ;  /* 0x000000ff0f00720c */ /* 0x000fd60003f26270 */
[----:B------:R-:W-:Y:S02]  /*3ca0*/  @P0 IMAD.MOV.U32 R9, RZ, RZ, RZ ;  /* 0x000000ffff090224 */ /* 0x000fe400078e00ff */
[----:B------:R-:W-:Y:S01]  /*3cb0*/  @!P0 FFMA R3, R3, 1.84467440737095516160e+19, RZ ;  /* 0x5f80000003038823 */ /* 0x000fe200000000ff */
[----:B------:R-:W-:Y:S02]  /*3cc0*/  @!P0 IMAD.MOV.U32 R9, RZ, RZ, -0x40 ;  /* 0xffffffc0ff098424 */ /* 0x000fe400078e00ff */
[----:B------:R-:W-:-:S03]  /*3cd0*/  @!P1 FFMA R16, R0, 1.84467440737095516160e+19, RZ ;  /* 0x5f80000000109823 */ /* 0x000fc600000000ff */
[----:B------:R-:W-:-:S07]  /*3ce0*/  @!P1 IADD3 R9, PT, PT, R9, 0x40, RZ ;  /* 0x0000004009099810 */ /* 0x000fce0007ffe0ff */
.L_x_68:
[----:B------:R-:W-:Y:S01]  /*3cf0*/  LEA R15, R10, 0xc0800000, 0x17 ;  /* 0xc08000000a0f7811 */ /* 0x000fe200078eb8ff */
[----:B------:R-:W-:Y:S04]  /*3d00*/  BSSY.RECONVERGENT B3, `(.L_x_73) ;  /* 0x0000036000037945 */ /* 0x000fe80003800200 */
[----:B------:R-:W-:Y:S02]  /*3d10*/  IMAD.IADD R16, R16, 0x1, -R15 ;  /* 0x0000000110107824 */ /* 0x000fe400078e0a0f */
[----:B------:R-:W-:Y:S02]  /*3d20*/  VIADD R15, R18, 0xffffff81 ;  /* 0xffffff81120f7836 */ /* 0x000fe40000000000 */
[----:B------:R0:W1:Y:S01]  /*3d30*/  MUFU.RCP R17, R16 ;  /* 0x0000001000117308 */ /* 0x0000620000001000 */
[----:B------:R-:W-:Y:S01]  /*3d40*/  FADD.FTZ R19, -R16, -RZ ;  /* 0x800000ff10137221 */ /* 0x000fe20000010100 */
[C---:B------:R-:W-:Y:S01]  /*3d50*/  IMAD R0, R15.reuse, -0x800000, R3 ;  /* 0xff8000000f007824 */ /* 0x040fe200078e0203 */
[----:B0-----:R-:W-:-:S04]  /*3d60*/  IADD3 R16, PT, PT, R15, 0x7f, -R10 ;  /* 0x0000007f0f107810 */ /* 0x001fc80007ffe80a */
[----:B------:R-:W-:Y:S01]  /*3d70*/  IADD3 R9, PT, PT, R16, R9, RZ ;  /* 0x0000000910097210 */ /* 0x000fe20007ffe0ff */
[----:B-1----:R-:W-:-:S04]  /*3d80*/  FFMA R18, R17, R19, 1 ;  /* 0x3f80000011127423 */ /* 0x002fc80000000013 */
[----:B------:R-:W-:-:S04]  /*3d90*/  FFMA R3, R17, R18, R17 ;  /* 0x0000001211037223 */ /* 0x000fc80000000011 */
[----:B------:R-:W-:-:S04]  /*3da0*/  FFMA R18, R0, R3, RZ ;  /* 0x0000000300127223 */ /* 0x000fc800000000ff */
[----:B------:R-:W-:-:S04]  /*3db0*/  FFMA R17, R19, R18, R0 ;  /* 0x0000001213117223 */ /* 0x000fc80000000000 */
[----:B------:R-:W-:-:S04]  /*3dc0*/  FFMA R18, R3, R17, R18 ;  /* 0x0000001103127223 */ /* 0x000fc80000000012 */
[----:B------:R-:W-:-:S04]  /*3dd0*/  FFMA R19, R19, R18, R0 ;  /* 0x0000001213137223 */ /* 0x000fc80000000000 */
[----:B------:R-:W-:-:S05]  /*3de0*/  FFMA R0, R3, R19, R18 ;  /* 0x0000001303007223 */ /* 0x000fca0000000012 */
[----:B------:R-:W-:-:S04]  /*3df0*/  SHF.R.U32.HI R10, RZ, 0x17, R0 ;  /* 0x00000017ff0a7819 */ /* 0x000fc80000011600 */
[----:B------:R-:W-:-:S05]  /*3e00*/  LOP3.LUT R10, R10, 0xff, RZ, 0xc0, !PT ;  /* 0x000000ff0a0a7812 */ /* 0x000fca00078ec0ff */
[----:B------:R-:W-:-:S04]  /*3e10*/  IMAD.IADD R17, R10, 0x1, R9 ;  /* 0x000000010a117824 */ /* 0x000fc800078e0209 */
[----:B------:R-:W-:-:S05]  /*3e20*/  VIADD R10, R17, 0xffffffff ;  /* 0xffffffff110a7836 */ /* 0x000fca0000000000 */
[----:B------:R-:W-:-:S13]  /*3e30*/  ISETP.GE.U32.AND P0, PT, R10, 0xfe, PT ;  /* 0x000000fe0a00780c */ /* 0x000fda0003f06070 */
[----:B------:R-:W-:Y:S05]  /*3e40*/  @!P0 BRA `(.L_x_74) ;  /* 0x0000000000808947 */ /* 0x000fea0003800000 */
[----:B------:R-:W-:-:S13]  /*3e50*/  ISETP.GT.AND P0, PT, R17, 0xfe, PT ;  /* 0x000000fe1100780c */ /* 0x000fda0003f04270 */
[----:B------:R-:W-:Y:S05]  /*3e60*/  @P0 BRA `(.L_x_75) ;  /* 0x00000000006c0947 */ /* 0x000fea0003800000 */
[----:B------:R-:W-:-:S13]  /*3e70*/  ISETP.GE.AND P0, PT, R17, 0x1, PT ;  /* 0x000000011100780c */ /* 0x000fda0003f06270 */
[----:B------:R-:W-:Y:S05]  /*3e80*/  @P0 BRA `(.L_x_76) ;  /* 0x0000000000740947 */ /* 0x000fea0003800000 */
[----:B------:R-:W-:Y:S02]  /*3e90*/  ISETP.GE.AND P0, PT, R17, -0x18, PT ;  /* 0xffffffe81100780c */ /* 0x000fe40003f06270 */
[----:B------:R-:W-:-:S11]  /*3ea0*/  LOP3.LUT R0, R0, 0x80000000, RZ, 0xc0, !PT ;  /* 0x8000000000007812 */ /* 0x000fd600078ec0ff */
[----:B------:R-:W-:Y:S05]  /*3eb0*/  @!P0 BRA `(.L_x_76) ;  /* 0x0000000000688947 */ /* 0x000fea0003800000 */
[-CC-:B------:R-:W-:Y:S01]  /*3ec0*/  FFMA.RZ R9, R3, R19.reuse, R18.reuse ;  /* 0x0000001303097223 */ /* 0x180fe2000000c012 */
[----:B------:R-:W-:Y:S01]  /*3ed0*/  IADD3 R16, PT, PT, R17, 0x20, RZ ;  /* 0x0000002011107810 */ /* 0x000fe20007ffe0ff */
[-CC-:B------:R-:W-:Y:S01]  /*3ee0*/  FFMA.RM R10, R3, R19.reuse, R18.reuse ;  /* 0x00000013030a7223 */ /* 0x180fe20000004012 */
[----:B------:R-:W-:Y:S02]  /*3ef0*/  ISETP.NE.AND P2, PT, R17, RZ, PT ;  /* 0x000000ff1100720c */ /* 0x000fe40003f45270 */
[----:B------:R-:W-:Y:S01]  /*3f00*/  LOP3.LUT R15, R9, 0x7fffff, RZ, 0xc0, !PT ;  /* 0x007fffff090f7812 */ /* 0x000fe200078ec0ff */
[----:B------:R-:W-:Y:S01]  /*3f10*/  FFMA.RP R9, R3, R19, R18 ;  /* 0x0000001303097223 */ /* 0x000fe20000008012 */
[----:B------:R-:W-:Y:S01]  /*3f20*/  IMAD.MOV R3, RZ, RZ, -R17 ;  /* 0x000000ffff037224 */ /* 0x000fe200078e0a11 */
[----:B------:R-:W-:Y:S02]  /*3f30*/  ISETP.NE.AND P1, PT, R17, RZ, PT ;  /* 0x000000ff1100720c */ /* 0x000fe40003f25270 */
[----:B------:R-:W-:-:S02]  /*3f40*/  LOP3.LUT R15, R15, 0x800000, RZ, 0xfc, !PT ;  /* 0x008000000f0f7812 */ /* 0x000fc400078efcff */
[----:B------:R-:W-:Y:S02]  /*3f50*/  FSETP.NEU.FTZ.AND P0, PT, R9, R10, PT ;  /* 0x0000000a0900720b */ /* 0x000fe40003f1d000 */
[----:B------:R-:W-:Y:S02]  /*3f60*/  SHF.L.U32 R16, R15, R16, RZ ;  /* 0x000000100f107219 */ /* 0x000fe400000006ff */
[----:B------:R-:W-:Y:S02]  /*3f70*/  SEL R10, R3, RZ, P2 ;  /* 0x000000ff030a7207 */ /* 0x000fe40001000000 */
[----:B------:R-:W-:Y:S02]  /*3f80*/  ISETP.NE.AND P1, PT, R16, RZ, P1 ;  /* 0x000000ff1000720c */ /* 0x000fe40000f25270 */
[----:B------:R-:W-:Y:S02]  /*3f90*/  SHF.R.U32.HI R10, RZ, R10, R15 ;  /* 0x0000000aff0a7219 */ /* 0x000fe4000001160f */
[----:B------:R-:W-:-:S02]  /*3fa0*/  PLOP3.LUT P0, PT, P0, P1, PT, 0xf8, 0x8f ;  /* 0x00000000008f781c */ /* 0x000fc40000703f70 */
[----:B------:R-:W-:Y:S02]  /*3fb0*/  SHF.R.U32.HI R16, RZ, 0x1, R10 ;  /* 0x00000001ff107819 */ /* 0x000fe4000001160a */
[----:B------:R-:W-:-:S04]  /*3fc0*/  SEL R3, RZ, 0x1, !P0 ;  /* 0x00000001ff037807 */ /* 0x000fc80004000000 */
[----:B------:R-:W-:-:S04]  /*3fd0*/  LOP3.LUT R3, R3, 0x1, R16, 0xf8, !PT ;  /* 0x0000000103037812 */ /* 0x000fc800078ef810 */
[----:B------:R-:W-:-:S05]  /*3fe0*/  LOP3.LUT R3, R3, R10, RZ, 0xc0, !PT ;  /* 0x0000000a03037212 */ /* 0x000fca00078ec0ff */
[----:B------:R-:W-:-:S05]  /*3ff0*/  IMAD.IADD R3, R16, 0x1, R3 ;  /* 0x0000000110037824 */ /* 0x000fca00078e0203 */
[----:B------:R-:W-:Y:S01]  /*4000*/  LOP3.LUT R0, R3, R0, RZ, 0xfc, !PT ;  /* 0x0000000003007212 */ /* 0x000fe200078efcff */
[----:B------:R-:W-:Y:S06]  /*4010*/  BRA `(.L_x_76) ;  /* 0x0000000000107947 */ /* 0x000fec0003800000 */
.L_x_75:
[----:B------:R-:W-:-:S04]  /*4020*/  LOP3.LUT R0, R0, 0x80000000, RZ, 0xc0, !PT ;  /* 0x8000000000007812 */ /* 0x000fc800078ec0ff */
[----:B------:R-:W-:Y:S01]  /*4030*/  LOP3.LUT R0, R0, 0x7f800000, RZ, 0xfc, !PT ;  /* 0x7f80000000007812 */ /* 0x000fe200078efcff */
[----:B------:R-:W-:Y:S06]  /*4040*/  BRA `(.L_x_76) ;  /* 0x0000000000047947 */ /* 0x000fec0003800000 */
.L_x_74:
[----:B------:R-:W-:-:S07]  /*4050*/  LEA R0, R9, R0, 0x17 ;  /* 0x0000000009007211 */ /* 0x000fce00078eb8ff */
.L_x_76:
[----:B------:R-:W-:Y:S05]  /*4060*/  BSYNC.RECONVERGENT B3 ;  /* 0x0000000000037941 */ /* 0x000fea0003800200 */
.L_x_73:
[----:B------:R-:W-:Y:S05]  /*4070*/  BRA `(.L_x_77) ;  /* 0x0000000000207947 */ /* 0x000fea0003800000 */
.L_x_72:
[----:B------:R-:W-:-:S04]  /*4080*/  LOP3.LUT R0, R16, 0x80000000, R3, 0x48, !PT ;  /* 0x8000000010007812 */ /* 0x000fc800078e4803 */
[----:B------:R-:W-:Y:S01]  /*4090*/  LOP3.LUT R0, R0, 0x7f800000, RZ, 0xfc, !PT ;  /* 0x7f80000000007812 */ /* 0x000fe200078efcff */
[----:B------:R-:W-:Y:S06]  /*40a0*/  BRA `(.L_x_77) ;  /* 0x0000000000147947 */ /* 0x000fec0003800000 */
.L_x_71:
[----:B------:R-:W-:Y:S01]  /*40b0*/  LOP3.LUT R0, R16, 0x80000000, R3, 0x48, !PT ;  /* 0x8000000010007812 */ /* 0x000fe200078e4803 */
[----:B------:R-:W-:Y:S06]  /*40c0*/  BRA `(.L_x_77) ;  /* 0x00000000000c7947 */ /* 0x000fec0003800000 */
.L_x_70:
[----:B------:R-:W0:Y:S01]  /*40d0*/  MUFU.RSQ R0, -QNAN ;  /* 0xffc0000000007908 */ /* 0x000e220000001400 */
[----:B------:R-:W-:Y:S05]  /*40e0*/  BRA `(.L_x_77) ;  /* 0x0000000000047947 */ /* 0x000fea0003800000 */
.L_x_69:
[----:B------:R-:W-:-:S07]  /*40f0*/  FADD.FTZ R0, R3, R0 ;  /* 0x0000000003007221 */ /* 0x000fce0000010000 */
.L_x_77:
[----:B------:R-:W-:Y:S05]  /*4100*/  BSYNC.RECONVERGENT B2 ;  /* 0x0000000000027941 */ /* 0x000fea0003800200 */
.L_x_67:
[----:B------:R-:W-:-:S04]  /*4110*/  IMAD.MOV.U32 R9, RZ, RZ, 0x0 ;  /* 0x00000000ff097424 */ /* 0x000fc800078e00ff */
[----:B0-----:R-:W-:Y:S05]  /*4120*/  RET.REL.NODEC R8 `(_Z22tree_attn_fwd_kernel_tIfLi128EEvPKT_S2_S2_PfS3_iiiif) ;  /* 0xffffffbc08b47950 */ /* 0x001fea0003c3ffff */
.L_x_78:
[----:B------:R-:W-:-:S00]  /*4130*/  BRA `(.L_x_78) ;  /* 0xfffffffc00fc7947 */ /* 0x000fc0000383ffff */
[----:B------:R-:W-:-:S00]  /*4140*/  NOP ;  /* 0x0000000000007918 */ /* 0x000fc00000000000 */
        /* <DEDUP_REMOVED lines=11> */
.L_x_275:


//--------------------- .text._Z22tree_attn_fwd_kernel_tI6__halfLi128EEvPKT_S3_S3_PfS4_iiiif --------------------------
	.section	.text._Z22tree_attn_fwd_kernel_tI6__halfLi128EEvPKT_S3_S3_PfS4_iiiif,"ax",@progbits
	.align	128
        .global         _Z22tree_attn_fwd_kernel_tI6__halfLi128EEvPKT_S3_S3_PfS4_iiiif
        .type           _Z22tree_attn_fwd_kernel_tI6__halfLi128EEvPKT_S3_S3_PfS4_iiiif,@function
        .size           _Z22tree_attn_fwd_kernel_tI6__halfLi128EEvPKT_S3_S3_PfS4_iiiif,(.L_x_276 - _Z22tree_attn_fwd_kernel_tI6__halfLi128EEvPKT_S3_S3_PfS4_iiiif)
        .other          _Z22tree_attn_fwd_kernel_tI6__halfLi128EEvPKT_S3_S3_PfS4_iiiif,@"STO_CUDA_ENTRY STV_DEFAULT"
_Z22tree_attn_fwd_kernel_tI6__halfLi128EEvPKT_S3_S3_PfS4_iiiif:
.text._Z22tree_attn_fwd_kernel_tI6__halfLi128EEvPKT_S3_S3_PfS4_iiiif:
[----:B------:R-:W0:Y:S01]  /*0000*/  LDC R1, c[0x0][0x37c] ;  /* 0x0000df00ff017b82 */ /* 0x000e220000000800 */
[----:B------:R-:W1:Y:S01]  /*0010*/  LDCU UR8, c[0x0][0x3ac] ;  /* 0x00007580ff0877ac */ /* 0x000e620008000800 */
[----:B------:R-:W2:Y:S01]  /*0020*/  S2R R4, SR_CTAID.X ;  /* 0x0000000000047919 */ /* 0x000ea20000002500 */
[----:B0-----:R-:W-:Y:S01]  /*0030*/  IADD3 R1, PT, PT, R1, -0x200, RZ ;  /* 0xfffffe0001017810 */ /* 0x001fe20007ffe0ff */
[----:B------:R-:W0:Y:S01]  /*0040*/  LDCU UR5, c[0x0][0x3a8] ;  /* 0x00007500ff0577ac */ /* 0x000e220008000800 */
[----:B-1----:R-:W-:Y:S01]  /*0050*/  IMAD.U32 R0, RZ, RZ, UR8 ;  /* 0x00000008ff007e24 */ /* 0x002fe2000f8e00ff */
[----:B------:R-:W-:Y:S02]  /*0060*/  UISETP.NE.AND UP0, UPT, UR8, URZ, UPT ;  /* 0x000000ff0800728c */ /* 0x000fe4000bf05270 */
[----:B------:R-:W-:Y:S02]  /*0070*/  ULOP3.LUT UR6, URZ, UR8, URZ, 0x33, !UPT ;  /* 0x00000008ff067292 */ /* 0x000fe4000f8e33ff */
[----:B------:R-:W-:-:S04]  /*0080*/  IABS R5, R0 ;  /* 0x0000000000057213 */ /* 0x000fc80000000000 */
[----:B------:R-:W1:Y:S08]  /*0090*/  I2F.RP R0, R5 ;  /* 0x0000000500007306 */ /* 0x000e700000209400 */
[----:B-1----:R-:W1:Y:S02]  /*00a0*/  MUFU.RCP R0, R0 ;  /* 0x0000000000007308 */ /* 0x002e640000001000 */
[----:B-1----:R-:W-:-:S06]  /*00b0*/  IADD3 R2, PT, PT, R0, 0xffffffe, RZ ;  /* 0x0ffffffe00027810 */ /* 0x002fcc0007ffe0ff */
[----:B------:R1:W3:Y:S02]  /*00c0*/  F2I.FTZ.U32.TRUNC.NTZ R3, R2 ;  /* 0x0000000200037305 */ /* 0x0002e4000021f000 */
[----:B-1----:R-:W-:Y:S02]  /*00d0*/  HFMA2 R2, -RZ, RZ, 0, 0 ;  /* 0x00000000ff027431 */ /* 0x002fe400000001ff */
[----:B---3--:R-:W-:-:S04]  /*00e0*/  IMAD.MOV R6, RZ, RZ, -R3 ;  /* 0x000000ffff067224 */ /* 0x008fc800078e0a03 */
        /* <DEDUP_REMOVED lines=8> */
[----:B------:R-:W-:Y:S01]  /*0170*/  @!P1 IADD3 R0, PT, PT, R0, -R5, RZ ;  /* 0x8000000500009210 */ /* 0x000fe20007ffe0ff */
[----:B------:R-:W-:-:S03]  /*0180*/  @!P1 VIADD R3, R3, 0x1 ;  /* 0x0000000103039836 */ /* 0x000fc60000000000 */
[----:B------:R-:W-:-:S13]  /*0190*/  ISETP.GE.U32.AND P0, PT, R0, R5, PT ;  /* 0x000000050000720c */ /* 0x000fda0003f06070 */
[----:B------:R-:W-:Y:S02]  /*01a0*/  @P0 IADD3 R3, PT, PT, R3, 0x1, RZ ;  /* 0x0000000103030810 */ /* 0x000fe40007ffe0ff */
[----:B------:R-:W-:Y:S02]  /*01b0*/  ISETP.GE.AND P0, PT, R2, RZ, PT ;  /* 0x000000ff0200720c */ /* 0x000fe40003f06270 */
[----:B------:R-:W-:-:S13]  /*01c0*/  R2UR UR4, R3 ;  /* 0x00000000030472ca */ /* 0x000fda00000e0000 */
[----:B------:R-:W-:-:S05]  /*01d0*/  @!P0 IMAD R2, RZ, RZ, -UR4 ;  /* 0x80000004ff028e24 */ /* 0x000fca000f8e02ff */
[----:B------:R-:W-:-:S13]  /*01e0*/  @!P0 R2UR UR4, R2 ;  /* 0x00000000020482ca */ /* 0x000fda00000e0000 */
[----:B------:R-:W-:-:S04]  /*01f0*/  USEL UR9, UR6, UR4, !UP0 ;  /* 0x0000000406097287 */ /* 0x000fc8000c000000 */
[----:B0-----:R-:W-:-:S06]  /*0200*/  UISETP.GE.AND UP1, UPT, UR9, UR5, UPT ;  /* 0x000000050900728c */ /* 0x001fcc000bf26270 */
[----:B------:R-:W-:-:S13]  /*0210*/  PLOP3.LUT P0, PT, PT, PT, UP1, 0x80, 0x8 ;  /* 0x000000000008781c */ /* 0x000fda0003f0f018 */
[----:B------:R-:W-:Y:S05]  /*0220*/  @P0 EXIT ;  /* 0x000000000000094d */ /* 0x000fea0003800000 */
[-C--:B------:R-:W-:Y:S01]  /*0230*/  ISETP.GT.U32.AND P0, PT, R5, R0.reuse, PT ;  /* 0x000000000500720c */ /* 0x080fe20003f04070 */
[----:B------:R-:W0:Y:S01]  /*0240*/  S2R R10, SR_TID.X ;  /* 0x00000000000a7919 */ /* 0x000e220000002100 */
[----:B------:R-:W-:Y:S01]  /*0250*/  IADD3 R3, PT, PT, R0, -R5, RZ ;  /* 0x8000000500037210 */ /* 0x000fe20007ffe0ff */
[----:B------:R-:W1:Y:S01]  /*0260*/  LDCU.64 UR12, c[0x0][0x3b0] ;  /* 0x00007600ff0c77ac */ /* 0x000e620008000a00 */
[----:B------:R-:W2:Y:S01]  /*0270*/  LDC.64 R26, c[0x0][0x388] ;  /* 0x0000e200ff1a7b82 */ /* 0x000ea20000000a00 */
[----:B------:R-:W-:Y:S01]  /*0280*/  BSSY.RECONVERGENT B0, `(.L_x_79) ;  /* 0x0000025000007945 */ /* 0x000fe20003800200 */
[----:B------:R-:W-:Y:S01]  /*0290*/  SEL R3, R3, R0, !P0 ;  /* 0x0000000003037207 */ /* 0x000fe20004000000 */
[----:B------:R-:W3:Y:S01]  /*02a0*/  LDCU.64 UR4, c[0x0][0x3a0] ;  /* 0x00007400ff0477ac */ /* 0x000ee20008000a00 */
[----:B------:R-:W-:Y:S02]  /*02b0*/  ISETP.GE.AND P0, PT, R4, RZ, PT ;  /* 0x000000ff0400720c */ /* 0x000fe40003f06270 */
[----:B------:R-:W-:Y:S01]  /*02c0*/  R2UR UR7, R3 ;  /* 0x00000000030772ca */ /* 0x000fe200000e0000 */
[----:B------:R-:W4:Y:S01]  /*02d0*/  LDCU.64 UR10, c[0x0][0x380] ;  /* 0x00007000ff0a77ac */ /* 0x000f220008000a00 */
[----:B-1----:R-:W-:-:S11]  /*02e0*/  IMAD.U32 R9, RZ, RZ, UR12 ;  /* 0x0000000cff097e24 */ /* 0x002fd6000f8e00ff */
[----:B------:R-:W-:-:S05]  /*02f0*/  @!P0 IMAD R0, RZ, RZ, -UR7 ;  /* 0x80000007ff008e24 */ /* 0x000fca000f8e02ff */
[----:B------:R-:W-:Y:S02]  /*0300*/  @!P0 R2UR UR7, R0 ;  /* 0x00000000000782ca */ /* 0x000fe400000e0000 */
[----:B------:R-:W-:-:S04]  /*0310*/  MOV R0, UR13 ;  /* 0x0000000d00007c02 */ /* 0x000fc80008000f00 */
[----:B0-----:R-:W-:-:S07]  /*0320*/  ISETP.GE.AND P0, PT, R10, R0, PT ;  /* 0x000000000a00720c */ /* 0x001fce0003f06270 */
[----:B------:R-:W-:Y:S01]  /*0330*/  USEL UR6, UR6, UR7, !UP0 ;  /* 0x0000000706067287 */ /* 0x000fe2000c000000 */
[----:B------:R-:W0:Y:S03]  /*0340*/  LDCU UR7, c[0x0][0x3b8] ;  /* 0x00007700ff0777ac */ /* 0x000e260008000800 */
[----:B------:R-:W-:Y:S01]  /*0350*/  UIMAD UR6, UR9, UR8, UR6 ;  /* 0x00000008090672a4 */ /* 0x000fe2000f8e0206 */
[----:B------:R-:W1:Y:S05]  /*0360*/  LDCU.64 UR8, c[0x0][0x358] ;  /* 0x00006b00ff0877ac */ /* 0x000e6a0008000a00 */
[----:B------:R-:W-:Y:S01]  /*0370*/  IMAD R2, R0, UR6, RZ ;  /* 0x0000000600027c24 */ /* 0x000fe2000f8e02ff */
[----:B---3--:R-:W-:-:S04]  /*0380*/  UIMAD.WIDE UR4, UR6, 0x4, UR4 ;  /* 0x00000004060478a5 */ /* 0x008fc8000f8e0204 */
[----:B------:R-:W-:Y:S01]  /*0390*/  SHF.R.S32.HI R14, RZ, 0x1f, R2 ;  /* 0x0000001fff0e7819 */ /* 0x000fe20000011402 */
[----:B--2-4-:R-:W-:Y:S07]  /*03a0*/  @P0 BRA `(.L_x_80) ;  /* 0x0000000000480947 */ /* 0x014fee0003800000 */
[----:B------:R-:W2:Y:S01]  /*03b0*/  S2R R5, SR_CgaCtaId ;  /* 0x0000000000057919 */ /* 0x000ea20000008800 */
[----:B------:R-:W3:Y:S01]  /*03c0*/  LDC R12, c[0x0][0x360] ;  /* 0x0000d800ff0c7b82 */ /* 0x000ee20000000800 */
[----:B------:R-:W-:-:S04]  /*03d0*/  MOV R3, 0x400 ;  /* 0x0000040000037802 */ /* 0x000fc80000000f00 */
[----:B------:R-:W-:Y:S01]  /*03e0*/  IADD3 R4, PT, PT, R3, 0x10, RZ ;  /* 0x0000001003047810 */ /* 0x000fe20007ffe0ff */
[----:B------:R-:W-:-:S03]  /*03f0*/  IMAD.MOV.U32 R3, RZ, RZ, R10 ;  /* 0x000000ffff037224 */ /* 0x000fc600078e000a */
[----:B--2---:R-:W-:-:S07]  /*0400*/  LEA R8, R5, R4, 0x18 ;  /* 0x0000000405087211 */ /* 0x004fce00078ec0ff */
.L_x_81:
[----:B------:R-:W-:-:S04]  /*0410*/  IADD3 R5, P0, PT, R2, R3, RZ ;  /* 0x0000000302057210 */ /* 0x000fc80007f1e0ff */
[----:B--2---:R-:W-:Y:S02]  /*0420*/  LEA.HI.X.SX32 R6, R3, R14, 0x1, P0 ;  /* 0x0000000e03067211 */ /* 0x004fe400000f0eff */
[----:B------:R-:W-:-:S04]  /*0430*/  LEA R4, P0, R5, UR10, 0x1 ;  /* 0x0000000a05047c11 */ /* 0x000fc8000f8008ff */
[----:B------:R-:W-:-:S05]  /*0440*/  LEA.HI.X R5, R5, UR11, R6, 0x1, P0 ;  /* 0x0000000b05057c11 */ /* 0x000fca00080f0c06 */
[----:B-1----:R-:W2:Y:S01]  /*0450*/  LDG.E.U16.CONSTANT R4, desc[UR8][R4.64] ;  /* 0x0000000804047981 */ /* 0x002ea2000c1e9500 */
[----:B------:R-:W-:Y:S01]  /*0460*/  LEA R7, R3, R8, 0x2 ;  /* 0x0000000803077211 */ /* 0x000fe200078e10ff */
[----:B---3--:R-:W-:-:S05]  /*0470*/  IMAD.IADD R3, R12, 0x1, R3 ;  /* 0x000000010c037824 */ /* 0x008fca00078e0203 */
[----:B------:R-:W-:Y:S01]  /*0480*/  ISETP.GE.AND P0, PT, R3, R0, PT ;  /* 0x000000000300720c */ /* 0x000fe20003f06270 */
[----:B--2---:R-:W-:-:S05]  /*0490*/  HADD2.F32 R6, -RZ, R4.H0_H0 ;  /* 0x20000004ff067230 */ /* 0x004fca0000004100 */
[----:B0-----:R-:W-:-:S05]  /*04a0*/  FMUL R6, R6, UR7 ;  /* 0x0000000706067c20 */ /* 0x001fca0008400000 */
[----:B------:R2:W-:Y:S02]  /*04b0*/  STS [R7], R6 ;  /* 0x0000000607007388 */ /* 0x0005e40000000800 */
[----:B------:R-:W-:Y:S05]  /*04c0*/  @!P0 BRA `(.L_x_81) ;  /* 0xfffffffc00d08947 */ /* 0x000fea000383ffff */
.L_x_80:
[----:B01----:R-:W-:Y:S05]  /*04d0*/  BSYNC.RECONVERGENT B0 ;  /* 0x0000000000007941 */ /* 0x003fea0003800200 */
.L_x_79:
[----:B------:R-:W-:Y:S01]  /*04e0*/  BAR.SYNC.DEFER_BLOCKING 0x0 ;  /* 0x0000000000007b1d */ /* 0x000fe20000010000 */
[-C--:B------:R-:W-:Y:S01]  /*04f0*/  ISETP.GE.AND P0, PT, R10, R9.reuse, PT ;  /* 0x000000090a00720c */ /* 0x080fe20003f06270 */
[----:B------:R-:W-:Y:S01]  /*0500*/  IMAD R20, R2, R9, RZ ;  /* 0x0000000902147224 */ /* 0x000fe200078e02ff */
[----:B------:R-:W-:-:S03]  /*0510*/  MOV R14, 0xff800000 ;  /* 0xff800000000e7802 */ /* 0x000fc60000000f00 */
[----:B------:R-:W-:Y:S01]  /*0520*/  BSSY.RECONVERGENT B0, `(.L_x_82) ;  /* 0x00000c2000007945 */ /* 0x000fe20003800200 */
[----:B------:R-:W-:Y:S01]  /*0530*/  SHF.R.S32.HI R18, RZ, 0x1f, R20 ;  /* 0x0000001fff127819 */ /* 0x000fe20000011414 */
[----:B------:R-:W-:-:S06]  /*0540*/  IMAD.WIDE R26, R20, 0x2, R26 ;  /* 0x00000002141a7825 */ /* 0x000fcc00078e021a */
[----:B------:R-:W-:Y:S05]  /*0550*/  @P0 BRA `(.L_x_83) ;  /* 0x0000000800f80947 */ /* 0x000fea0003800000 */
[----:B------:R-:W0:Y:S01]  /*0560*/  LDC R3, c[0x0][0x360] ;  /* 0x0000d800ff037b82 */ /* 0x000e220000000800 */
[----:B------:R-:W-:-:S13]  /*0570*/  ISETP.GT.AND P0, PT, R0, RZ, PT ;  /* 0x000000ff0000720c */ /* 0x000fda0003f04270 */
[----:B------:R-:W-:Y:S05]  /*0580*/  @P0 BRA `(.L_x_84) ;  /* 0x00000000001c0947 */ /* 0x000fea0003800000 */
[----:B------:R-:W-:Y:S01]  /*0590*/  IMAD.MOV.U32 R4, RZ, RZ, R10 ;  /* 0x000000ffff047224 */ /* 0x000fe200078e000a */
[----:B------:R-:W-:-:S07]  /*05a0*/  MOV R14, 0xff800000 ;  /* 0xff800000000e7802 */ /* 0x000fce0000000f00 */
.L_x_85:
[----:B0-----:R-:W-:Y:S01]  /*05b0*/  IMAD.IADD R4, R3, 0x1, R4 ;  /* 0x0000000103047824 */ /* 0x001fe200078e0204 */
[----:B------:R-:W-:-:S04]  /*05c0*/  FMNMX R14, RZ, R14, !PT ;  /* 0x0000000eff0e7209 */ /* 0x000fc80007800000 */
[----:B------:R-:W-:-:S13]  /*05d0*/  ISETP.GE.AND P0, PT, R4, R9, PT ;  /* 0x000000090400720c */ /* 0x000fda0003f06270 */
[----:B------:R-:W-:Y:S05]  /*05e0*/  @!P0 BRA `(.L_x_85) ;  /* 0xfffffffc00f08947 */ /* 0x000fea000383ffff */
[----:B------:R-:W-:Y:S05]  /*05f0*/  BRA `(.L_x_83) ;  /* 0x0000000800d07947 */ /* 0x000fea0003800000 */
.L_x_84:
[----:B------:R-:W-:Y:S01]  /*0600*/  MOV R8, R10 ;  /* 0x0000000a00087202 */ /* 0x000fe20000000f00 */
[----:B------:R-:W-:Y:S01]  /*0610*/  IMAD.MOV.U32 R14, RZ, RZ, -0x800000 ;  /* 0xff800000ff0e7424 */ /* 0x000fe200078e00ff */
[C---:B------:R-:W-:Y:S02]  /*0620*/  LOP3.LUT R13, R0.reuse, 0xf, RZ, 0xc0, !PT ;  /* 0x0000000f000d7812 */ /* 0x040fe400078ec0ff */
[C---:B------:R-:W-:Y:S02]  /*0630*/  LOP3.LUT R12, R0.reuse, 0x7, RZ, 0xc0, !PT ;  /* 0x00000007000c7812 */ /* 0x040fe400078ec0ff */
[C---:B------:R-:W-:Y:S02]  /*0640*/  LOP3.LUT R11, R0.reuse, 0x7ffffff0, RZ, 0xc0, !PT ;  /* 0x7ffffff0000b7812 */ /* 0x040fe400078ec0ff */
[----:B------:R-:W-:-:S07]  /*0650*/  LOP3.LUT R10, R0, 0x3, RZ, 0xc0, !PT ;  /* 0x00000003000a7812 */ /* 0x000fce00078ec0ff */
.L_x_91:
[----:B------:R-:W1:Y:S01]  /*0660*/  LDCU.64 UR6, c[0x0][0x3b0] ;  /* 0x00007600ff0677ac */ /* 0x000e620008000a00 */
[----:B------:R-:W-:Y:S02]  /*0670*/  HFMA2 R19, -RZ, RZ, 0, 0 ;  /* 0x00000000ff137431 */ /* 0x000fe400000001ff */
[----:B------:R-:W-:Y:S01]  /*0680*/  IMAD.MOV.U32 R17, RZ, RZ, RZ ;  /* 0x000000ffff117224 */ /* 0x000fe200078e00ff */
[----:B-1----:R-:W-:Y:S01]  /*0690*/  MOV R0, UR7 ;  /* 0x0000000700007c02 */ /* 0x002fe20008000f00 */
[----:B------:R-:W-:-:S03]  /*06a0*/  IMAD.U32 R9, RZ, RZ, UR6 ;  /* 0x00000006ff097e24 */ /* 0x000fc6000f8e00ff */
[----:B------:R-:W-:Y:S01]  /*06b0*/  IADD3 R4, PT, PT, R0, -0x1, RZ ;  /* 0xffffffff00047810 */ /* 0x000fe20007ffe0ff */
[----:B------:R-:W-:Y:S02]  /*06c0*/  IMAD R16, R8, R0, RZ ;  /* 0x0000000008107224 */ /* 0x000fe400078e02ff */
[----:B0-----:R-:W-:Y:S01]  /*06d0*/  IMAD.IADD R8, R3, 0x1, R8 ;  /* 0x0000000103087824 */ /* 0x001fe200078e0208 */
[----:B------:R-:W-:Y:S02]  /*06e0*/  ISETP.GE.U32.AND P1, PT, R4, 0xf, PT ;  /* 0x0000000f0400780c */ /* 0x000fe40003f26070 */
[----:B------:R-:W-:Y:S02]  /*06f0*/  SHF.R.S32.HI R15, RZ, 0x1f, R16 ;  /* 0x0000001fff0f7819 */ /* 0x000fe40000011410 */
[----:B------:R-:W-:-:S09]  /*0700*/  ISETP.GE.AND P0, PT, R8, R9, PT ;  /* 0x000000090800720c */ /* 0x000fd20003f06270 */
[----:B------:R-:W-:Y:S05]  /*0710*/  @!P1 BRA `(.L_x_86) ;  /* 0x00000004000c9947 */ /* 0x000fea0003800000 */
[----:B------:R-:W0:Y:S01]  /*0720*/  S2R R17, SR_CgaCtaId ;  /* 0x0000000000117919 */ /* 0x000e220000008800 */
[----:B------:R-:W-:Y:S01]  /*0730*/  MOV R4, 0x400 ;  /* 0x0000040000047802 */ /* 0x000fe20000000f00 */
[----:B------:R-:W-:Y:S01]  /*0740*/  IMAD.MOV.U32 R19, RZ, RZ, RZ ;  /* 0x000000ffff137224 */ /* 0x000fe200078e00ff */
[----:B------:R-:W-:Y:S02]  /*0750*/  MOV R22, RZ ;  /* 0x000000ff00167202 */ /* 0x000fe40000000f00 */
[----:B------:R-:W-:-:S04]  /*0760*/  IADD3 R4, PT, PT, R4, 0x10, RZ ;  /* 0x0000001004047810 */ /* 0x000fc80007ffe0ff */
[----:B0-----:R-:W-:-:S07]  /*0770*/  LEA R17, R17, R4, 0x18 ;  /* 0x0000000411117211 */ /* 0x001fce00078ec0ff */
.L_x_87:
[----:B------:R-:W-:-:S05]  /*0780*/  IADD3 R5, P1, PT, R16, R22, RZ ;  /* 0x0000001610057210 */ /* 0x000fca0007f3e0ff */
[----:B------:R-:W-:Y:S01]  /*0790*/  IMAD.X R4, RZ, RZ, R15, P1 ;  /* 0x000000ffff047224 */ /* 0x000fe200008e060f */
[----:B------:R-:W-:-:S04]  /*07a0*/  LEA R24, P1, R5, R26, 0x1 ;  /* 0x0000001a05187211 */ /* 0x000fc800078208ff */
[----:B------:R-:W-:-:S05]  /*07b0*/  LEA.HI.X R25, R5, R27, R4, 0x1, P1 ;  /* 0x0000001b05197211 */ /* 0x000fca00008f0c04 */
[----:B------:R-:W3:Y:S01]  /*07c0*/  LDG.E.U16.CONSTANT R23, desc[UR8][R24.64] ;  /* 0x0000000818177981 */ /* 0x000ee2000c1e9500 */
[----:B------:R-:W-:-:S03]  /*07d0*/  LEA R21, R22, R17, 0x2 ;  /* 0x0000001116157211 */ /* 0x000fc600078e10ff */
[----:B------:R-:W4:Y:S04]  /*07e0*/  LDG.E.U16.CONSTANT R29, desc[UR8][R24.64+0x2] ;  /* 0x00000208181d7981 */ /* 0x000f28000c1e9500 */
[----:B--2---:R-:W0:Y:S01]  /*07f0*/  LDS.128 R4, [R21] ;  /* 0x0000000015047984 */ /* 0x004e220000000c00 */
[----:B---3--:R-:W-:-:S05]  /*0800*/  HADD2.F32 R23, -RZ, R23.H0_H0 ;  /* 0x20000017ff177230 */ /* 0x008fca0000004100 */
[----:B0-----:R-:W-:Y:S02]  /*0810*/  FFMA R28, R4, R23, R19 ;  /* 0x00000017041c7223 */ /* 0x001fe40000000013 */
[----:B------:R-:W2:Y:S04]  /*0820*/  LDG.E.U16.CONSTANT R23, desc[UR8][R24.64+0x4] ;  /* 0x0000040818177981 */ /* 0x000ea8000c1e9500 */
[----:B------:R-:W3:Y:S04]  /*0830*/  LDG.E.U16.CONSTANT R4, desc[UR8][R24.64+0x6] ;  /* 0x0000060818047981 */ /* 0x000ee8000c1e9500 */
[----:B------:R-:W5:Y:S01]  /*0840*/  LDG.E.U16.CONSTANT R19, desc[UR8][R24.64+0x8] ;  /* 0x0000080818137981 */ /* 0x000f62000c1e9500 */
[----:B----4-:R-:W-:-:S05]  /*0850*/  HADD2.F32 R29, -RZ, R29.H0_H0 ;  /* 0x2000001dff1d7230 */ /* 0x010fca0000004100 */
[----:B------:R-:W-:Y:S02]  /*0860*/  FFMA R5, R5, R29, R28 ;  /* 0x0000001d05057223 */ /* 0x000fe4000000001c */
[----:B------:R-:W4:Y:S01]  /*0870*/  LDG.E.U16.CONSTANT R29, desc[UR8][R24.64+0xa] ;  /* 0x00000a08181d7981 */ /* 0x000f22000c1e9500 */
[----:B--2---:R-:W-:Y:S02]  /*0880*/  HADD2.F32 R23, -RZ, R23.H0_H0 ;  /* 0x20000017ff177230 */ /* 0x004fe40000004100 */
[----:B---3--:R-:W-:-:S03]  /*0890*/  HADD2.F32 R4, -RZ, R4.H0_H0 ;  /* 0x20000004ff047230 */ /* 0x008fc60000004100 */
[----:B------:R-:W-:-:S04]  /*08a0*/  FFMA R6, R6, R23, R5 ;  /* 0x0000001706067223 */ /* 0x000fc80000000005 */
[----:B------:R-:W-:Y:S02]  /*08b0*/  FFMA R23, R7, R4, R6 ;  /* 0x0000000407177223 */ /* 0x000fe40000000006 */
[----:B------:R-:W0:Y:S01]  /*08c0*/  LDS.128 R4, [R21+0x10] ;  /* 0x0000100015047984 */ /* 0x000e220000000c00 */
[----:B-----5:R-:W-:-:S05]  /*08d0*/  HADD2.F32 R19, -RZ, R19.H0_H0 ;  /* 0x20000013ff137230 */ /* 0x020fca0000004100 */
[----:B0-----:R-:W-:Y:S02]  /*08e0*/  FFMA R28, R4, R19, R23 ;  /* 0x00000013041c7223 */ /* 0x001fe40000000017 */
[----:B------:R-:W2:Y:S04]  /*08f0*/  LDG.E.U16.CONSTANT R23, desc[UR8][R24.64+0xc] ;  /* 0x00000c0818177981 */ /* 0x000ea8000c1e9500 */
[----:B------:R-:W3:Y:S04]  /*0900*/  LDG.E.U16.CONSTANT R4, desc[UR8][R24.64+0xe] ;  /* 0x00000e0818047981 */ /* 0x000ee8000c1e9500 */
[----:B------:R-:W5:Y:S01]  /*0910*/  LDG.E.U16.CONSTANT R19, desc[UR8][R24.64+0x10] ;  /* 0x0000100818137981 */ /* 0x000f62000c1e9500 */
[----:B----4-:R-:W-:-:S05]  /*0920*/  HADD2.F32 R29, -RZ, R29.H0_H0 ;  /* 0x2000001dff1d7230 */ /* 0x010fca0000004100 */
[----:B------:R-:W-:Y:S01]  /*0930*/  FFMA R5, R5, R29, R28 ;  /* 0x0000001d05057223 */ /* 0x000fe2000000001c */
        /* <DEDUP_REMOVED lines=9> */
[----:B------:R-:W4:Y:S01]  /*09d0*/  LDG.E.U16.CONSTANT R4, desc[UR8][R24.64+0x16] ;  /* 0x0000160818047981 */ /* 0x000f22000c1e9500 */
[----:B--2---:R-:W-:-:S02]  /*09e0*/  HADD2.F32 R23, -RZ, R23.H0_H0 ;  /* 0x20000017ff177230 */ /* 0x004fc40000004100 */
[----:B---3--:R-:W-:-:S03]  /*09f0*/  HADD2.F32 R19, -RZ, R19.H0_H0 ;  /* 0x20000013ff137230 */ /* 0x008fc60000004100 */
[----:B------:R-:W-:Y:S02]  /*0a00*/  FFMA R5, R5, R23, R28 ;  /* 0x0000001705057223 */ /* 0x000fe4000000001c */
[----:B------:R-:W2:Y:S02]  /*0a10*/  LDG.E.U16.CONSTANT R23, desc[UR8][R24.64+0x18] ;  /* 0x0000180818177981 */ /* 0x000ea4000c1e9500 */
[----:B------:R-:W-:Y:S02]  /*0a20*/  FFMA R6, R6, R19, R5 ;  /* 0x0000001306067223 */ /* 0x000fe40000000005 */
[----:B------:R-:W3:Y:S04]  /*0a30*/  LDG.E.U16.CONSTANT R19, desc[UR8][R24.64+0x1a] ;  /* 0x00001a0818137981 */ /* 0x000ee8000c1e9500 */
[----:B------:R-:W5:Y:S04]  /*0a40*/  LDG.E.U16.CONSTANT R28, desc[UR8][R24.64+0x1c] ;  /* 0x00001c08181c7981 */ /* 0x000f68000c1e9500 */
[----:B------:R-:W5:Y:S01]  /*0a50*/  LDG.E.U16.CONSTANT R24, desc[UR8][R24.64+0x1e] ;  /* 0x00001e0818187981 */ /* 0x000f62000c1e9500 */
[----:B----4-:R-:W-:-:S05]  /*0a60*/  HADD2.F32 R4, -RZ, R4.H0_H0 ;  /* 0x20000004ff047230 */ /* 0x010fca0000004100 */
[----:B------:R-:W-:Y:S02]  /*0a70*/  FFMA R29, R7, R4, R6 ;  /* 0x00000004071d7223 */ /* 0x000fe40000000006 */
[----:B------:R-:W0:Y:S01]  /*0a80*/  LDS.128 R4, [R21+0x30] ;  /* 0x0000300015047984 */ /* 0x000e220000000c00 */
[----:B------:R-:W-:-:S05]  /*0a90*/  VIADD R22, R22, 0x10 ;  /* 0x0000001016167836 */ /* 0x000fca0000000000 */
[----:B------:R-:W-:Y:S01]  /*0aa0*/  ISETP.NE.AND P1, PT, R22, R11, PT ;  /* 0x0000000b1600720c */ /* 0x000fe20003f25270 */
[----:B--2---:R-:W-:Y:S02]  /*0ab0*/  HADD2.F32 R23, -RZ, R23.H0_H0 ;  /* 0x20000017ff177230 */ /* 0x004fe40000004100 */
[----:B---3--:R-:W-:-:S03]  /*0ac0*/  HADD2.F32 R19, -RZ, R19.H0_H0 ;  /* 0x20000013ff137230 */ /* 0x008fc60000004100 */
[----:B0-----:R-:W-:Y:S01]  /*0ad0*/  FFMA R4, R4, R23, R29 ;  /* 0x0000001704047223 */ /* 0x001fe2000000001d */
[----:B-----5:R-:W-:-:S03]  /*0ae0*/  HADD2.F32 R28, -RZ, R28.H0_H0 ;  /* 0x2000001cff1c7230 */ /* 0x020fc60000004100 */
[----:B------:R-:W-:-:S04]  /*0af0*/  FFMA R5, R5, R19, R4 ;  /* 0x0000001305057223 */ /* 0x000fc80000000004 */
[----:B------:R-:W-:Y:S01]  /*0b00*/  FFMA R6, R6, R28, R5 ;  /* 0x0000001c06067223 */ /* 0x000fe20000000005 */
[----:B------:R-:W-:-:S05]  /*0b10*/  HADD2.F32 R19, -RZ, R24.H0_H0 ;  /* 0x20000018ff137230 */ /* 0x000fca0000004100 */
[----:B------:R-:W-:Y:S01]  /*0b20*/  FFMA R19, R7, R19, R6 ;  /* 0x0000001307137223 */ /* 0x000fe20000000006 */
[----:B------:R-:W-:Y:S06]  /*0b30*/  @P1 BRA `(.L_x_87) ;  /* 0xfffffffc00101947 */ /* 0x000fec000383ffff */
[----:B------:R-:W-:-:S07]  /*0b40*/  MOV R17, R11 ;  /* 0x0000000b00117202 */ /* 0x000fce0000000f00 */
.L_x_86:
[----:B------:R-:W-:-:S13]  /*0b50*/  ISETP.NE.AND P1, PT, R13, RZ, PT ;  /* 0x000000ff0d00720c */ /* 0x000fda0003f25270 */
[----:B------:R-:W-:Y:S05]  /*0b60*/  @!P1 BRA `(.L_x_88) ;  /* 0x00000004006c9947 */ /* 0x000fea0003800000 */
[----:B------:R-:W-:Y:S01]  /*0b70*/  VIADD R4, R13, 0xffffffff ;  /* 0xffffffff0d047836 */ /* 0x000fe20000000000 */
[----:B------:R-:W-:-:S04]  /*0b80*/  ISETP.NE.AND P1, PT, R12, RZ, PT ;  /* 0x000000ff0c00720c */ /* 0x000fc80003f25270 */
[----:B------:R-:W-:-:S13]  /*0b90*/  ISETP.GE.U32.AND P2, PT, R4, 0x7, PT ;  /* 0x000000070400780c */ /* 0x000fda0003f46070 */
[----:B------:R-:W-:Y:S05]  /*0ba0*/  @!P2 BRA `(.L_x_89) ;  /* 0x000000000090a947 */ /* 0x000fea0003800000 */
[----:B------:R-:W-:-:S04]  /*0bb0*/  IADD3 R5, P2, PT, R16, R17, RZ ;  /* 0x0000001110057210 */ /* 0x000fc80007f5e0ff */
[----:B------:R-:W-:Y:S02]  /*0bc0*/  IADD3.X R4, PT, PT, RZ, R15, RZ, P2, !PT ;  /* 0x0000000fff047210 */ /* 0x000fe400017fe4ff */
[----:B------:R-:W-:-:S04]  /*0bd0*/  LEA R22, P2, R5, R26, 0x1 ;  /* 0x0000001a05167211 */ /* 0x000fc800078408ff */
[----:B------:R-:W-:-:S05]  /*0be0*/  LEA.HI.X R23, R5, R27, R4, 0x1, P2 ;  /* 0x0000001b05177211 */ /* 0x000fca00010f0c04 */
[----:B------:R-:W3:Y:S04]  /*0bf0*/  LDG.E.U16.CONSTANT R28, desc[UR8][R22.64] ;  /* 0x00000008161c7981 */ /* 0x000ee8000c1e9500 */
[----:B------:R-:W4:Y:S04]  /*0c00*/  LDG.E.U16.CONSTANT R25, desc[UR8][R22.64+0x2] ;  /* 0x0000020816197981 */ /* 0x000f28000c1e9500 */
[----:B------:R-:W5:Y:S01]  /*0c10*/  LDG.E.U16.CONSTANT R24, desc[UR8][R22.64+0x4] ;  /* 0x0000040816187981 */ /* 0x000f62000c1e9500 */
[----:B------:R-:W0:Y:S01]  /*0c20*/  S2UR UR7, SR_CgaCtaId ;  /* 0x00000000000779c3 */ /* 0x000e220000008800 */
[----:B------:R-:W-:-:S02]  /*0c30*/  UMOV UR6, 0x400 ;  /* 0x0000040000067882 */ /* 0x000fc40000000000 */
[----:B------:R-:W-:-:S04]  /*0c40*/  UIADD3 UR6, UPT, UPT, UR6, 0x10, URZ ;  /* 0x0000001006067890 */ /* 0x000fc8000fffe0ff */
[----:B0-----:R-:W-:-:S06]  /*0c50*/  ULEA UR6, UR7, UR6, 0x18 ;  /* 0x0000000607067291 */ /* 0x001fcc000f8ec0ff */
[----:B------:R-:W-:-:S05]  /*0c60*/  LEA R21, R17, UR6, 0x2 ;  /* 0x0000000611157c11 */ /* 0x000fca000f8e10ff */
[----:B--2---:R-:W0:Y:S01]  /*0c70*/  LDS.128 R4, [R21] ;  /* 0x0000000015047984 */ /* 0x004e220000000c00 */
[----:B---3--:R-:W-:Y:S02]  /*0c80*/  HADD2.F32 R28, -RZ, R28.H0_H0 ;  /* 0x2000001cff1c7230 */ /* 0x008fe40000004100 */
[----:B----4-:R-:W-:-:S03]  /*0c90*/  HADD2.F32 R25, -RZ, R25.H0_H0 ;  /* 0x20000019ff197230 */ /* 0x010fc60000004100 */
[----:B0-----:R-:W-:Y:S02]  /*0ca0*/  FFMA R4, R4, R28, R19 ;  /* 0x0000001c04047223 */ /* 0x001fe40000000013 */
[----:B------:R-:W2:Y:S02]  /*0cb0*/  LDG.E.U16.CONSTANT R19, desc[UR8][R22.64+0x8] ;  /* 0x0000080816137981 */ /* 0x000ea4000c1e9500 */
[----:B------:R-:W-:Y:S02]  /*0cc0*/  FFMA R5, R25, R5, R4 ;  /* 0x0000000519057223 */ /* 0x000fe40000000004 */
[----:B------:R-:W3:Y:S01]  /*0cd0*/  LDG.E.U16.CONSTANT R4, desc[UR8][R22.64+0x6] ;  /* 0x0000060816047981 */ /* 0x000ee2000c1e9500 */
[----:B-----5:R-:W-:-:S03]  /*0ce0*/  HADD2.F32 R24, -RZ, R24.H0_H0 ;  /* 0x20000018ff187230 */ /* 0x020fc60000004100 */
[----:B------:R-:W4:Y:S02]  /*0cf0*/  LDG.E.U16.CONSTANT R25, desc[UR8][R22.64+0xc] ;  /* 0x00000c0816197981 */ /* 0x000f24000c1e9500 */
[----:B------:R-:W-:Y:S02]  /*0d00*/  FFMA R6, R24, R6, R5 ;  /* 0x0000000618067223 */ /* 0x000fe40000000005 */
[----:B------:R-:W5:Y:S04]  /*0d10*/  LDG.E.U16.CONSTANT R24, desc[UR8][R22.64+0xa] ;  /* 0x00000a0816187981 */ /* 0x000f68000c1e9500 */
[----:B------:R-:W4:Y:S01]  /*0d20*/  LDG.E.U16.CONSTANT R28, desc[UR8][R22.64+0xe] ;  /* 0x00000e08161c7981 */ /* 0x000f22000c1e9500 */
[----:B------:R-:W-:Y:S02]  /*0d30*/  VIADD R17, R17, 0x8 ;  /* 0x0000000811117836 */ /* 0x000fe40000000000 */
[----:B---3--:R-:W-:-:S05]  /*0d40*/  HADD2.F32 R5, -RZ, R4.H0_H0 ;  /* 0x20000004ff057230 */ /* 0x008fca0000004100 */
[----:B------:R-:W-:Y:S02]  /*0d50*/  FFMA R29, R5, R7, R6 ;  /* 0x00000007051d7223 */ /* 0x000fe40000000006 */
[----:B------:R-:W0:Y:S01]  /*0d60*/  LDS.128 R4, [R21+0x10] ;  /* 0x0000100015047984 */ /* 0x000e220000000c00 */
[----:B--2---:R-:W-:-:S05]  /*0d70*/  HADD2.F32 R19, -RZ, R19.H0_H0 ;  /* 0x20000013ff137230 */ /* 0x004fca0000004100 */
[----:B0-----:R-:W-:Y:S01]  /*0d80*/  FFMA R4, R4, R19, R29 ;  /* 0x0000001304047223 */ /* 0x001fe2000000001d */
[----:B-----5:R-:W-:Y:S02]  /*0d90*/  HADD2.F32 R19, -RZ, R24.H0_H0 ;  /* 0x20000018ff137230 */ /* 0x020fe40000004100 */
[----:B----4-:R-:W-:-:S03]  /*0da0*/  HADD2.F32 R24, -RZ, R25.H0_H0 ;  /* 0x20000019ff187230 */ /* 0x010fc60000004100 */
[----:B------:R-:W-:Y:S01]  /*0db0*/  FFMA R5, R19, R5, R4 ;  /* 0x0000000513057223 */ /* 0x000fe20000000004 */
[----:B------:R-:W-:-:S03]  /*0dc0*/  HADD2.F32 R19, -RZ, R28.H0_H0 ;  /* 0x2000001cff137230 */ /* 0x000fc60000004100 */
[----:B------:R-:W-:-:S04]  /*0dd0*/  FFMA R6, R24, R6, R5 ;  /* 0x0000000618067223 */ /* 0x000fc80000000005 */
[----:B------:R-:W-:-:S07]  /*0de0*/  FFMA R19, R19, R7, R6 ;  /* 0x0000000713137223 */ /* 0x000fce0000000006 */
.L_x_89:
[----:B------:R-:W-:Y:S05]  /*0df0*/  @!P1 BRA `(.L_x_88) ;  /* 0x0000000000c89947 */ /* 0x000fea0003800000 */
[----:B------:R-:W-:Y:S02]  /*0e00*/  IADD3 R4, PT, PT, R12, -0x1, RZ ;  /* 0xffffffff0c047810 */ /* 0x000fe40007ffe0ff */
[----:B------:R-:W-:Y:S02]  /*0e10*/  ISETP.NE.AND P1, PT, R10, RZ, PT ;  /* 0x000000ff0a00720c */ /* 0x000fe40003f25270 */
[----:B------:R-:W-:-:S13]  /*0e20*/  ISETP.GE.U32.AND P2, PT, R4, 0x3, PT ;  /* 0x000000030400780c */ /* 0x000fda0003f46070 */
[----:B------:R-:W-:Y:S05]  /*0e30*/  @!P2 BRA `(.L_x_90) ;  /* 0x00000000005ca947 */ /* 0x000fea0003800000 */
[----:B------:R-:W-:-:S05]  /*0e40*/  IADD3 R5, P2, PT, R16, R17, RZ ;  /* 0x0000001110057210 */ /* 0x000fca0007f5e0ff */
[----:B------:R-:W-:Y:S01]  /*0e50*/  IMAD.X R4, RZ, RZ, R15, P2 ;  /* 0x000000ffff047224 */ /* 0x000fe200010e060f */
[----:B------:R-:W-:-:S04]  /*0e60*/  LEA R22, P2, R5, R26, 0x1 ;  /* 0x0000001a05167211 */ /* 0x000fc800078408ff */
[----:B------:R-:W-:-:S05]  /*0e70*/  LEA.HI.X R23, R5, R27, R4, 0x1, P2 ;  /* 0x0000001b05177211 */ /* 0x000fca00010f0c04 */
[----:B------:R-:W3:Y:S01]  /*0e80*/  LDG.E.U16.CONSTANT R21, desc[UR8][R22.64] ;  /* 0x0000000816157981 */ /* 0x000ee2000c1e9500 */
[----:B------:R-:W0:Y:S01]  /*0e90*/  S2UR UR7, SR_CgaCtaId ;  /* 0x00000000000779c3 */ /* 0x000e220000008800 */
[----:B------:R-:W-:Y:S02]  /*0ea0*/  UMOV UR6, 0x400 ;  /* 0x0000040000067882 */ /* 0x000fe40000000000 */
[----:B------:R-:W-:Y:S01]  /*0eb0*/  UIADD3 UR6, UPT, UPT, UR6, 0x10, URZ ;  /* 0x0000001006067890 */ /* 0x000fe2000fffe0ff */
[----:B------:R-:W4:Y:S03]  /*0ec0*/  LDG.E.U16.CONSTANT R25, desc[UR8][R22.64+0x2] ;  /* 0x0000020816197981 */ /* 0x000f26000c1e9500 */
[----:B0-----:R-:W-:-:S06]  /*0ed0*/  ULEA UR6, UR7, UR6, 0x18 ;  /* 0x0000000607067291 */ /* 0x001fcc000f8ec0ff */
[----:B------:R-:W-:-:S06]  /*0ee0*/  LEA R4, R17, UR6, 0x2 ;  /* 0x0000000611047c11 */ /* 0x000fcc000f8e10ff */
[----:B--2---:R-:W0:Y:S01]  /*0ef0*/  LDS.128 R4, [R4] ;  /* 0x0000000004047984 */ /* 0x004e220000000c00 */
[----:B---3--:R-:W-:-:S05]  /*0f00*/  HADD2.F32 R21, -RZ, R21.H0_H0 ;  /* 0x20000015ff157230 */ /* 0x008fca0000004100 */
[----:B0-----:R-:W-:Y:S02]  /*0f10*/  FFMA R24, R4, R21, R19 ;  /* 0x0000001504187223 */ /* 0x001fe40000000013 */
[----:B------:R-:W2:Y:S04]  /*0f20*/  LDG.E.U16.CONSTANT R19, desc[UR8][R22.64+0x4] ;  /* 0x0000040816137981 */ /* 0x000ea8000c1e9500 */
[----:B------:R-:W3:Y:S01]  /*0f30*/  LDG.E.U16.CONSTANT R21, desc[UR8][R22.64+0x6] ;  /* 0x0000060816157981 */ /* 0x000ee2000c1e9500 */
[----:B----4-:R-:W-:-:S05]  /*0f40*/  HADD2.F32 R25, -RZ, R25.H0_H0 ;  /* 0x20000019ff197230 */ /* 0x010fca0000004100 */
[----:B------:R-:W-:Y:S01]  /*0f50*/  FFMA R5, R25, R5, R24 ;  /* 0x0000000519057223 */ /* 0x000fe20000000018 */
[----:B------:R-:W-:Y:S01]  /*0f60*/  IADD3 R17, PT, PT, R17, 0x4, RZ ;  /* 0x0000000411117810 */ /* 0x000fe20007ffe0ff */
[----:B--2---:R-:W-:Y:S02]  /*0f70*/  HADD2.F32 R28, -RZ, R19.H0_H0 ;  /* 0x20000013ff1c7230 */ /* 0x004fe40000004100 */
[----:B---3--:R-:W-:-:S03]  /*0f80*/  HADD2.F32 R21, -RZ, R21.H0_H0 ;  /* 0x20000015ff157230 */ /* 0x008fc60000004100 */
[----:B------:R-:W-:-:S04]  /*0f90*/  FFMA R6, R28, R6, R5 ;  /* 0x000000061c067223 */ /* 0x000fc80000000005 */
[----:B------:R-:W-:-:S07]  /*0fa0*/  FFMA R19, R21, R7, R6 ;  /* 0x0000000715137223 */ /* 0x000fce0000000006 */
.L_x_90:
[----:B------:R-:W-:Y:S05]  /*0fb0*/  @!P1 BRA `(.L_x_88) ;  /* 0x0000000000589947 */ /* 0x000fea0003800000 */
[----:B------:R-:W-:-:S05]  /*0fc0*/  IADD3 R5, P1, PT, R16, R17, RZ ;  /* 0x0000001110057210 */ /* 0x000fca0007f3e0ff */
[----:B------:R-:W-:Y:S01]  /*0fd0*/  IMAD.X R15, RZ, RZ, R15, P1 ;  /* 0x000000ffff0f7224 */ /* 0x000fe200008e060f */
[----:B------:R-:W-:-:S04]  /*0fe0*/  LEA R22, P1, R5, R26, 0x1 ;  /* 0x0000001a05167211 */ /* 0x000fc800078208ff */
[----:B------:R-:W-:-:S05]  /*0ff0*/  LEA.HI.X R23, R5, R27, R15, 0x1, P1 ;  /* 0x0000001b05177211 */ /* 0x000fca00008f0c0f */
[----:B------:R-:W3:Y:S01]  /*1000*/  LDG.E.U16.CONSTANT R15, desc[UR8][R22.64] ;  /* 0x00000008160f7981 */ /* 0x000ee2000c1e9500 */
[----:B------:R-:W0:Y:S01]  /*1010*/  S2UR UR7, SR_CgaCtaId ;  /* 0x00000000000779c3 */ /* 0x000e220000008800 */
[----:B------:R-:W-:Y:S01]  /*1020*/  UMOV UR6, 0x400 ;  /* 0x0000040000067882 */ /* 0x000fe20000000000 */
[----:B------:R-:W-:Y:S01]  /*1030*/  ISETP.NE.AND P1, PT, R10, 0x1, PT ;  /* 0x000000010a00780c */ /* 0x000fe20003f25270 */
[----:B------:R-:W-:-:S04]  /*1040*/  UIADD3 UR6, UPT, UPT, UR6, 0x10, URZ ;  /* 0x0000001006067890 */ /* 0x000fc8000fffe0ff */
[----:B0-----:R-:W-:-:S06]  /*1050*/  ULEA UR6, UR7, UR6, 0x18 ;  /* 0x0000000607067291 */ /* 0x001fcc000f8ec0ff */
[----:B------:R-:W-:-:S06]  /*1060*/  LEA R4, R17, UR6, 0x2 ;  /* 0x0000000611047c11 */ /* 0x000fcc000f8e10ff */
[----:B--2---:R-:W0:Y:S01]  /*1070*/  LDS.128 R4, [R4] ;  /* 0x0000000004047984 */ /* 0x004e220000000c00 */
[----:B---3--:R-:W-:-:S05]  /*1080*/  HADD2.F32 R15, -RZ, R15.H0_H0 ;  /* 0x2000000fff0f7230 */ /* 0x008fca0000004100 */
[----:B0-----:R-:W-:Y:S01]  /*1090*/  FFMA R19, R4, R15, R19 ;  /* 0x0000000f04137223 */ /* 0x001fe20000000013 */
[----:B------:R-:W-:Y:S06]  /*10a0*/  @!P1 BRA `(.L_x_88) ;  /* 0x00000000001c9947 */ /* 0x000fec0003800000 */
[----:B------:R-:W-:Y:S01]  /*10b0*/  ISETP.NE.AND P1, PT, R10, 0x2, PT ;  /* 0x000000020a00780c */ /* 0x000fe20003f25270 */
[----:B------:R-:W2:-:S12]  /*10c0*/  LDG.E.U16.CONSTANT R4, desc[UR8][R22.64+0x2] ;  /* 0x0000020816047981 */ /* 0x000e98000c1e9500 */
[----:B------:R-:W3:Y:S01]  /*10d0*/  @P1 LDG.E.U16.CONSTANT R7, desc[UR8][R22.64+0x4] ;  /* 0x0000040816071981 */ /* 0x000ee2000c1e9500 */
[----:B--2---:R-:W-:-:S05]  /*10e0*/  HADD2.F32 R4, -RZ, R4.H0_H0 ;  /* 0x20000004ff047230 */ /* 0x004fca0000004100 */
[----:B------:R-:W-:Y:S01]  /*10f0*/  FFMA R19, R4, R5, R19 ;  /* 0x0000000504137223 */ /* 0x000fe20000000013 */
[----:B---3--:R-:W-:-:S05]  /*1100*/  @P1 HADD2.F32 R16, -RZ, R7.H0_H0 ;  /* 0x20000007ff101230 */ /* 0x008fca0000004100 */
[----:B------:R-:W-:-:S07]  /*1110*/  @P1 FFMA R19, R16, R6, R19 ;  /* 0x0000000610131223 */ /* 0x000fce0000000013 */
.L_x_88:
[----:B------:R-:W-:Y:S01]  /*1120*/  FMNMX R14, R19, R14, !PT ;  /* 0x0000000e130e7209 */ /* 0x000fe20007800000 */
[----:B------:R-:W-:Y:S06]  /*1130*/  @!P0 BRA `(.L_x_91) ;  /* 0xfffffff400488947 */ /* 0x000fec000383ffff */
.L_x_83:
[----:B------:R-:W-:Y:S05]  /*1140*/  BSYNC.RECONVERGENT B0 ;  /* 0x0000000000007941 */ /* 0x000fea0003800200 */
.L_x_82:
[----:B------:R-:W0:Y:S01]  /*1150*/  SHFL.DOWN PT, R3, R14, 0x10, 0x1f ;  /* 0x0a001f000e037f89 */ /* 0x000e2200000e0000 */
[----:B------:R-:W1:Y:S01]  /*1160*/  S2UR UR7, SR_CgaCtaId ;  /* 0x00000000000779c3 */ /* 0x000e620000008800 */
[----:B------:R-:W-:Y:S01]  /*1170*/  UMOV UR6, 0x400 ;  /* 0x0000040000067882 */ /* 0x000fe20000000000 */
[----:B------:R-:W-:Y:S01]  /*1180*/  BSSY.RECONVERGENT B0, `(.L_x_92) ;  /* 0x0000047000007945 */ /* 0x000fe20003800200 */
[----:B------:R-:W3:Y:S01]  /*1190*/  S2R R19, SR_TID.X ;  /* 0x0000000000137919 */ /* 0x000ee20000002100 */
[----:B------:R-:W-:Y:S02]  /*11a0*/  IADD3 R16, PT, PT, R0, -0x1, RZ ;  /* 0xffffffff00107810 */ /* 0x000fe40007ffe0ff */
[----:B0-----:R-:W-:Y:S01]  /*11b0*/  FMNMX R3, R3, R14, !PT ;  /* 0x0000000e03037209 */ /* 0x001fe20007800000 */
[----:B-1----:R-:W-:-:S04]  /*11c0*/  ULEA UR6, UR7, UR6, 0x18 ;  /* 0x0000000607067291 */ /* 0x002fc8000f8ec0ff */
[----:B------:R-:W0:Y:S01]  /*11d0*/  SHFL.DOWN PT, R4, R3, 0x8, 0x1f ;  /* 0x09001f0003047f89 */ /* 0x000e2200000e0000 */
[----:B---3--:R-:W-:Y:S02]  /*11e0*/  ISETP.NE.AND P0, PT, R19, RZ, PT ;  /* 0x000000ff1300720c */ /* 0x008fe40003f05270 */
[----:B0-----:R-:W-:-:S05]  /*11f0*/  FMNMX R4, R3, R4, !PT ;  /* 0x0000000403047209 */ /* 0x001fca0007800000 */
[----:B------:R-:W0:Y:S02]  /*1200*/  SHFL.DOWN PT, R5, R4, 0x4, 0x1f ;  /* 0x08801f0004057f89 */ /* 0x000e2400000e0000 */
[----:B0-----:R-:W-:-:S05]  /*1210*/  FMNMX R5, R4, R5, !PT ;  /* 0x0000000504057209 */ /* 0x001fca0007800000 */
[----:B--2---:R-:W0:Y:S02]  /*1220*/  SHFL.DOWN PT, R6, R5, 0x2, 0x1f ;  /* 0x08401f0005067f89 */ /* 0x004e2400000e0000 */
[----:B0-----:R-:W-:-:S05]  /*1230*/  FMNMX R6, R5, R6, !PT ;  /* 0x0000000605067209 */ /* 0x001fca0007800000 */
[----:B------:R-:W0:Y:S02]  /*1240*/  SHFL.DOWN PT, R7, R6, 0x1, 0x1f ;  /* 0x08201f0006077f89 */ /* 0x000e2400000e0000 */
[----:B0-----:R-:W-:-:S05]  /*1250*/  FMNMX R7, R6, R7, !PT ;  /* 0x0000000706077209 */ /* 0x001fca0007800000 */
        /* <DEDUP_REMOVED lines=11> */
[----:B------:R-:W-:Y:S01]  /*1310*/  HFMA2 R5, -RZ, RZ, 0, 0 ;  /* 0x00000000ff057431 */ /* 0x000fe200000001ff */
[----:B------:R-:W-:-:S07]  /*1320*/  LOP3.LUT R4, R0, 0x7ffffff0, RZ, 0xc0, !PT ;  /* 0x7ffffff000047812 */ /* 0x000fce00078ec0ff */
.L_x_96:
[C---:B0-----:R-:W-:Y:S01]  /*1330*/  IMAD R6, R5.reuse, 0x4, R1 ;  /* 0x0000000405067824 */ /* 0x041fe200078e0201 */
[----:B------:R-:W-:-:S04]  /*1340*/  IADD3 R5, PT, PT, R5, 0x10, RZ ;  /* 0x0000001005057810 */ /* 0x000fc80007ffe0ff */
[----:B------:R0:W-:Y:S01]  /*1350*/  STL.128 [R6], RZ ;  /* 0x000000ff06007387 */ /* 0x0001e20000100c00 */
[----:B------:R-:W-:-:S03]  /*1360*/  ISETP.NE.AND P0, PT, R5, R4, PT ;  /* 0x000000040500720c */ /* 0x000fc60003f05270 */
[----:B------:R0:W-:Y:S04]  /*1370*/  STL.128 [R6+0x10], RZ ;  /* 0x000010ff06007387 */ /* 0x0001e80000100c00 */
[----:B------:R0:W-:Y:S04]  /*1380*/  STL.128 [R6+0x20], RZ ;  /* 0x000020ff06007387 */ /* 0x0001e80000100c00 */
[----:B------:R0:W-:Y:S02]  /*1390*/  STL.128 [R6+0x30], RZ ;  /* 0x000030ff06007387 */ /* 0x0001e40000100c00 */
[----:B------:R-:W-:Y:S05]  /*13a0*/  @P0 BRA `(.L_x_96) ;  /* 0xfffffffc00e00947 */ /* 0x000fea000383ffff */
.L_x_95:
[----:B------:R-:W-:Y:S05]  /*13b0*/  BSYNC.RECONVERGENT B1 ;  /* 0x0000000000017941 */ /* 0x000fea0003800200 */
.L_x_94:
[----:B------:R-:W-:Y:S05]  /*13c0*/  @!P1 BRA `(.L_x_93) ;  /* 0x0000000000889947 */ /* 0x000fea0003800000 */
[----:B------:R-:W-:Y:S01]  /*13d0*/  ISETP.GE.U32.AND P0, PT, R7, 0x8, PT ;  /* 0x000000080700780c */ /* 0x000fe20003f06070 */
[----:B------:R-:W-:Y:S01]  /*13e0*/  BSSY.RECONVERGENT B1, `(.L_x_97) ;  /* 0x000000e000017945 */ /* 0x000fe20003800200 */
[----:B0-----:R-:W-:-:S04]  /*13f0*/  LOP3.LUT R6, R0, 0x7, RZ, 0xc0, !PT ;  /* 0x0000000700067812 */ /* 0x001fc800078ec0ff */
[----:B------:R-:W-:-:S07]  /*1400*/  ISETP.NE.AND P1, PT, R6, RZ, PT ;  /* 0x000000ff0600720c */ /* 0x000fce0003f25270 */
[----:B------:R-:W-:Y:S06]  /*1410*/  @!P0 BRA `(.L_x_98) ;  /* 0x0000000000288947 */ /* 0x000fec0003800000 */
[C---:B------:R-:W-:Y:S01]  /*1420*/  IMAD R5, R4.reuse, 0x4, R1 ;  /* 0x0000000404057824 */ /* 0x040fe200078e0201 */
[----:B------:R-:W-:-:S04]  /*1430*/  IADD3 R4, PT, PT, R4, 0x8, RZ ;  /* 0x0000000804047810 */ /* 0x000fc80007ffe0ff */
        /* <DEDUP_REMOVED lines=8> */
.L_x_98:
[----:B------:R-:W-:Y:S05]  /*14c0*/  BSYNC.RECONVERGENT B1 ;  /* 0x0000000000017941 */ /* 0x000fea0003800200 */
.L_x_97:
[----:B------:R-:W-:Y:S05]  /*14d0*/  @!P1 BRA `(.L_x_93) ;  /* 0x0000000000449947 */ /* 0x000fea0003800000 */
[----:B------:R-:W-:Y:S02]  /*14e0*/  ISETP.GE.U32.AND P0, PT, R6, 0x4, PT ;  /* 0x000000040600780c */ /* 0x000fe40003f06070 */
[----:B------:R-:W-:-:S04]  /*14f0*/  LOP3.LUT R8, R0, 0x3, RZ, 0xc0, !PT ;  /* 0x0000000300087812 */ /* 0x000fc800078ec0ff */
[----:B------:R-:W-:-:S07]  /*1500*/  ISETP.NE.AND P1, PT, R8, RZ, PT ;  /* 0x000000ff0800720c */ /* 0x000fce0003f25270 */
[C---:B0-----:R-:W-:Y:S01]  /*1510*/  @P0 IMAD R5, R4.reuse, 0x4, R1 ;  /* 0x0000000404050824 */ /* 0x041fe200078e0201 */
[----:B------:R-:W-:-:S04]  /*1520*/  @P0 IADD3 R4, PT, PT, R4, 0x4, RZ ;  /* 0x0000000404040810 */ /* 0x000fc80007ffe0ff */
[----:B------:R2:W-:Y:S04]  /*1530*/  @P0 STL [R5], RZ ;  /* 0x000000ff05000387 */ /* 0x0005e80000100800 */
[----:B------:R2:W-:Y:S04]  /*1540*/  @P0 STL [R5+0x4], RZ ;  /* 0x000004ff05000387 */ /* 0x0005e80000100800 */
[----:B------:R2:W-:Y:S04]  /*1550*/  @P0 STL [R5+0x8], RZ ;  /* 0x000008ff05000387 */ /* 0x0005e80000100800 */
[----:B------:R2:W-:Y:S01]  /*1560*/  @P0 STL [R5+0xc], RZ ;  /* 0x00000cff05000387 */ /* 0x0005e20000100800 */
[----:B------:R-:W-:Y:S05]  /*1570*/  @!P1 BRA `(.L_x_93) ;  /* 0x00000000001c9947 */ /* 0x000fea0003800000 */
[----:B--2---:R-:W-:-:S07]  /*1580*/  IMAD.MOV.U32 R5, RZ, RZ, RZ ;  /* 0x000000ffff057224 */ /* 0x004fce00078e00ff */
.L_x_99:
[C---:B------:R-:W-:Y:S01]  /*1590*/  LEA R6, R4.reuse, R1, 0x2 ;  /* 0x0000000104067211 */ /* 0x040fe200078e10ff */
[----:B------:R-:W-:Y:S01]  /*15a0*/  VIADD R4, R4, 0x1 ;  /* 0x0000000104047836 */ /* 0x000fe20000000000 */
[----:B------:R-:W-:-:S03]  /*15b0*/  IADD3 R5, PT, PT, R5, 0x1, RZ ;  /* 0x0000000105057810 */ /* 0x000fc60007ffe0ff */
[----:B------:R3:W-:Y:S01]  /*15c0*/  STL [R6], RZ ;  /* 0x000000ff06007387 */ /* 0x0007e20000100800 */
[----:B------:R-:W-:-:S13]  /*15d0*/  ISETP.NE.AND P0, PT, R5, R8, PT ;  /* 0x000000080500720c */ /* 0x000fda0003f05270 */
[----:B---3--:R-:W-:Y:S05]  /*15e0*/  @P0 BRA `(.L_x_99) ;  /* 0xfffffffc00e80947 */ /* 0x008fea000383ffff */
.L_x_93:
[----:B------:R-:W-:Y:S05]  /*15f0*/  BSYNC.RECONVERGENT B0 ;  /* 0x0000000000007941 */ /* 0x000fea0003800200 */
.L_x_92:
[----:B------:R-:W-:Y:S01]  /*1600*/  ISETP.GE.AND P0, PT, R19, R9, PT ;  /* 0x000000091300720c */ /* 0x000fe20003f06270 */
[----:B------:R-:W-:Y:S01]  /*1610*/  BSSY.RECONVERGENT B0, `(.L_x_100) ;  /* 0x0000199000007945 */ /* 0x000fe20003800200 */
[----:B------:R-:W-:-:S11]  /*1620*/  MOV R21, RZ ;  /* 0x000000ff00157202 */ /* 0x000fd60000000f00 */
[----:B------:R-:W-:Y:S05]  /*1630*/  @P0 BRA `(.L_x_101) ;  /* 0x0000001800580947 */ /* 0x000fea0003800000 */
[----:B------:R-:W3:Y:S01]  /*1640*/  LDC R8, c[0x0][0x360] ;  /* 0x0000d800ff087b82 */ /* 0x000ee20000000800 */
[----:B------:R-:W-:-:S13]  /*1650*/  ISETP.GT.AND P0, PT, R0, RZ, PT ;  /* 0x000000ff0000720c */ /* 0x000fda0003f04270 */
[----:B------:R-:W-:Y:S05]  /*1660*/  @P0 BRA `(.L_x_102) ;  /* 0x0000000000300947 */ /* 0x000fea0003800000 */
[----:B-1----:R-:W-:Y:S01]  /*1670*/  FADD R4, RZ, -R3 ;  /* 0x80000003ff047221 */ /* 0x002fe20000000000 */
[----:B------:R-:W-:-:S03]  /*1680*/  HFMA2 R21, -RZ, RZ, 0, 0 ;  /* 0x00000000ff157431 */ /* 0x000fc600000001ff */
[----:B------:R-:W-:-:S05]  /*1690*/  FMUL R4, R4, 1.4426950216293334961 ;  /* 0x3fb8aa3b04047820 */ /* 0x000fca0000400000 */
[----:B------:R-:W-:-:S13]  /*16a0*/  FSETP.GEU.AND P0, PT, R4, -126, PT ;  /* 0xc2fc00000400780b */ /* 0x000fda0003f0e000 */
[----:B------:R-:W-:-:S04]  /*16b0*/  @!P0 FMUL R4, R4, 0.5 ;  /* 0x3f00000004048820 */ /* 0x000fc80000400000 */
[----:B0-----:R-:W0:Y:S02]  /*16c0*/  MUFU.EX2 R6, R4 ;  /* 0x0000000400067308 */ /* 0x001e240000000800 */
[----:B0-----:R-:W-:-:S07]  /*16d0*/  @!P0 FMUL R6, R6, R6 ;  /* 0x0000000606068220 */ /* 0x001fce0000400000 */
.L_x_103:
[----:B---3--:R-:W-:Y:S02]  /*16e0*/  IMAD.IADD R19, R8, 0x1, R19 ;  /* 0x0000000108137824 */ /* 0x008fe400078e0213 */
[----:B------:R-:W-:-:S03]  /*16f0*/  FADD R21, R6, R21 ;  /* 0x0000001506157221 */ /* 0x000fc60000000000 */
[----:B------:R-:W-:-:S13]  /*1700*/  ISETP.GE.AND P0, PT, R19, R9, PT ;  /* 0x000000091300720c */ /* 0x000fda0003f06270 */
[----:B------:R-:W-:Y:S05]  /*1710*/  @!P0 BRA `(.L_x_103) ;  /* 0xfffffffc00f08947 */ /* 0x000fea000383ffff */
[----:B------:R-:W-:Y:S05]  /*1720*/  BRA `(.L_x_101) ;  /* 0x00000018001c7947 */ /* 0x000fea0003800000 */
.L_x_102:
[C---:B------:R-:W-:Y:S02]  /*1730*/  LOP3.LUT R7, R0.reuse, 0xf, RZ, 0xc0, !PT ;  /* 0x0000000f00077812 */ /* 0x040fe400078ec0ff */
[C---:B0-----:R-:W-:Y:S02]  /*1740*/  LOP3.LUT R6, R0.reuse, 0x7, RZ, 0xc0, !PT ;  /* 0x0000000700067812 */ /* 0x041fe400078ec0ff */
[C---:B--2---:R-:W-:Y:S02]  /*1750*/  LOP3.LUT R5, R0.reuse, 0x7ffffff0, RZ, 0xc0, !PT ;  /* 0x7ffffff000057812 */ /* 0x044fe400078ec0ff */
[----:B------:R-:W-:Y:S02]  /*1760*/  LOP3.LUT R4, R0, 0x3, RZ, 0xc0, !PT ;  /* 0x0000000300047812 */ /* 0x000fe400078ec0ff */
[----:B------:R-:W-:-:S07]  /*1770*/  MOV R21, RZ ;  /* 0x000000ff00157202 */ /* 0x000fce0000000f00 */
.L_x_124:
[----:B------:R-:W0:Y:S01]  /*1780*/  LDCU UR6, c[0x0][0x3b4] ;  /* 0x00007680ff0677ac */ /* 0x000e220008000800 */
[----:B------:R-:W-:Y:S01]  /*1790*/  ISETP.GE.U32.AND P0, PT, R16, 0xf, PT ;  /* 0x0000000f1000780c */ /* 0x000fe20003f06070 */
[----:B------:R-:W-:Y:S01]  /*17a0*/  BSSY.RECONVERGENT B1, `(.L_x_104) ;  /* 0x000004b000017945 */ /* 0x000fe20003800200 */
[----:B-1----:R-:W-:Y:S02]  /*17b0*/  CS2R R12, SRZ ;  /* 0x00000000000c7805 */ /* 0x002fe4000001ff00 */
[----:B0-----:R-:W-:-:S05]  /*17c0*/  MOV R0, UR6 ;  /* 0x0000000600007c02 */ /* 0x001fca0008000f00 */
[----:B------:R-:W-:-:S04]  /*17d0*/  IMAD R17, R19, R0, RZ ;  /* 0x0000000013117224 */ /* 0x000fc800078e02ff */
[----:B--2-4-:R-:W-:Y:S05]  /*17e0*/  @!P0 BRA `(.L_x_105) ;  /* 0x0000000400188947 */ /* 0x014fea0003800000 */
[----:B------:R-:W0:Y:S01]  /*17f0*/  S2R R9, SR_CgaCtaId ;  /* 0x0000000000097919 */ /* 0x000e220000008800 */
[----:B---3--:R-:W-:Y:S01]  /*1800*/  MOV R8, 0x400 ;  /* 0x0000040000087802 */ /* 0x008fe20000000f00 */
[----:B------:R-:W-:Y:S01]  /*1810*/  HFMA2 R13, -RZ, RZ, 0, 0 ;  /* 0x00000000ff0d7431 */ /* 0x000fe200000001ff */
[----:B------:R-:W-:Y:S01]  /*1820*/  BSSY.RECONVERGENT B2, `(.L_x_106) ;  /* 0x0000041000027945 */ /* 0x000fe20003800200 */
[----:B------:R-:W-:Y:S02]  /*1830*/  MOV R14, RZ ;  /* 0x000000ff000e7202 */ /* 0x000fe40000000f00 */
[----:B------:R-:W-:-:S05]  /*1840*/  VIADD R8, R8, 0x10 ;  /* 0x0000001008087836 */ /* 0x000fca0000000000 */
[----:B0-----:R-:W-:-:S07]  /*1850*/  LEA R12, R9, R8, 0x18 ;  /* 0x00000008090c7211 */ /* 0x001fce00078ec0ff */
.L_x_107:
[----:B------:R-:W-:Y:S02]  /*1860*/  SHF.R.S32.HI R8, RZ, 0x1f, R17 ;  /* 0x0000001fff087819 */ /* 0x000fe40000011411 */
[----:B------:R-:W-:-:S05]  /*1870*/  IADD3 R9, P1, PT, R17, R14, RZ ;  /* 0x0000000e11097210 */ /* 0x000fca0007f3e0ff */
[----:B------:R-:W-:Y:S01]  /*1880*/  IMAD.X R8, RZ, RZ, R8, P1 ;  /* 0x000000ffff087224 */ /* 0x000fe200008e0608 */
[----:B------:R-:W-:-:S04]  /*1890*/  LEA R22, P1, R9, R26, 0x1 ;  /* 0x0000001a09167211 */ /* 0x000fc800078208ff */
[----:B------:R-:W-:-:S05]  /*18a0*/  LEA.HI.X R23, R9, R27, R8, 0x1, P1 ;  /* 0x0000001b09177211 */ /* 0x000fca00008f0c08 */
[----:B------:R-:W2:Y:S01]  /*18b0*/  LDG.E.U16.CONSTANT R24, desc[UR8][R22.64] ;  /* 0x0000000816187981 */ /* 0x000ea2000c1e9500 */
[----:B------:R-:W-:-:S03]  /*18c0*/  LEA R15, R14, R12, 0x2 ;  /* 0x0000000c0e0f7211 */ /* 0x000fc600078e10ff */
[----:B------:R-:W3:Y:S04]  /*18d0*/  LDG.E.U16.CONSTANT R25, desc[UR8][R22.64+0x2] ;  /* 0x0000020816197981 */ /* 0x000ee8000c1e9500 */
[----:B------:R-:W0:Y:S01]  /*18e0*/  LDS.128 R8, [R15] ;  /* 0x000000000f087984 */ /* 0x000e220000000c00 */
[----:B--2---:R-:W-:-:S05]  /*18f0*/  HADD2.F32 R24, -RZ, R24.H0_H0 ;  /* 0x20000018ff187230 */ /* 0x004fca0000004100 */
[----:B0-----:R-:W-:Y:S02]  /*1900*/  FFMA R28, R8, R24, R13 ;  /* 0x00000018081c7223 */ /* 0x001fe4000000000d */
[----:B------:R-:W2:Y:S04]  /*1910*/  LDG.E.U16.CONSTANT R24, desc[UR8][R22.64+0x4] ;  /* 0x0000040816187981 */ /* 0x000ea8000c1e9500 */
[----:B------:R-:W4:Y:S04]  /*1920*/  LDG.E.U16.CONSTANT R8, desc[UR8][R22.64+0x6] ;  /* 0x0000060816087981 */ /* 0x000f28000c1e9500 */
[----:B------:R-:W5:Y:S01]  /*1930*/  LDG.E.U16.CONSTANT R13, desc[UR8][R22.64+0x8] ;  /* 0x00000808160d7981 */ /* 0x000f62000c1e9500 */
[----:B---3--:R-:W-:-:S05]  /*1940*/  HADD2.F32 R25, -RZ, R25.H0_H0 ;  /* 0x20000019ff197230 */ /* 0x008fca0000004100 */
[----:B------:R-:W-:Y:S01]  /*1950*/  FFMA R9, R9, R25, R28 ;  /* 0x0000001909097223 */ /* 0x000fe2000000001c */
[----:B--2---:R-:W-:Y:S02]  /*1960*/  HADD2.F32 R24, -RZ, R24.H0_H0 ;  /* 0x20000018ff187230 */ /* 0x004fe40000004100 */
[----:B----4-:R-:W-:-:S03]  /*1970*/  HADD2.F32 R8, -RZ, R8.H0_H0 ;  /* 0x20000008ff087230 */ /* 0x010fc60000004100 */
[----:B------:R-:W-:Y:S02]  /*1980*/  FFMA R10, R10, R24, R9 ;  /* 0x000000180a0a7223 */ /* 0x000fe40000000009 */
[----:B------:R-:W2:Y:S02]  /*1990*/  LDG.E.U16.CONSTANT R24, desc[UR8][R22.64+0xc] ;  /* 0x00000c0816187981 */ /* 0x000ea4000c1e9500 */
[----:B------:R-:W-:Y:S02]  /*19a0*/  FFMA R25, R11, R8, R10 ;  /* 0x000000080b197223 */ /* 0x000fe4000000000a */
[----:B------:R-:W0:Y:S01]  /*19b0*/  LDS.128 R8, [R15+0x10] ;  /* 0x000010000f087984 */ /* 0x000e220000000c00 */
[----:B-----5:R-:W-:-:S05]  /*19c0*/  HADD2.F32 R13, -RZ, R13.H0_H0 ;  /* 0x2000000dff0d7230 */ /* 0x020fca0000004100 */
[----:B0-----:R-:W-:Y:S02]  /*19d0*/  FFMA R28, R8, R13, R25 ;  /* 0x0000000d081c7223 */ /* 0x001fe40000000019 */
[----:B------:R-:W3:Y:S04]  /*19e0*/  LDG.E.U16.CONSTANT R25, desc[UR8][R22.64+0xa] ;  /* 0x00000a0816197981 */ /* 0x000ee8000c1e9500 */
[----:B------:R-:W4:Y:S04]  /*19f0*/  LDG.E.U16.CONSTANT R8, desc[UR8][R22.64+0xe] ;  /* 0x00000e0816087981 */ /* 0x000f28000c1e9500 */
[----:B------:R-:W5:Y:S01]  /*1a00*/  LDG.E.U16.CONSTANT R13, desc[UR8][R22.64+0x10] ;  /* 0x00001008160d7981 */ /* 0x000f62000c1e9500 */
[----:B--2---:R-:W-:-:S02]  /*1a10*/  HADD2.F32 R24, -RZ, R24.H0_H0 ;  /* 0x20000018ff187230 */ /* 0x004fc40000004100 */
[----:B---3--:R-:W-:-:S05]  /*1a20*/  HADD2.F32 R25, -RZ, R25.H0_H0 ;  /* 0x20000019ff197230 */ /* 0x008fca0000004100 */
[----:B------:R-:W-:Y:S01]  /*1a30*/  FFMA R9, R9, R25, R28 ;  /* 0x0000001909097223 */ /* 0x000fe2000000001c */
[----:B----4-:R-:W-:Y:S01]  /*1a40*/  HADD2.F32 R8, -RZ, R8.H0_H0 ;  /* 0x20000008ff087230 */ /* 0x010fe20000004100 */
[----:B------:R-:W2:Y:S02]  /*1a50*/  LDG.E.U16.CONSTANT R28, desc[UR8][R22.64+0x1e] ;  /* 0x00001e08161c7981 */ /* 0x000ea4000c1e9500 */
[----:B------:R-:W-:-:S04]  /*1a60*/  FFMA R10, R10, R24, R9 ;  /* 0x000000180a0a7223 */ /* 0x000fc80000000009 */
[----:B------:R-:W-:Y:S02]  /*1a70*/  FFMA R25, R11, R8, R10 ;  /* 0x000000080b197223 */ /* 0x000fe4000000000a */
[----:B------:R-:W0:Y:S01]  /*1a80*/  LDS.128 R8, [R15+0x20] ;  /* 0x000020000f087984 */ /* 0x000e220000000c00 */
[----:B-----5:R-:W-:-:S05]  /*1a90*/  HADD2.F32 R13, -RZ, R13.H0_H0 ;  /* 0x2000000dff0d7230 */ /* 0x020fca0000004100 */
[----:B0-----:R-:W-:Y:S02]  /*1aa0*/  FFMA R24, R8, R13, R25 ;  /* 0x0000000d08187223 */ /* 0x001fe40000000019 */
[----:B------:R-:W3:Y:S04]  /*1ab0*/  LDG.E.U16.CONSTANT R25, desc[UR8][R22.64+0x12] ;  /* 0x0000120816197981 */ /* 0x000ee8000c1e9500 */
[----:B------:R-:W4:Y:S04]  /*1ac0*/  LDG.E.U16.CONSTANT R13, desc[UR8][R22.64+0x14] ;  /* 0x00001408160d7981 */ /* 0x000f28000c1e9500 */
[----:B------:R-:W5:Y:S01]  /*1ad0*/  LDG.E.U16.CONSTANT R8, desc[UR8][R22.64+0x16] ;  /* 0x0000160816087981 */ /* 0x000f62000c1e9500 */
[----:B---3--:R-:W-:-:S02]  /*1ae0*/  HADD2.F32 R25, -RZ, R25.H0_H0 ;  /* 0x20000019ff197230 */ /* 0x008fc40000004100 */
[----:B----4-:R-:W-:-:S03]  /*1af0*/  HADD2.F32 R13, -RZ, R13.H0_H0 ;  /* 0x2000000dff0d7230 */ /* 0x010fc60000004100 */
[----:B------:R-:W-:Y:S02]  /*1b00*/  FFMA R9, R9, R25, R24 ;  /* 0x0000001909097223 */ /* 0x000fe40000000018 */
[----:B------:R-:W3:Y:S02]  /*1b10*/  LDG.E.U16.CONSTANT R24, desc[UR8][R22.64+0x18] ;  /* 0x0000180816187981 */ /* 0x000ee4000c1e9500 */
[----:B------:R-:W-:Y:S02]  /*1b20*/  FFMA R10, R10, R13, R9 ;  /* 0x0000000d0a0a7223 */ /* 0x000fe40000000009 */
[----:B------:R-:W4:Y:S04]  /*1b30*/  LDG.E.U16.CONSTANT R13, desc[UR8][R22.64+0x1a] ;  /* 0x00001a08160d7981 */ /* 0x000f28000c1e9500 */
[----:B------:R-:W4:Y:S01]  /*1b40*/  LDG.E.U16.CONSTANT R25, desc[UR8][R22.64+0x1c] ;  /* 0x00001c0816197981 */ /* 0x000f22000c1e9500 */
[----:B-----5:R-:W-:-:S05]  /*1b50*/  HADD2.F32 R8, -RZ, R8.H0_H0 ;  /* 0x20000008ff087230 */ /* 0x020fca0000004100 */
[----:B------:R-:W-:Y:S02]  /*1b60*/  FFMA R29, R11, R8, R10 ;  /* 0x000000080b1d7223 */ /* 0x000fe4000000000a */
[----:B------:R-:W0:Y:S01]  /*1b70*/  LDS.128 R8, [R15+0x30] ;  /* 0x000030000f087984 */ /* 0x000e220000000c00 */
[----:B------:R-:W-:-:S04]  /*1b80*/  IADD3 R14, PT, PT, R14, 0x10, RZ ;  /* 0x000000100e0e7810 */ /* 0x000fc80007ffe0ff */
[----:B------:R-:W-:Y:S01]  /*1b90*/  ISETP.NE.AND P1, PT, R14, R5, PT ;  /* 0x000000050e00720c */ /* 0x000fe20003f25270 */
[----:B--2---:R-:W-:Y:S02]  /*1ba0*/  HADD2.F32 R28, -RZ, R28.H0_H0 ;  /* 0x2000001cff1c7230 */ /* 0x004fe40000004100 */
[----:B---3--:R-:W-:Y:S02]  /*1bb0*/  HADD2.F32 R24, -RZ, R24.H0_H0 ;  /* 0x20000018ff187230 */ /* 0x008fe40000004100 */
[----:B----4-:R-:W-:-:S03]  /*1bc0*/  HADD2.F32 R13, -RZ, R13.H0_H0 ;  /* 0x2000000dff0d7230 */ /* 0x010fc60000004100 */
[----:B0-----:R-:W-:Y:S01]  /*1bd0*/  FFMA R8, R8, R24, R29 ;  /* 0x0000001808087223 */ /* 0x001fe2000000001d */
[----:B------:R-:W-:-:S03]  /*1be0*/  HADD2.F32 R25, -RZ, R25.H0_H0 ;  /* 0x20000019ff197230 */ /* 0x000fc60000004100 */
[----:B------:R-:W-:-:S04]  /*1bf0*/  FFMA R9, R9, R13, R8 ;  /* 0x0000000d09097223 */ /* 0x000fc80000000008 */
[----:B------:R-:W-:-:S04]  /*1c00*/  FFMA R10, R10, R25, R9 ;  /* 0x000000190a0a7223 */ /* 0x000fc80000000009 */
[----:B------:R-:W-:Y:S01]  /*1c10*/  FFMA R13, R11, R28, R10 ;  /* 0x0000001c0b0d7223 */ /* 0x000fe2000000000a */
[----:B------:R-:W-:Y:S06]  /*1c20*/  @P1 BRA `(.L_x_107) ;  /* 0xfffffffc000c1947 */ /* 0x000fec000383ffff */
[----:B------:R-:W-:Y:S05]  /*1c30*/  BSYNC.RECONVERGENT B2 ;  /* 0x0000000000027941 */ /* 0x000fea0003800200 */
.L_x_106:
[----:B------:R-:W-:-:S07]  /*1c40*/  IMAD.MOV.U32 R12, RZ, RZ, R5 ;  /* 0x000000ffff0c7224 */ /* 0x000fce00078e0005 */
.L_x_105:
[----:B------:R-:W-:Y:S05]  /*1c50*/  BSYNC.RECONVERGENT B1 ;  /* 0x0000000000017941 */ /* 0x000fea0003800200 */
.L_x_104:
[----:B------:R-:W-:Y:S01]  /*1c60*/  ISETP.NE.AND P1, PT, R7, RZ, PT ;  /* 0x000000ff0700720c */ /* 0x000fe20003f25270 */
[----:B------:R-:W-:-:S12]  /*1c70*/  BSSY.RECONVERGENT B1, `(.L_x_108) ;  /* 0x0000064000017945 */ /* 0x000fd80003800200 */
[----:B------:R-:W-:Y:S05]  /*1c80*/  @!P1 BRA `(.L_x_109) ;  /* 0x0000000400889947 */ /* 0x000fea0003800000 */
[----:B---3--:R-:W-:Y:S01]  /*1c90*/  IADD3 R8, PT, PT, R7, -0x1, RZ ;  /* 0xffffffff07087810 */ /* 0x008fe20007ffe0ff */
[----:B------:R-:W-:Y:S01]  /*1ca0*/  BSSY.RECONVERGENT B2, `(.L_x_110) ;  /* 0x0000029000027945 */ /* 0x000fe20003800200 */
[----:B------:R-:W-:Y:S02]  /*1cb0*/  ISETP.NE.AND P2, PT, R6, RZ, PT ;  /* 0x000000ff0600720c */ /* 0x000fe40003f45270 */
[----:B------:R-:W-:-:S13]  /*1cc0*/  ISETP.GE.U32.AND P3, PT, R8, 0x7, PT ;  /* 0x000000070800780c */ /* 0x000fda0003f66070 */
[----:B------:R-:W-:Y:S05]  /*1cd0*/  @!P3 BRA `(.L_x_111) ;  /* 0x000000000094b947 */ /* 0x000fea0003800000 */
[----:B------:R-:W-:Y:S02]  /*1ce0*/  SHF.R.S32.HI R8, RZ, 0x1f, R17 ;  /* 0x0000001fff087819 */ /* 0x000fe40000011411 */
[----:B------:R-:W-:-:S04]  /*1cf0*/  IADD3 R9, P3, PT, R17, R12, RZ ;  /* 0x0000000c11097210 */ /* 0x000fc80007f7e0ff */
[----:B------:R-:W-:Y:S02]  /*1d00*/  IADD3.X R8, PT, PT, RZ, R8, RZ, P3, !PT ;  /* 0x00000008ff087210 */ /* 0x000fe40001ffe4ff */
[----:B------:R-:W-:-:S04]  /*1d10*/  LEA R14, P3, R9, R26, 0x1 ;  /* 0x0000001a090e7211 */ /* 0x000fc800078608ff */
[----:B------:R-:W-:-:S05]  /*1d20*/  LEA.HI.X R15, R9, R27, R8, 0x1, P3 ;  /* 0x0000001b090f7211 */ /* 0x000fca00018f0c08 */
[----:B------:R-:W2:Y:S04]  /*1d30*/  LDG.E.U16.CONSTANT R25, desc[UR8][R14.64] ;  /* 0x000000080e197981 */ /* 0x000ea8000c1e9500 */
[----:B------:R-:W3:Y:S04]  /*1d40*/  LDG.E.U16.CONSTANT R24, desc[UR8][R14.64+0x2] ;  /* 0x000002080e187981 */ /* 0x000ee8000c1e9500 */
[----:B------:R-:W4:Y:S01]  /*1d50*/  LDG.E.U16.CONSTANT R23, desc[UR8][R14.64+0x4] ;  /* 0x000004080e177981 */ /* 0x000f22000c1e9500 */
[----:B------:R-:W0:Y:S01]  /*1d60*/  S2UR UR7, SR_CgaCtaId ;  /* 0x00000000000779c3 */ /* 0x000e220000008800 */
[----:B------:R-:W-:-:S02]  /*1d70*/  UMOV UR6, 0x400 ;  /* 0x0000040000067882 */ /* 0x000fc40000000000 */
[----:B------:R-:W-:-:S04]  /*1d80*/  UIADD3 UR6, UPT, UPT, UR6, 0x10, URZ ;  /* 0x0000001006067890 */ /* 0x000fc8000fffe0ff */
[----:B0-----:R-:W-:-:S06]  /*1d90*/  ULEA UR6, UR7, UR6, 0x18 ;  /* 0x0000000607067291 */ /* 0x001fcc000f8ec0ff */
[----:B------:R-:W-:-:S05]  /*1da0*/  LEA R22, R12, UR6, 0x2 ;  /* 0x000000060c167c11 */ /* 0x000fca000f8e10ff */
[----:B------:R-:W0:Y:S01]  /*1db0*/  LDS.128 R8, [R22] ;  /* 0x0000000016087984 */ /* 0x000e220000000c00 */
[----:B--2---:R-:W-:-:S05]  /*1dc0*/  HADD2.F32 R25, -RZ, R25.H0_H0 ;  /* 0x20000019ff197230 */ /* 0x004fca0000004100 */
[----:B0-----:R-:W-:Y:S01]  /*1dd0*/  FFMA R8, R8, R25, R13 ;  /* 0x0000001908087223 */ /* 0x001fe2000000000d */
[----:B---3--:R-:W-:Y:S01]  /*1de0*/  HADD2.F32 R13, -RZ, R24.H0_H0 ;  /* 0x20000018ff0d7230 */ /* 0x008fe20000004100 */
[----:B------:R-:W2:Y:S04]  /*1df0*/  LDG.E.U16.CONSTANT R25, desc[UR8][R14.64+0xe] ;  /* 0x00000e080e197981 */ /* 0x000ea8000c1e9500 */
[----:B------:R-:W-:Y:S02]  /*1e00*/  FFMA R9, R13, R9, R8 ;  /* 0x000000090d097223 */ /* 0x000fe40000000008 */
[----:B------:R-:W3:Y:S01]  /*1e10*/  LDG.E.U16.CONSTANT R8, desc[UR8][R14.64+0x6] ;  /* 0x000006080e087981 */ /* 0x000ee2000c1e9500 */
[----:B----4-:R-:W-:-:S03]  /*1e20*/  HADD2.F32 R24, -RZ, R23.H0_H0 ;  /* 0x20000017ff187230 */ /* 0x010fc60000004100 */
[----:B------:R-:W4:Y:S02]  /*1e30*/  LDG.E.U16.CONSTANT R13, desc[UR8][R14.64+0x8] ;  /* 0x000008080e0d7981 */ /* 0x000f24000c1e9500 */
[----:B------:R-:W-:Y:S02]  /*1e40*/  FFMA R10, R24, R10, R9 ;  /* 0x0000000a180a7223 */ /* 0x000fe40000000009 */
[----:B------:R-:W5:Y:S04]  /*1e50*/  LDG.E.U16.CONSTANT R23, desc[UR8][R14.64+0xa] ;  /* 0x00000a080e177981 */ /* 0x000f68000c1e9500 */
[----:B------:R-:W2:Y:S01]  /*1e60*/  LDG.E.U16.CONSTANT R24, desc[UR8][R14.64+0xc] ;  /* 0x00000c080e187981 */ /* 0x000ea2000c1e9500 */
[----:B------:R-:W-:Y:S02]  /*1e70*/  VIADD R12, R12, 0x8 ;  /* 0x000000080c0c7836 */ /* 0x000fe40000000000 */
[----:B---3--:R-:W-:-:S05]  /*1e80*/  HADD2.F32 R9, -RZ, R8.H0_H0 ;  /* 0x20000008ff097230 */ /* 0x008fca0000004100 */
[----:B------:R-:W-:Y:S02]  /*1e90*/  FFMA R29, R9, R11, R10 ;  /* 0x0000000b091d7223 */ /* 0x000fe4000000000a */
[----:B------:R-:W0:Y:S01]  /*1ea0*/  LDS.128 R8, [R22+0x10] ;  /* 0x0000100016087984 */ /* 0x000e220000000c00 */
[----:B----4-:R-:W-:Y:S02]  /*1eb0*/  HADD2.F32 R13, -RZ, R13.H0_H0 ;  /* 0x2000000dff0d7230 */ /* 0x010fe40000004100 */
[----:B-----5:R-:W-:Y:S02]  /*1ec0*/  HADD2.F32 R23, -RZ, R23.H0_H0 ;  /* 0x20000017ff177230 */ /* 0x020fe40000004100 */
[----:B--2---:R-:W-:Y:S02]  /*1ed0*/  HADD2.F32 R24, -RZ, R24.H0_H0 ;  /* 0x20000018ff187230 */ /* 0x004fe40000004100 */
[----:B------:R-:W-:Y:S02]  /*1ee0*/  HADD2.F32 R25, -RZ, R25.H0_H0 ;  /* 0x20000019ff197230 */ /* 0x000fe40000004100 */
[----:B0-----:R-:W-:-:S04]  /*1ef0*/  FFMA R8, R8, R13, R29 ;  /* 0x0000000d08087223 */ /* 0x001fc8000000001d */
[----:B------:R-:W-:-:S04]  /*1f00*/  FFMA R9, R23, R9, R8 ;  /* 0x0000000917097223 */ /* 0x000fc80000000008 */
[----:B------:R-:W-:-:S04]  /*1f10*/  FFMA R10, R24, R10, R9 ;  /* 0x0000000a180a7223 */ /* 0x000fc80000000009 */
[----:B------:R-:W-:-:S07]  /*1f20*/  FFMA R13, R25, R11, R10 ;  /* 0x0000000b190d7223 */ /* 0x000fce000000000a */
.L_x_111:
[----:B------:R-:W-:Y:S05]  /*1f30*/  BSYNC.RECONVERGENT B2 ;  /* 0x0000000000027941 */ /* 0x000fea0003800200 */
.L_x_110:
[----:B------:R-:W-:Y:S05]  /*1f40*/  @!P2 BRA `(.L_x_109) ;  /* 0x0000000000d8a947 */ /* 0x000fea0003800000 */
[----:B------:R-:W-:Y:S01]  /*1f50*/  IADD3 R8, PT, PT, R6, -0x1, RZ ;  /* 0xffffffff06087810 */ /* 0x000fe20007ffe0ff */
        /* <DEDUP_REMOVED lines=9> */
[----:B------:R-:W2:Y:S01]  /*1ff0*/  LDG.E.U16.CONSTANT R22, desc[UR8][R14.64] ;  /* 0x000000080e167981 */ /* 0x000ea2000c1e9500 */
[----:B------:R-:W0:Y:S01]  /*2000*/  S2UR UR7, SR_CgaCtaId ;  /* 0x00000000000779c3 */ /* 0x000e220000008800 */
[----:B------:R-:W-:Y:S02]  /*2010*/  UMOV UR6, 0x400 ;  /* 0x0000040000067882 */ /* 0x000fe40000000000 */
[----:B------:R-:W-:Y:S01]  /*2020*/  UIADD3 UR6, UPT, UPT, UR6, 0x10, URZ ;  /* 0x0000001006067890 */ /* 0x000fe2000fffe0ff */
[----:B------:R-:W3:Y:S04]  /*2030*/  LDG.E.U16.CONSTANT R23, desc[UR8][R14.64+0x2] ;  /* 0x000002080e177981 */ /* 0x000ee8000c1e9500 */
[----:B------:R-:W4:Y:S01]  /*2040*/  LDG.E.U16.CONSTANT R25, desc[UR8][R14.64+0x6] ;  /* 0x000006080e197981 */ /* 0x000f22000c1e9500 */
[----:B0-----:R-:W-:-:S06]  /*2050*/  ULEA UR6, UR7, UR6, 0x18 ;  /* 0x0000000607067291 */ /* 0x001fcc000f8ec0ff */
[----:B------:R-:W-:-:S06]  /*2060*/  LEA R8, R12, UR6, 0x2 ;  /* 0x000000060c087c11 */ /* 0x000fcc000f8e10ff */
[----:B------:R-:W0:Y:S01]  /*2070*/  LDS.128 R8, [R8] ;  /* 0x0000000008087984 */ /* 0x000e220000000c00 */
[----:B--2---:R-:W-:-:S05]  /*2080*/  HADD2.F32 R22, -RZ, R22.H0_H0 ;  /* 0x20000016ff167230 */ /* 0x004fca0000004100 */
[----:B0-----:R-:W-:Y:S02]  /*2090*/  FFMA R22, R8, R22, R13 ;  /* 0x0000001608167223 */ /* 0x001fe4000000000d */
[----:B------:R-:W2:Y:S01]  /*20a0*/  LDG.E.U16.CONSTANT R13, desc[UR8][R14.64+0x4] ;  /* 0x000004080e0d7981 */ /* 0x000ea2000c1e9500 */
[----:B---3--:R-:W-:Y:S02]  /*20b0*/  HADD2.F32 R23, -RZ, R23.H0_H0 ;  /* 0x20000017ff177230 */ /* 0x008fe40000004100 */
[----:B----4-:R-:W-:-:S03]  /*20c0*/  HADD2.F32 R25, -RZ, R25.H0_H0 ;  /* 0x20000019ff197230 */ /* 0x010fc60000004100 */
[----:B------:R-:W-:Y:S01]  /*20d0*/  FFMA R9, R23, R9, R22 ;  /* 0x0000000917097223 */ /* 0x000fe20000000016 */
[----:B------:R-:W-:Y:S02]  /*20e0*/  VIADD R12, R12, 0x4 ;  /* 0x000000040c0c7836 */ /* 0x000fe40000000000 */
[----:B--2---:R-:W-:-:S05]  /*20f0*/  HADD2.F32 R24, -RZ, R13.H0_H0 ;  /* 0x2000000dff187230 */ /* 0x004fca0000004100 */
[----:B------:R-:W-:-:S04]  /*2100*/  FFMA R10, R24, R10, R9 ;  /* 0x0000000a180a7223 */ /* 0x000fc80000000009 */
[----:B------:R-:W-:-:S07]  /*2110*/  FFMA R13, R25, R11, R10 ;  /* 0x0000000b190d7223 */ /* 0x000fce000000000a */
.L_x_113:
[----:B------:R-:W-:Y:S05]  /*2120*/  BSYNC.RECONVERGENT B2 ;  /* 0x0000000000027941 */ /* 0x000fea0003800200 */
.L_x_112:
[----:B------:R-:W-:Y:S05]  /*2130*/  @!P2 BRA `(.L_x_109) ;  /* 0x00000000005ca947 */ /* 0x000fea0003800000 */
[----:B------:R-:W-:Y:S02]  /*2140*/  IADD3 R9, P2, PT, R17, R12, RZ ;  /* 0x0000000c11097210 */ /* 0x000fe40007f5e0ff */
[----:B------:R-:W-:-:S04]  /*2150*/  SHF.R.S32.HI R8, RZ, 0x1f, R17 ;  /* 0x0000001fff087819 */ /* 0x000fc80000011411 */
[----:B------:R-:W-:Y:S02]  /*2160*/  IADD3.X R8, PT, PT, RZ, R8, RZ, P2, !PT ;  /* 0x00000008ff087210 */ /* 0x000fe400017fe4ff */
[----:B------:R-:W-:-:S04]  /*2170*/  LEA R14, P2, R9, R26, 0x1 ;  /* 0x0000001a090e7211 */ /* 0x000fc800078408ff */
[----:B------:R-:W-:-:S05]  /*2180*/  LEA.HI.X R15, R9, R27, R8, 0x1, P2 ;  /* 0x0000001b090f7211 */ /* 0x000fca00010f0c08 */
[----:B------:R-:W2:Y:S01]  /*2190*/  LDG.E.U16.CONSTANT R22, desc[UR8][R14.64] ;  /* 0x000000080e167981 */ /* 0x000ea2000c1e9500 */
[----:B------:R-:W0:Y:S01]  /*21a0*/  S2UR UR7, SR_CgaCtaId ;  /* 0x00000000000779c3 */ /* 0x000e220000008800 */
[----:B------:R-:W-:Y:S01]  /*21b0*/  UMOV UR6, 0x400 ;  /* 0x0000040000067882 */ /* 0x000fe20000000000 */
[----:B------:R-:W-:Y:S01]  /*21c0*/  ISETP.NE.AND P2, PT, R4, 0x1, PT ;  /* 0x000000010400780c */ /* 0x000fe20003f45270 */
[----:B------:R-:W-:-:S04]  /*21d0*/  UIADD3 UR6, UPT, UPT, UR6, 0x10, URZ ;  /* 0x0000001006067890 */ /* 0x000fc8000fffe0ff */
[----:B0-----:R-:W-:-:S06]  /*21e0*/  ULEA UR6, UR7, UR6, 0x18 ;  /* 0x0000000607067291 */ /* 0x001fcc000f8ec0ff */
[----:B------:R-:W-:-:S06]  /*21f0*/  LEA R8, R12, UR6, 0x2 ;  /* 0x000000060c087c11 */ /* 0x000fcc000f8e10ff */
[----:B------:R-:W0:Y:S01]  /*2200*/  LDS.128 R8, [R8] ;  /* 0x0000000008087984 */ /* 0x000e220000000c00 */
[----:B--2---:R-:W-:-:S05]  /*2210*/  HADD2.F32 R22, -RZ, R22.H0_H0 ;  /* 0x20000016ff167230 */ /* 0x004fca0000004100 */
        /* <DEDUP_REMOVED lines=9> */
.L_x_109:
[----:B------:R-:W-:Y:S05]  /*22b0*/  BSYNC.RECONVERGENT B1 ;  /* 0x0000000000017941 */ /* 0x000fea0003800200 */
.L_x_108:
        /* <DEDUP_REMOVED lines=12> */
.L_x_117:
[----:B0-----:R-:W0:Y:S01]  /*2380*/  LDCU.64 UR6, c[0x0][0x390] ;  /* 0x00007200ff0677ac */ /* 0x001e220008000a00 */
[----:B------:R-:W-:Y:S01]  /*2390*/  IADD3 R9, P2, PT, R20, R17, RZ ;  /* 0x0000001114097210 */ /* 0x000fe20007f5e0ff */
[C---:B------:R-:W-:Y:S01]  /*23a0*/  IMAD R22, R24.reuse, 0x4, R1 ;  /* 0x0000000418167824 */ /* 0x040fe200078e0201 */
[----:B------:R-:W-:Y:S02]  /*23b0*/  SHF.R.S32.HI R11, RZ, 0x1f, R17 ;  /* 0x0000001fff0b7819 */ /* 0x000fe40000011411 */
[----:B---3--:R-:W-:Y:S02]  /*23c0*/  IADD3 R8, P0, PT, R24, R9, RZ ;  /* 0x0000000918087210 */ /* 0x008fe40007f1e0ff */
[----:B------:R-:W-:-:S04]  /*23d0*/  IADD3.X R9, PT, PT, R18, R11, RZ, P2, !PT ;  /* 0x0000000b12097210 */ /* 0x000fc800017fe4ff */
[----:B------:R-:W-:Y:S02]  /*23e0*/  IADD3.X R9, PT, PT, RZ, R9, RZ, P0, !PT ;  /* 0x00000009ff097210 */ /* 0x000fe400007fe4ff */
[----:B0-----:R-:W-:-:S04]  /*23f0*/  LEA R28, P0, R8, UR6, 0x1 ;  /* 0x00000006081c7c11 */ /* 0x001fc8000f8008ff */
[----:B------:R-:W-:Y:S02]  /*2400*/  LEA.HI.X R29, R8, UR7, R9, 0x1, P0 ;  /* 0x00000007081d7c11 */ /* 0x000fe400080f0c09 */
[----:B------:R-:W2:Y:S04]  /*2410*/  LDL.128 R8, [R22] ;  /* 0x0000000016087983 */ /* 0x000ea80000100c00 */
[----:B------:R-:W3:Y:S04]  /*2420*/  LDG.E.U16.CONSTANT R15, desc[UR8][R28.64] ;  /* 0x000000081c0f7981 */ /* 0x000ee8000c1e9500 */
[----:B------:R-:W4:Y:S04]  /*2430*/  LDG.E.U16.CONSTANT R14, desc[UR8][R28.64+0x2] ;  /* 0x000002081c0e7981 */ /* 0x000f28000c1e9500 */
[----:B------:R-:W5:Y:S04]  /*2440*/  LDG.E.U16.CONSTANT R13, desc[UR8][R28.64+0x4] ;  /* 0x000004081c0d7981 */ /* 0x000f68000c1e9500 */
[----:B------:R-:W2:Y:S04]  /*2450*/  LDG.E.U16.CONSTANT R12, desc[UR8][R28.64+0x6] ;  /* 0x000006081c0c7981 */ /* 0x000ea8000c1e9500 */
[----:B------:R-:W2:Y:S01]  /*2460*/  LDG.E.U16.CONSTANT R25, desc[UR8][R28.64+0xe] ;  /* 0x00000e081c197981 */ /* 0x000ea2000c1e9500 */
[----:B---3--:R-:W-:-:S02]  /*2470*/  HADD2.F32 R15, -RZ, R15.H0_H0 ;  /* 0x2000000fff0f7230 */ /* 0x008fc40000004100 */
[----:B----4-:R-:W-:Y:S02]  /*2480*/  HADD2.F32 R14, -RZ, R14.H0_H0 ;  /* 0x2000000eff0e7230 */ /* 0x010fe40000004100 */
[----:B-----5:R-:W-:Y:S02]  /*2490*/  HADD2.F32 R13, -RZ, R13.H0_H0 ;  /* 0x2000000dff0d7230 */ /* 0x020fe40000004100 */
[----:B--2---:R-:W-:Y:S02]  /*24a0*/  HADD2.F32 R12, -RZ, R12.H0_H0 ;  /* 0x2000000cff0c7230 */ /* 0x004fe40000004100 */
[C---:B------:R-:W-:Y:S01]  /*24b0*/  FFMA R8, R23.reuse, R15, R8 ;  /* 0x0000000f17087223 */ /* 0x040fe20000000008 */
[C---:B------:R-:W-:Y:S01]  /*24c0*/  FFMA R9, R23.reuse, R14, R9 ;  /* 0x0000000e17097223 */ /* 0x040fe20000000009 */
[C---:B------:R-:W-:Y:S01]  /*24d0*/  FFMA R10, R23.reuse, R13, R10 ;  /* 0x0000000d170a7223 */ /* 0x040fe2000000000a */
[----:B------:R-:W-:Y:S02]  /*24e0*/  FFMA R11, R23, R12, R11 ;  /* 0x0000000c170b7223 */ /* 0x000fe4000000000b */
[----:B------:R-:W2:Y:S04]  /*24f0*/  LDL.128 R12, [R22+0x10] ;  /* 0x00001000160c7983 */ /* 0x000ea80000100c00 */
[----:B------:R0:W-:Y:S04]  /*2500*/  STL.128 [R22], R8 ;  /* 0x0000000816007387 */ /* 0x0001e80000100c00 */
[----:B0-----:R-:W3:Y:S04]  /*2510*/  LDG.E.U16.CONSTANT R10, desc[UR8][R28.64+0x8] ;  /* 0x000008081c0a7981 */ /* 0x001ee8000c1e9500 */
[----:B------:R-:W4:Y:S04]  /*2520*/  LDG.E.U16.CONSTANT R9, desc[UR8][R28.64+0xa] ;  /* 0x00000a081c097981 */ /* 0x000f28000c1e9500 */
[----:B------:R-:W5:Y:S01]  /*2530*/  LDG.E.U16.CONSTANT R8, desc[UR8][R28.64+0xc] ;  /* 0x00000c081c087981 */ /* 0x000f62000c1e9500 */
[----:B---3--:R-:W-:-:S05]  /*2540*/  HADD2.F32 R10, -RZ, R10.H0_H0 ;  /* 0x2000000aff0a7230 */ /* 0x008fca0000004100 */
[C---:B--2---:R-:W-:Y:S01]  /*2550*/  FFMA R12, R23.reuse, R10, R12 ;  /* 0x0000000a170c7223 */ /* 0x044fe2000000000c */
[----:B----4-:R-:W-:Y:S02]  /*2560*/  HADD2.F32 R10, -RZ, R9.H0_H0 ;  /* 0x20000009ff0a7230 */ /* 0x010fe40000004100 */
[----:B-----5:R-:W-:Y:S02]  /*2570*/  HADD2.F32 R9, -RZ, R8.H0_H0 ;  /* 0x20000008ff097230 */ /* 0x020fe40000004100 */
[----:B------:R-:W-:Y:S02]  /*2580*/  HADD2.F32 R8, -RZ, R25.H0_H0 ;  /* 0x20000019ff087230 */ /* 0x000fe40000004100 */
[C---:B------:R-:W-:Y:S01]  /*2590*/  FFMA R13, R23.reuse, R10, R13 ;  /* 0x0000000a170d7223 */ /* 0x040fe2000000000d */
[----:B------:R-:W2:Y:S01]  /*25a0*/  LDG.E.U16.CONSTANT R25, desc[UR8][R28.64+0x16] ;  /* 0x000016081c197981 */ /* 0x000ea2000c1e9500 */
[C---:B------:R-:W-:Y:S01]  /*25b0*/  FFMA R14, R23.reuse, R9, R14 ;  /* 0x00000009170e7223 */ /* 0x040fe2000000000e */
[----:B------:R-:W-:-:S02]  /*25c0*/  FFMA R15, R23, R8, R15 ;  /* 0x00000008170f7223 */ /* 0x000fc4000000000f */
[----:B------:R-:W3:Y:S04]  /*25d0*/  LDL.128 R8, [R22+0x20] ;  /* 0x0000200016087983 */ /* 0x000ee80000100c00 */
[----:B------:R0:W-:Y:S04]  /*25e0*/  STL.128 [R22+0x10], R12 ;  /* 0x0000100c16007387 */ /* 0x0001e80000100c00 */
[----:B0-----:R-:W4:Y:S04]  /*25f0*/  LDG.E.U16.CONSTANT R14, desc[UR8][R28.64+0x10] ;  /* 0x000010081c0e7981 */ /* 0x001f28000c1e9500 */
[----:B------:R-:W5:Y:S04]  /*2600*/  LDG.E.U16.CONSTANT R13, desc[UR8][R28.64+0x12] ;  /* 0x000012081c0d7981 */ /* 0x000f68000c1e9500 */
[----:B------:R-:W2:Y:S01]  /*2610*/  LDG.E.U16.CONSTANT R12, desc[UR8][R28.64+0x14] ;  /* 0x000014081c0c7981 */ /* 0x000ea2000c1e9500 */
[----:B----4-:R-:W-:-:S05]  /*2620*/  HADD2.F32 R14, -RZ, R14.H0_H0 ;  /* 0x2000000eff0e7230 */ /* 0x010fca0000004100 */
[C---:B---3--:R-:W-:Y:S01]  /*2630*/  FFMA R8, R23.reuse, R14, R8 ;  /* 0x0000000e17087223 */ /* 0x048fe20000000008 */
[----:B-----5:R-:W-:Y:S02]  /*2640*/  HADD2.F32 R14, -RZ, R13.H0_H0 ;  /* 0x2000000dff0e7230 */ /* 0x020fe40000004100 */
[----:B--2---:R-:W-:Y:S02]  /*2650*/  HADD2.F32 R13, -RZ, R12.H0_H0 ;  /* 0x2000000cff0d7230 */ /* 0x004fe40000004100 */
        /* <DEDUP_REMOVED lines=9> */
[----:B------:R-:W5:Y:S01]  /*26f0*/  LDG.E.U16.CONSTANT R11, desc[UR8][R28.64+0x1e] ;  /* 0x00001e081c0b7981 */ /* 0x000f62000c1e9500 */
[----:B------:R-:W-:-:S04]  /*2700*/  IADD3 R24, PT, PT, R24, 0x10, RZ ;  /* 0x0000001018187810 */ /* 0x000fc80007ffe0ff */
[----:B------:R-:W-:Y:S01]  /*2710*/  ISETP.NE.AND P0, PT, R24, R5, PT ;  /* 0x000000051800720c */ /* 0x000fe20003f05270 */
[----:B--2---:R-:W-:-:S05]  /*2720*/  HADD2.F32 R9, -RZ, R25.H0_H0 ;  /* 0x20000019ff097230 */ /* 0x004fca0000004100 */
[C---:B---3--:R-:W-:Y:S01]  /*2730*/  FFMA R14, R23.reuse, R9, R14 ;  /* 0x00000009170e7223 */ /* 0x048fe2000000000e */
[----:B----4-:R-:W-:Y:S02]  /*2740*/  HADD2.F32 R8, -RZ, R8.H0_H0 ;  /* 0x20000008ff087230 */ /* 0x010fe40000004100 */
[----:B-----5:R-:W-:Y:S02]  /*2750*/  HADD2.F32 R10, -RZ, R10.H0_H0 ;  /* 0x2000000aff0a7230 */ /* 0x020fe40000004100 */
[----:B------:R-:W-:Y:S02]  /*2760*/  HADD2.F32 R25, -RZ, R11.H0_H0 ;  /* 0x2000000bff197230 */ /* 0x000fe40000004100 */
[C---:B------:R-:W-:Y:S01]  /*2770*/  FFMA R12, R23.reuse, R8, R12 ;  /* 0x00000008170c7223 */ /* 0x040fe2000000000c */
[C---:B------:R-:W-:Y:S02]  /*2780*/  FFMA R13, R23.reuse, R10, R13 ;  /* 0x0000000a170d7223 */ /* 0x040fe4000000000d */
[----:B------:R-:W-:-:S05]  /*2790*/  FFMA R15, R23, R25, R15 ;  /* 0x00000019170f7223 */ /* 0x000fca000000000f */
[----:B------:R0:W-:Y:S01]  /*27a0*/  STL.128 [R22+0x30], R12 ;  /* 0x0000300c16007387 */ /* 0x0001e20000100c00 */
[----:B------:R-:W-:Y:S05]  /*27b0*/  @P0 BRA `(.L_x_117) ;  /* 0xfffffff800f00947 */ /* 0x000fea000383ffff */
[----:B------:R-:W-:Y:S05]  /*27c0*/  BSYNC.RECONVERGENT B2 ;  /* 0x0000000000027941 */ /* 0x000fea0003800200 */
.L_x_116:
[----:B------:R-:W-:-:S07]  /*27d0*/  MOV R10, R5 ;  /* 0x00000005000a7202 */ /* 0x000fce0000000f00 */
.L_x_115:
[----:B------:R-:W-:Y:S05]  /*27e0*/  BSYNC.RECONVERGENT B1 ;  /* 0x0000000000017941 */ /* 0x000fea0003800200 */
.L_x_114:
[----:B------:R-:W-:Y:S04]  /*27f0*/  BSSY.RECONVERGENT B1, `(.L_x_118) ;  /* 0x0000075000017945 */ /* 0x000fe80003800200 */
[----:B------:R-:W-:Y:S05]  /*2800*/  @!P1 BRA `(.L_x_119) ;  /* 0x0000000400cc9947 */ /* 0x000fea0003800000 */
[----:B---3--:R-:W-:Y:S01]  /*2810*/  VIADD R8, R7, 0xffffffff ;  /* 0xffffffff07087836 */ /* 0x008fe20000000000 */
[----:B------:R-:W-:Y:S01]  /*2820*/  IADD3 R11, P2, PT, R20, R17, RZ ;  /* 0x00000011140b7210 */ /* 0x000fe20007f5e0ff */
[----:B------:R-:W-:Y:S01]  /*2830*/  BSSY.RECONVERGENT B2, `(.L_x_120) ;  /* 0x0000035000027945 */ /* 0x000fe20003800200 */
[----:B------:R-:W-:Y:S02]  /*2840*/  SHF.R.S32.HI R17, RZ, 0x1f, R17 ;  /* 0x0000001fff117819 */ /* 0x000fe40000011411 */
[----:B------:R-:W-:Y:S02]  /*2850*/  ISETP.GE.U32.AND P1, PT, R8, 0x7, PT ;  /* 0x000000070800780c */ /* 0x000fe40003f26070 */
[----:B------:R-:W-:Y:S02]  /*2860*/  ISETP.NE.AND P0, PT, R6, RZ, PT ;  /* 0x000000ff0600720c */ /* 0x000fe40003f05270 */
[----:B0-----:R-:W-:-:S09]  /*2870*/  IADD3.X R12, PT, PT, R18, R17, RZ, P2, !PT ;  /* 0x00000011120c7210 */ /* 0x001fd200017fe4ff */
[----:B------:R-:W-:Y:S05]  /*2880*/  @!P1 BRA `(.L_x_121) ;  /* 0x0000000000bc9947 */ /* 0x000fea0003800000 */
[----:B------:R-:W0:Y:S01]  /*2890*/  LDCU.64 UR6, c[0x0][0x390] ;  /* 0x00007200ff0677ac */ /* 0x000e220008000a00 */
[C---:B------:R-:W-:Y:S01]  /*28a0*/  IADD3 R9, P1, PT, R10.reuse, R11, RZ ;  /* 0x0000000b0a097210 */ /* 0x040fe20007f3e0ff */
[----:B------:R-:W-:-:S03]  /*28b0*/  IMAD R13, R10, 0x4, R1 ;  /* 0x000000040a0d7824 */ /* 0x000fc600078e0201 */
[----:B------:R-:W-:Y:S02]  /*28c0*/  IADD3.X R14, PT, PT, RZ, R12, RZ, P1, !PT ;  /* 0x0000000cff0e7210 */ /* 0x000fe40000ffe4ff */
[----:B------:R-:W2:Y:S04]  /*28d0*/  LDL R24, [R13] ;  /* 0x000000000d187983 */ /* 0x000ea80000100800 */
[----:B------:R-:W3:Y:S01]  /*28e0*/  LDL R29, [R13+0x10] ;  /* 0x000010000d1d7983 */ /* 0x000ee20000100800 */
[----:B0-----:R-:W-:-:S04]  /*28f0*/  LEA R8, P1, R9, UR6, 0x1 ;  /* 0x0000000609087c11 */ /* 0x001fc8000f8208ff */
[----:B------:R-:W-:Y:S02]  /*2900*/  LEA.HI.X R9, R9, UR7, R14, 0x1, P1 ;  /* 0x0000000709097c11 */ /* 0x000fe400088f0c0e */
[----:B------:R-:W4:Y:S04]  /*2910*/  LDL R14, [R13+0x4] ;  /* 0x000004000d0e7983 */ /* 0x000f280000100800 */
[----:B------:R-:W5:Y:S04]  /*2920*/  LDG.E.U16.CONSTANT R15, desc[UR8][R8.64] ;  /* 0x00000008080f7981 */ /* 0x000f68000c1e9500 */
[----:B------:R-:W3:Y:S04]  /*2930*/  LDG.E.U16.CONSTANT R17, desc[UR8][R8.64+0x2] ;  /* 0x0000020808117981 */ /* 0x000ee8000c1e9500 */
[----:B------:R-:W4:Y:S01]  /*2940*/  LDG.E.U16.CONSTANT R25, desc[UR8][R8.64+0x6] ;  /* 0x0000060808197981 */ /* 0x000f22000c1e9500 */
[----:B-----5:R-:W-:-:S03]  /*2950*/  HADD2.F32 R22, -RZ, R15.H0_H0 ;  /* 0x2000000fff167230 */ /* 0x020fc60000004100 */
[----:B------:R-:W5:Y:S02]  /*2960*/  LDG.E.U16.CONSTANT R15, desc[UR8][R8.64+0x4] ;  /* 0x00000408080f7981 */ /* 0x000f64000c1e9500 */
[----:B--2---:R-:W-:Y:S02]  /*2970*/  FFMA R24, R23, R22, R24 ;  /* 0x0000001617187223 */ /* 0x004fe40000000018 */
[----:B------:R-:W2:Y:S01]  /*2980*/  LDL R22, [R13+0x8] ;  /* 0x000008000d167983 */ /* 0x000ea20000100800 */
[----:B---3--:R-:W-:-:S05]  /*2990*/  HADD2.F32 R17, -RZ, R17.H0_H0 ;  /* 0x20000011ff117230 */ /* 0x008fca0000004100 */
[----:B----4-:R-:W-:Y:S02]  /*29a0*/  FFMA R28, R23, R17, R14 ;  /* 0x00000011171c7223 */ /* 0x010fe4000000000e */
[----:B------:R-:W3:Y:S01]  /*29b0*/  LDL R14, [R13+0xc] ;  /* 0x00000c000d0e7983 */ /* 0x000ee20000100800 */
[----:B-----5:R-:W-:-:S05]  /*29c0*/  HADD2.F32 R15, -RZ, R15.H0_H0 ;  /* 0x2000000fff0f7230 */ /* 0x020fca0000004100 */
[----:B--2---:R-:W-:Y:S02]  /*29d0*/  FFMA R17, R23, R15, R22 ;  /* 0x0000000f17117223 */ /* 0x004fe40000000016 */
[----:B------:R-:W2:Y:S01]  /*29e0*/  LDG.E.U16.CONSTANT R15, desc[UR8][R8.64+0x8] ;  /* 0x00000808080f7981 */ /* 0x000ea2000c1e9500 */
[----:B------:R-:W-:-:S03]  /*29f0*/  HADD2.F32 R25, -RZ, R25.H0_H0 ;  /* 0x20000019ff197230 */ /* 0x000fc60000004100 */
[----:B------:R-:W-:Y:S02]  /*2a00*/  STL [R13], R24 ;  /* 0x000000180d007387 */ /* 0x000fe40000100800 */
[----:B---3--:R-:W-:Y:S02]  /*2a10*/  FFMA R25, R23, R25, R14 ;  /* 0x0000001917197223 */ /* 0x008fe4000000000e */
[----:B------:R-:W3:Y:S04]  /*2a20*/  LDG.E.U16.CONSTANT R14, desc[UR8][R8.64+0xa] ;  /* 0x00000a08080e7981 */ /* 0x000ee8000c1e9500 */
[----:B------:R0:W-:Y:S04]  /*2a30*/  STL [R13+0x8], R17 ;  /* 0x000008110d007387 */ /* 0x0001e80000100800 */
[----:B------:R-:W4:Y:S04]  /*2a40*/  LDL R22, [R13+0x14] ;  /* 0x000014000d167983 */ /* 0x000f280000100800 */
[----:B0-----:R-:W5:Y:S04]  /*2a50*/  LDG.E.U16.CONSTANT R17, desc[UR8][R8.64+0xe] ;  /* 0x00000e0808117981 */ /* 0x001f68000c1e9500 */
[----:B------:R0:W-:Y:S04]  /*2a60*/  STL [R13+0xc], R25 ;  /* 0x00000c190d007387 */ /* 0x0001e80000100800 */
[----:B0-----:R-:W5:Y:S01]  /*2a70*/  LDL R25, [R13+0x1c] ;  /* 0x00001c000d197983 */ /* 0x001f620000100800 */
[----:B--2---:R-:W-:-:S03]  /*2a80*/  HADD2.F32 R24, -RZ, R15.H0_H0 ;  /* 0x2000000fff187230 */ /* 0x004fc60000004100 */
[----:B------:R-:W2:Y:S02]  /*2a90*/  LDG.E.U16.CONSTANT R15, desc[UR8][R8.64+0xc] ;  /* 0x00000c08080f7981 */ /* 0x000ea4000c1e9500 */
[----:B------:R-:W-:Y:S02]  /*2aa0*/  FFMA R24, R23, R24, R29 ;  /* 0x0000001817187223 */ /* 0x000fe4000000001d */
[----:B------:R-:W2:Y:S01]  /*2ab0*/  LDL R29, [R13+0x18] ;  /* 0x000018000d1d7983 */ /* 0x000ea20000100800 */
[----:B---3--:R-:W-:-:S03]  /*2ac0*/  HADD2.F32 R14, -RZ, R14.H0_H0 ;  /* 0x2000000eff0e7230 */ /* 0x008fc60000004100 */
[----:B------:R5:W-:Y:S02]  /*2ad0*/  STL [R13+0x4], R28 ;  /* 0x0000041c0d007387 */ /* 0x000be40000100800 */
[C---:B----4-:R-:W-:Y:S01]  /*2ae0*/  FFMA R22, R23.reuse, R14, R22 ;  /* 0x0000000e17167223 */ /* 0x050fe20000000016 */
[----:B-----5:R-:W-:Y:S01]  /*2af0*/  HADD2.F32 R28, -RZ, R17.H0_H0 ;  /* 0x20000011ff1c7230 */ /* 0x020fe20000004100 */
[----:B------:R0:W-:Y:S04]  /*2b00*/  STL [R13+0x10], R24 ;  /* 0x000010180d007387 */ /* 0x0001e80000100800 */
[----:B------:R0:W-:Y:S01]  /*2b10*/  STL [R13+0x14], R22 ;  /* 0x000014160d007387 */ /* 0x0001e20000100800 */
[----:B------:R-:W-:-:S05]  /*2b20*/  FFMA R28, R23, R28, R25 ;  /* 0x0000001c171c7223 */ /* 0x000fca0000000019 */
[----:B------:R0:W-:Y:S01]  /*2b30*/  STL [R13+0x1c], R28 ;  /* 0x00001c1c0d007387 */ /* 0x0001e20000100800 */
[----:B------:R-:W-:Y:S01]  /*2b40*/  IADD3 R10, PT, PT, R10, 0x8, RZ ;  /* 0x000000080a0a7810 */ /* 0x000fe20007ffe0ff */
[----:B--2---:R-:W-:-:S05]  /*2b50*/  HADD2.F32 R14, -RZ, R15.H0_H0 ;  /* 0x2000000fff0e7230 */ /* 0x004fca0000004100 */
[----:B------:R-:W-:-:S05]  /*2b60*/  FFMA R14, R23, R14, R29 ;  /* 0x0000000e170e7223 */ /* 0x000fca000000001d */
[----:B------:R0:W-:Y:S02]  /*2b70*/  STL [R13+0x18], R14 ;  /* 0x0000180e0d007387 */ /* 0x0001e40000100800 */
.L_x_121:
[----:B------:R-:W-:Y:S05]  /*2b80*/  BSYNC.RECONVERGENT B2 ;  /* 0x0000000000027941 */ /* 0x000fea0003800200 */
.L_x_120:
[----:B------:R-:W-:Y:S05]  /*2b90*/  @!P0 BRA `(.L_x_119) ;  /* 0x0000000000e88947 */ /* 0x000fea0003800000 */
[----:B------:R-:W-:Y:S01]  /*2ba0*/  IADD3 R8, PT, PT, R6, -0x1, RZ ;  /* 0xffffffff06087810 */ /* 0x000fe20007ffe0ff */
[----:B------:R-:W-:Y:S01]  /*2bb0*/  BSSY.RECONVERGENT B2, `(.L_x_122) ;  /* 0x000001f000027945 */ /* 0x000fe20003800200 */
[----:B------:R-:W-:Y:S02]  /*2bc0*/  ISETP.NE.AND P1, PT, R4, RZ, PT ;  /* 0x000000ff0400720c */ /* 0x000fe40003f25270 */
[----:B------:R-:W-:-:S13]  /*2bd0*/  ISETP.GE.U32.AND P0, PT, R8, 0x3, PT ;  /* 0x000000030800780c */ /* 0x000fda0003f06070 */
[----:B------:R-:W-:Y:S05]  /*2be0*/  @!P0 BRA `(.L_x_123) ;  /* 0x00000000006c8947 */ /* 0x000fea0003800000 */
[----:B------:R-:W1:Y:S01]  /*2bf0*/  LDCU.64 UR6, c[0x0][0x390] ;  /* 0x00007200ff0677ac */ /* 0x000e620008000a00 */
[C---:B------:R-:W-:Y:S02]  /*2c00*/  IADD3 R9, P0, PT, R10.reuse, R11, RZ ;  /* 0x0000000b0a097210 */ /* 0x040fe40007f1e0ff */
[----:B0-----:R-:W-:-:S03]  /*2c10*/  LEA R13, R10, R1, 0x2 ;  /* 0x000000010a0d7211 */ /* 0x001fc600078e10ff */
[----:B------:R-:W-:Y:S02]  /*2c20*/  IMAD.X R14, RZ, RZ, R12, P0 ;  /* 0x000000ffff0e7224 */ /* 0x000fe400000e060c */
[----:B------:R-:W2:Y:S04]  /*2c30*/  LDL R22, [R13+0x4] ;  /* 0x000004000d167983 */ /* 0x000ea80000100800 */
[----:B------:R-:W3:Y:S01]  /*2c40*/  LDL R28, [R13+0x8] ;  /* 0x000008000d1c7983 */ /* 0x000ee20000100800 */
[----:B-1----:R-:W-:-:S04]  /*2c50*/  LEA R8, P0, R9, UR6, 0x1 ;  /* 0x0000000609087c11 */ /* 0x002fc8000f8008ff */
[----:B------:R-:W-:Y:S02]  /*2c60*/  LEA.HI.X R9, R9, UR7, R14, 0x1, P0 ;  /* 0x0000000709097c11 */ /* 0x000fe400080f0c0e */
[----:B------:R-:W4:Y:S04]  /*2c70*/  LDL R14, [R13] ;  /* 0x000000000d0e7983 */ /* 0x000f280000100800 */
[----:B------:R-:W5:Y:S04]  /*2c80*/  LDG.E.U16.CONSTANT R15, desc[UR8][R8.64] ;  /* 0x00000008080f7981 */ /* 0x000f68000c1e9500 */
[----:B------:R-:W2:Y:S04]  /*2c90*/  LDG.E.U16.CONSTANT R17, desc[UR8][R8.64+0x2] ;  /* 0x0000020808117981 */ /* 0x000ea8000c1e9500 */
[----:B------:R-:W3:Y:S01]  /*2ca0*/  LDG.E.U16.CONSTANT R24, desc[UR8][R8.64+0x6] ;  /* 0x0000060808187981 */ /* 0x000ee2000c1e9500 */
[----:B-----5:R-:W-:-:S02]  /*2cb0*/  HADD2.F32 R15, -RZ, R15.H0_H0 ;  /* 0x2000000fff0f7230 */ /* 0x020fc40000004100 */
[----:B--2---:R-:W-:-:S03]  /*2cc0*/  HADD2.F32 R17, -RZ, R17.H0_H0 ;  /* 0x20000011ff117230 */ /* 0x004fc60000004100 */
[C---:B----4-:R-:W-:Y:S02]  /*2cd0*/  FFMA R14, R23.reuse, R15, R14 ;  /* 0x0000000f170e7223 */ /* 0x050fe4000000000e */
[----:B------:R-:W2:Y:S01]  /*2ce0*/  LDG.E.U16.CONSTANT R15, desc[UR8][R8.64+0x4] ;  /* 0x00000408080f7981 */ /* 0x000ea2000c1e9500 */
[----:B------:R-:W-:-:S03]  /*2cf0*/  FFMA R22, R23, R17, R22 ;  /* 0x0000001117167223 */ /* 0x000fc60000000016 */
[----:B------:R-:W4:Y:S01]  /*2d00*/  LDL R17, [R13+0xc] ;  /* 0x00000c000d117983 */ /* 0x000f220000100800 */
[----:B---3--:R-:W-:-:S03]  /*2d10*/  HADD2.F32 R25, -RZ, R24.H0_H0 ;  /* 0x20000018ff197230 */ /* 0x008fc60000004100 */
[----:B------:R1:W-:Y:S04]  /*2d20*/  STL [R13], R14 ;  /* 0x0000000e0d007387 */ /* 0x0003e80000100800 */
[----:B------:R1:W-:Y:S01]  /*2d30*/  STL [R13+0x4], R22 ;  /* 0x000004160d007387 */ /* 0x0003e20000100800 */
[----:B------:R-:W-:Y:S01]  /*2d40*/  IADD3 R10, PT, PT, R10, 0x4, RZ ;  /* 0x000000040a0a7810 */ /* 0x000fe20007ffe0ff */
[----:B--2---:R-:W-:-:S05]  /*2d50*/  HADD2.F32 R15, -RZ, R15.H0_H0 ;  /* 0x2000000fff0f7230 */ /* 0x004fca0000004100 */
[C---:B------:R-:W-:Y:S01]  /*2d60*/  FFMA R24, R23.reuse, R15, R28 ;  /* 0x0000000f17187223 */ /* 0x040fe2000000001c */
[----:B----4-:R-:W-:-:S04]  /*2d70*/  FFMA R28, R23, R25, R17 ;  /* 0x00000019171c7223 */ /* 0x010fc80000000011 */
[----:B------:R1:W-:Y:S04]  /*2d80*/  STL [R13+0x8], R24 ;  /* 0x000008180d007387 */ /* 0x0003e80000100800 */
[----:B------:R1:W-:Y:S02]  /*2d90*/  STL [R13+0xc], R28 ;  /* 0x00000c1c0d007387 */ /* 0x0003e40000100800 */
.L_x_123:
[----:B------:R-:W-:Y:S05]  /*2da0*/  BSYNC.RECONVERGENT B2 ;  /* 0x0000000000027941 */ /* 0x000fea0003800200 */
.L_x_122:
[----:B------:R-:W-:Y:S05]  /*2db0*/  @!P1 BRA `(.L_x_119) ;  /* 0x0000000000609947 */ /* 0x000fea0003800000 */
[----:B------:R-:W2:Y:S01]  /*2dc0*/  LDCU.64 UR6, c[0x0][0x390] ;  /* 0x00007200ff0677ac */ /* 0x000ea20008000a00 */
[C---:B------:R-:W-:Y:S02]  /*2dd0*/  IADD3 R11, P0, PT, R10.reuse, R11, RZ ;  /* 0x0000000b0a0b7210 */ /* 0x040fe40007f1e0ff */
[----:B------:R-:W-:-:S03]  /*2de0*/  LEA R10, R10, R1, 0x2 ;  /* 0x000000010a0a7211 */ /* 0x000fc600078e10ff */
[----:B------:R-:W-:Y:S02]  /*2df0*/  IMAD.X R12, RZ, RZ, R12, P0 ;  /* 0x000000ffff0c7224 */ /* 0x000fe400000e060c */
[----:B01----:R-:W3:Y:S01]  /*2e00*/  LDL R14, [R10] ;  /* 0x000000000a0e7983 */ /* 0x003ee20000100800 */
[----:B--2---:R-:W-:-:S04]  /*2e10*/  LEA R8, P0, R11, UR6, 0x1 ;  /* 0x000000060b087c11 */ /* 0x004fc8000f8008ff */
[----:B------:R-:W-:-:S05]  /*2e20*/  LEA.HI.X R9, R11, UR7, R12, 0x1, P0 ;  /* 0x000000070b097c11 */ /* 0x000fca00080f0c0c */
[----:B------:R-:W2:Y:S01]  /*2e30*/  LDG.E.U16.CONSTANT R11, desc[UR8][R8.64] ;  /* 0x00000008080b7981 */ /* 0x000ea2000c1e9500 */
[----:B------:R-:W-:Y:S01]  /*2e40*/  ISETP.NE.AND P0, PT, R4, 0x1, PT ;  /* 0x000000010400780c */ /* 0x000fe20003f05270 */
[----:B--2---:R-:W-:-:S05]  /*2e50*/  HADD2.F32 R12, -RZ, R11.H0_H0 ;  /* 0x2000000bff0c7230 */ /* 0x004fca0000004100 */
[----:B---3--:R-:W-:-:S05]  /*2e60*/  FFMA R11, R23, R12, R14 ;  /* 0x0000000c170b7223 */ /* 0x008fca000000000e */
[----:B------:R2:W-:Y:S02]  /*2e70*/  STL [R10], R11 ;  /* 0x0000000b0a007387 */ /* 0x0005e40000100800 */
[----:B------:R-:W-:Y:S05]  /*2e80*/  @!P0 BRA `(.L_x_119) ;  /* 0x00000000002c8947 */ /* 0x000fea0003800000 */
[----:B------:R-:W-:Y:S01]  /*2e90*/  ISETP.NE.AND P0, PT, R4, 0x2, PT ;  /* 0x000000020400780c */ /* 0x000fe20003f05270 */
[----:B--2---:R-:W2:Y:S04]  /*2ea0*/  LDG.E.U16.CONSTANT R11, desc[UR8][R8.64+0x2] ;  /* 0x00000208080b7981 */ /* 0x004ea8000c1e9500 */
[----:B------:R-:W3:Y:S08]  /*2eb0*/  LDL R22, [R10+0x4] ;  /* 0x000004000a167983 */ /* 0x000ef00000100800 */
[----:B------:R-:W4:Y:S04]  /*2ec0*/  @P0 LDG.E.U16.CONSTANT R13, desc[UR8][R8.64+0x4] ;  /* 0x00000408080d0981 */ /* 0x000f28000c1e9500 */
[----:B------:R-:W5:Y:S01]  /*2ed0*/  @P0 LDL R15, [R10+0x8] ;  /* 0x000008000a0f0983 */ /* 0x000f620000100800 */
[----:B--2---:R-:W-:-:S05]  /*2ee0*/  HADD2.F32 R12, -RZ, R11.H0_H0 ;  /* 0x2000000bff0c7230 */ /* 0x004fca0000004100 */
[----:B---3--:R-:W-:Y:S01]  /*2ef0*/  FFMA R11, R23, R12, R22 ;  /* 0x0000000c170b7223 */ /* 0x008fe20000000016 */
[----:B----4-:R-:W-:-:S05]  /*2f00*/  @P0 HADD2.F32 R14, -RZ, R13.H0_H0 ;  /* 0x2000000dff0e0230 */ /* 0x010fca0000004100 */
[----:B-----5:R-:W-:Y:S01]  /*2f10*/  @P0 FFMA R23, R23, R14, R15 ;  /* 0x0000000e17170223 */ /* 0x020fe2000000000f */
[----:B------:R4:W-:Y:S04]  /*2f20*/  STL [R10+0x4], R11 ;  /* 0x0000040b0a007387 */ /* 0x0009e80000100800 */
[----:B------:R4:W-:Y:S02]  /*2f30*/  @P0 STL [R10+0x8], R23 ;  /* 0x000008170a000387 */ /* 0x0009e40000100800 */
.L_x_119:
[----:B------:R-:W-:Y:S05]  /*2f40*/  BSYNC.RECONVERGENT B1 ;  /* 0x0000000000017941 */ /* 0x000fea0003800200 */
.L_x_118:
[----:B------:R-:W5:Y:S01]  /*2f50*/  LDCU UR6, c[0x0][0x360] ;  /* 0x00006c00ff0677ac */ /* 0x000f620008000800 */
[----:B------:R-:W0:Y:S01]  /*2f60*/  LDCU UR7, c[0x0][0x3b0] ;  /* 0x00007600ff0777ac */ /* 0x000e220008000800 */
[----:B-----5:R-:W-:-:S04]  /*2f70*/  IADD3 R19, PT, PT, R19, UR6, RZ ;  /* 0x0000000613137c10 */ /* 0x020fc8000fffe0ff */
[----:B0-----:R-:W-:-:S13]  /*2f80*/  ISETP.GE.AND P0, PT, R19, UR7, PT ;  /* 0x0000000713007c0c */ /* 0x001fda000bf06270 */
[----:B------:R-:W-:Y:S05]  /*2f90*/  @!P0 BRA `(.L_x_124) ;  /* 0xffffffe400f88947 */ /* 0x000fea000383ffff */
.L_x_101:
[----:B------:R-:W-:Y:S05]  /*2fa0*/  BSYNC.RECONVERGENT B0 ;  /* 0x0000000000007941 */ /* 0x000fea0003800200 */
.L_x_100:
[----:B------:R-:W5:Y:S01]  /*2fb0*/  SHFL.DOWN PT, R4, R21, 0x10, 0x1f ;  /* 0x0a001f0015047f89 */ /* 0x000f6200000e0000 */
[----:B------:R-:W0:Y:S01]  /*2fc0*/  S2UR UR7, SR_CgaCtaId ;  /* 0x00000000000779c3 */ /* 0x000e220000008800 */
[----:B------:R-:W-:Y:S01]  /*2fd0*/  UMOV UR6, 0x400 ;  /* 0x0000040000067882 */ /* 0x000fe20000000000 */
[----:B------:R-:W-:Y:S01]  /*2fe0*/  ISETP.GE.AND P1, PT, R0, 0x1, PT ;  /* 0x000000010000780c */ /* 0x000fe20003f26270 */
[----:B----4-:R-:W4:Y:S01]  /*2ff0*/  S2R R23, SR_TID.X ;  /* 0x0000000000177919 */ /* 0x010f220000002100 */
[----:B------:R-:W-:Y:S01]  /*3000*/  BSSY.RECONVERGENT B0, `(.L_x_125) ;  /* 0x0000071000007945 */ /* 0x000fe20003800200 */
[----:B-----5:R-:W-:Y:S01]  /*3010*/  FADD R4, R4, R21 ;  /* 0x0000001504047221 */ /* 0x020fe20000000000 */
[----:B0-----:R-:W-:Y:S02]  /*3020*/  ULEA UR10, UR7, UR6, 0x18 ;  /* 0x00000006070a7291 */ /* 0x001fe4000f8ec0ff */
[----:B------:R-:W-:Y:S02]  /*3030*/  UIADD3 UR6, UPT, UPT, UR6, 0x10, URZ ;  /* 0x0000001006067890 */ /* 0x000fe4000fffe0ff */
[----:B--2---:R-:W0:Y:S02]  /*3040*/  SHFL.DOWN PT, R5, R4, 0x8, 0x1f ;  /* 0x09001f0004057f89 */ /* 0x004e2400000e0000 */
[----:B------:R-:W-:Y:S01]  /*3050*/  ULEA UR6, UR7, UR6, 0x18 ;  /* 0x0000000607067291 */ /* 0x000fe2000f8ec0ff */
[----:B----4-:R-:W-:-:S05]  /*3060*/  ISETP.NE.AND P0, PT, R23, RZ, PT ;  /* 0x000000ff1700720c */ /* 0x010fca0003f05270 */
[----:B------:R-:W-:Y:S01]  /*3070*/  LEA R20, R0, UR6, 0x2 ;  /* 0x0000000600147c11 */ /* 0x000fe2000f8e10ff */
[----:B0-----:R-:W-:-:S05]  /*3080*/  FADD R5, R4, R5 ;  /* 0x0000000504057221 */ /* 0x001fca0000000000 */
[----:B------:R-:W0:Y:S02]  /*3090*/  SHFL.DOWN PT, R6, R5, 0x4, 0x1f ;  /* 0x08801f0005067f89 */ /* 0x000e2400000e0000 */
[----:B0-----:R-:W-:-:S05]  /*30a0*/  FADD R6, R5, R6 ;  /* 0x0000000605067221 */ /* 0x001fca0000000000 */
[----:B------:R-:W0:Y:S02]  /*30b0*/  SHFL.DOWN PT, R7, R6, 0x2, 0x1f ;  /* 0x08401f0006077f89 */ /* 0x000e2400000e0000 */
[----:B0-----:R-:W-:-:S05]  /*30c0*/  FADD R7, R6, R7 ;  /* 0x0000000706077221 */ /* 0x001fca0000000000 */
[----:B---3--:R-:W0:Y:S02]  /*30d0*/  SHFL.DOWN PT, R8, R7, 0x1, 0x1f ;  /* 0x08201f0007087f89 */ /* 0x008e2400000e0000 */
[----:B0-----:R-:W-:-:S05]  /*30e0*/  FADD R8, R7, R8 ;  /* 0x0000000807087221 */ /* 0x001fca0000000000 */
[----:B------:R-:W-:Y:S01]  /*30f0*/  @!P0 STS [UR10+0x4], R8 ;  /* 0x00000408ff008988 */ /* 0x000fe2000800080a */
[----:B------:R-:W-:Y:S06]  /*3100*/  BAR.SYNC.DEFER_BLOCKING 0x0 ;  /* 0x0000000000007b1d */ /* 0x000fec0000010000 */
[----:B------:R-:W0:Y:S02]  /*3110*/  LDS R21, [UR10+0x4] ;  /* 0x0000040aff157984 */ /* 0x000e240008000800 */
[----:B0-----:R-:W-:Y:S01]  /*3120*/  FADD R21, R21, 9.9999999747524270788e-07 ;  /* 0x358637bd15157421 */ /* 0x001fe20000000000 */
[----:B------:R-:W-:Y:S06]  /*3130*/  @!P1 BRA `(.L_x_126) ;  /* 0x0000000400749947 */ /* 0x000fec0003800000 */
[C---:B------:R-:W-:Y:S01]  /*3140*/  VIADD R4, R0.reuse, 0xffffffff ;  /* 0xffffffff00047836 */ /* 0x040fe20000000000 */
[----:B------:R-:W-:Y:S01]  /*3150*/  LOP3.LUT R26, R0, 0xf, RZ, 0xc0, !PT ;  /* 0x0000000f001a7812 */ /* 0x000fe200078ec0ff */
[----:B------:R-:W-:Y:S01]  /*3160*/  BSSY.RECONVERGENT B1, `(.L_x_127) ;  /* 0x0000021000017945 */ /* 0x000fe20003800200 */
[----:B-1----:R-:W-:Y:S02]  /*3170*/  HFMA2 R22, -RZ, RZ, 0, 0 ;  /* 0x00000000ff167431 */ /* 0x002fe400000001ff */
[----:B------:R-:W-:Y:S02]  /*3180*/  ISETP.GE.U32.AND P3, PT, R4, 0xf, PT ;  /* 0x0000000f0400780c */ /* 0x000fe40003f66070 */
[----:B------:R-:W-:-:S11]  /*3190*/  ISETP.NE.AND P2, PT, R26, RZ, PT ;  /* 0x000000ff1a00720c */ /* 0x000fd60003f45270 */
[----:B------:R-:W-:Y:S05]  /*31a0*/  @!P3 BRA `(.L_x_128) ;  /* 0x000000000070b947 */ /* 0x000fea0003800000 */
[----:B------:R-:W-:Y:S02]  /*31b0*/  LOP3.LUT R22, R0, 0x7ffffff0, RZ, 0xc0, !PT ;  /* 0x7ffffff000167812 */ /* 0x000fe400078ec0ff */
[----:B------:R-:W-:-:S07]  /*31c0*/  MOV R24, RZ ;  /* 0x000000ff00187202 */ /* 0x000fce0000000f00 */
.L_x_129:
[----:B------:R-:W-:-:S05]  /*31d0*/  IMAD R25, R24, 0x4, R1 ;  /* 0x0000000418197824 */ /* 0x000fca00078e0201 */
[----:B0-----:R-:W2:Y:S04]  /*31e0*/  LDL.128 R4, [R25] ;  /* 0x0000000019047983 */ /* 0x001ea80000100c00 */
[----:B------:R-:W3:Y:S04]  /*31f0*/  LDL.128 R8, [R25+0x10] ;  /* 0x0000100019087983 */ /* 0x000ee80000100c00 */
[----:B------:R-:W4:Y:S04]  /*3200*/  LDL.128 R12, [R25+0x20] ;  /* 0x00002000190c7983 */ /* 0x000f280000100c00 */
[----:B------:R-:W5:Y:S01]  /*3210*/  LDL.128 R16, [R25+0x30] ;  /* 0x0000300019107983 */ /* 0x000f620000100c00 */
[----:B------:R-:W-:Y:S01]  /*3220*/  IMAD R27, R23, R0, R24 ;  /* 0x00000000171b7224 */ /* 0x000fe200078e0218 */
[----:B------:R-:W-:-:S04]  /*3230*/  IADD3 R24, PT, PT, R24, 0x10, RZ ;  /* 0x0000001018187810 */ /* 0x000fc80007ffe0ff */
        /* <DEDUP_REMOVED lines=19> */
.L_x_128:
[----:B------:R-:W-:Y:S05]  /*3370*/  BSYNC.RECONVERGENT B1 ;  /* 0x0000000000017941 */ /* 0x000fea0003800200 */
.L_x_127:
[----:B------:R-:W-:Y:S05]  /*3380*/  @!P2 BRA `(.L_x_126) ;  /* 0x0000000000e0a947 */ /* 0x000fea0003800000 */
[----:B------:R-:W-:Y:S01]  /*3390*/  ISETP.GE.U32.AND P2, PT, R26, 0x8, PT ;  /* 0x000000081a00780c */ /* 0x000fe20003f46070 */
[----:B------:R-:W-:Y:S01]  /*33a0*/  BSSY.RECONVERGENT B1, `(.L_x_130) ;  /* 0x0000018000017945 */ /* 0x000fe20003800200 */
[----:B0-----:R-:W-:-:S04]  /*33b0*/  LOP3.LUT R8, R0, 0x7, RZ, 0xc0, !PT ;  /* 0x0000000700087812 */ /* 0x001fc800078ec0ff */
[----:B------:R-:W-:-:S07]  /*33c0*/  ISETP.NE.AND P3, PT, R8, RZ, PT ;  /* 0x000000ff0800720c */ /* 0x000fce0003f65270 */
[----:B------:R-:W-:Y:S06]  /*33d0*/  @!P2 BRA `(.L_x_131) ;  /* 0x000000000050a947 */ /* 0x000fec0003800000 */
[----:B------:R-:W-:-:S05]  /*33e0*/  IMAD R4, R22, 0x4, R1 ;  /* 0x0000000416047824 */ /* 0x000fca00078e0201 */
[----:B------:R-:W2:Y:S04]  /*33f0*/  LDL R5, [R4] ;  /* 0x0000000004057983 */ /* 0x000ea80000100800 */
[----:B------:R-:W3:Y:S04]  /*3400*/  LDL R9, [R4+0x4] ;  /* 0x0000040004097983 */ /* 0x000ee80000100800 */
[----:B------:R-:W4:Y:S04]  /*3410*/  LDL R11, [R4+0x8] ;  /* 0x00000800040b7983 */ /* 0x000f280000100800 */
[----:B------:R-:W5:Y:S04]  /*3420*/  LDL R13, [R4+0xc] ;  /* 0x00000c00040d7983 */ /* 0x000f680000100800 */
[----:B------:R-:W5:Y:S04]  /*3430*/  LDL R15, [R4+0x10] ;  /* 0x00001000040f7983 */ /* 0x000f680000100800 */
[----:B------:R-:W5:Y:S04]  /*3440*/  LDL R17, [R4+0x14] ;  /* 0x0000140004117983 */ /* 0x000f680000100800 */
[----:B------:R-:W5:Y:S04]  /*3450*/  LDL R19, [R4+0x18] ;  /* 0x0000180004137983 */ /* 0x000f680000100800 */
[----:B------:R-:W5:Y:S01]  /*3460*/  LDL R25, [R4+0x1c] ;  /* 0x00001c0004197983 */ /* 0x000f620000100800 */
[----:B------:R-:W-:Y:S01]  /*3470*/  IMAD R7, R23, R0, R22 ;  /* 0x0000000017077224 */ /* 0x000fe200078e0216 */
[----:B------:R-:W-:-:S04]  /*3480*/  IADD3 R22, PT, PT, R22, 0x8, RZ ;  /* 0x0000000816167810 */ /* 0x000fc80007ffe0ff */
[----:B------:R-:W-:-:S05]  /*3490*/  LEA R6, R7, R20, 0x2 ;  /* 0x0000001407067211 */ /* 0x000fca00078e10ff */
        /* <DEDUP_REMOVED lines=8> */
.L_x_131:
[----:B------:R-:W-:Y:S05]  /*3520*/  BSYNC.RECONVERGENT B1 ;  /* 0x0000000000017941 */ /* 0x000fea0003800200 */
.L_x_130:
        /* <DEDUP_REMOVED lines=10> */
[----:B------:R-:W5:Y:S01]  /*35d0*/  LDL R15, [R4+0xc] ;  /* 0x00000c00040f7983 */ /* 0x000f620000100800 */
[----:B------:R-:W-:Y:S01]  /*35e0*/  IMAD R7, R23, R0, R22 ;  /* 0x0000000017077224 */ /* 0x000fe200078e0216 */
[----:B------:R-:W-:-:S04]  /*35f0*/  IADD3 R22, PT, PT, R22, 0x4, RZ ;  /* 0x0000000416167810 */ /* 0x000fc80007ffe0ff */
[----:B------:R-:W-:-:S05]  /*3600*/  LEA R6, R7, R20, 0x2 ;  /* 0x0000001407067211 */ /* 0x000fca00078e10ff */
[----:B--2---:R0:W-:Y:S04]  /*3610*/  STS [R6], R5 ;  /* 0x0000000506007388 */ /* 0x0041e80000000800 */
[----:B---3--:R0:W-:Y:S04]  /*3620*/  STS [R6+0x4], R11 ;  /* 0x0000040b06007388 */ /* 0x0081e80000000800 */
[----:B----4-:R0:W-:Y:S04]  /*3630*/  STS [R6+0x8], R13 ;  /* 0x0000080d06007388 */ /* 0x0101e80000000800 */
[----:B-----5:R0:W-:Y:S02]  /*3640*/  STS [R6+0xc], R15 ;  /* 0x00000c0f06007388 */ /* 0x0201e40000000800 */
.L_x_133:
[----:B------:R-:W-:Y:S05]  /*3650*/  BSYNC.RECONVERGENT B1 ;  /* 0x0000000000017941 */ /* 0x000fea0003800200 */
.L_x_132:
[----:B------:R-:W-:Y:S05]  /*3660*/  @!P3 BRA `(.L_x_126) ;  /* 0x000000000028b947 */ /* 0x000fea0003800000 */
[----:B------:R-:W-:-:S07]  /*3670*/  IMAD.MOV.U32 R4, RZ, RZ, RZ ;  /* 0x000000ffff047224 */ /* 0x000fce00078e00ff */
.L_x_134:
[----:B0-2---:R-:W-:-:S06]  /*3680*/  LEA R5, R22, R1, 0x2 ;  /* 0x0000000116057211 */ /* 0x005fcc00078e10ff */
[----:B------:R-:W2:Y:S01]  /*3690*/  LDL R5, [R5] ;  /* 0x0000000005057983 */ /* 0x000ea20000100800 */
[----:B------:R-:W-:Y:S01]  /*36a0*/  IMAD R7, R23, R0, R22 ;  /* 0x0000000017077224 */ /* 0x000fe200078e0216 */
[----:B------:R-:W-:Y:S01]  /*36b0*/  IADD3 R22, PT, PT, R22, 0x1, RZ ;  /* 0x0000000116167810 */ /* 0x000fe20007ffe0ff */
[----:B------:R-:W-:-:S03]  /*36c0*/  VIADD R4, R4, 0x1 ;  /* 0x0000000104047836 */ /* 0x000fc60000000000 */
[----:B------:R-:W-:Y:S02]  /*36d0*/  LEA R6, R7, R20, 0x2 ;  /* 0x0000001407067211 */ /* 0x000fe400078e10ff */
[----:B------:R-:W-:-:S03]  /*36e0*/  ISETP.NE.AND P2, PT, R4, R9, PT ;  /* 0x000000090400720c */ /* 0x000fc60003f45270 */
[----:B--2---:R2:W-:Y:S10]  /*36f0*/  STS [R6], R5 ;  /* 0x0000000506007388 */ /* 0x0045f40000000800 */
[----:B------:R-:W-:Y:S05]  /*3700*/  @P2 BRA `(.L_x_134) ;  /* 0xfffffffc00dc2947 */ /* 0x000fea000383ffff */
.L_x_126:
[----:B------:R-:W-:Y:S05]  /*3710*/  BSYNC.RECONVERGENT B0 ;  /* 0x0000000000007941 */ /* 0x000fea0003800200 */
.L_x_125:
[----:B------:R-:W-:Y:S06]  /*3720*/  BAR.SYNC.DEFER_BLOCKING 0x0 ;  /* 0x0000000000007b1d */ /* 0x000fec0000010000 */
[----:B------:R-:W-:Y:S05]  /*3730*/  @P0 EXIT ;  /* 0x000000000000094d */ /* 0x000fea0003800000 */
[----:B------:R-:W-:Y:S04]  /*3740*/  BSSY.RECONVERGENT B0, `(.L_x_135) ;  /* 0x000006d000007945 */ /* 0x000fe80003800200 */
[----:B------:R-:W-:Y:S05]  /*3750*/  @!P1 BRA `(.L_x_136) ;  /* 0x0000000400ac9947 */ /* 0x000fea0003800000 */
[----:B------:R-:W3:Y:S01]  /*3760*/  LDC R23, c[0x0][0x360] ;  /* 0x0000d800ff177b82 */ /* 0x000ee20000000800 */
[----:B0-----:R-:W-:Y:S02]  /*3770*/  MOV R7, RZ ;  /* 0x000000ff00077202 */ /* 0x001fe40000000f00 */
[C---:B---3--:R-:W-:Y:S02]  /*3780*/  LOP3.LUT R4, R23.reuse, 0xfffffff8, RZ, 0xc0, !PT ;  /* 0xfffffff817047812 */ /* 0x048fe400078ec0ff */
[C---:B-1----:R-:W-:Y:S02]  /*3790*/  LOP3.LUT R22, R23.reuse, 0x7, RZ, 0xc0, !PT ;  /* 0x0000000717167812 */ /* 0x042fe400078ec0ff */
[C---:B------:R-:W-:Y:S01]  /*37a0*/  LOP3.LUT R19, R23.reuse, 0x3, RZ, 0xc0, !PT ;  /* 0x0000000317137812 */ /* 0x040fe200078ec0ff */
[----:B------:R-:W-:Y:S01]  /*37b0*/  IMAD.MOV R4, RZ, RZ, -R4 ;  /* 0x000000ffff047224 */ /* 0x000fe200078e0a04 */
[----:B--2---:R-:W-:Y:S02]  /*37c0*/  LOP3.LUT R6, R23, 0x7f8, RZ, 0xc0, !PT ;  /* 0x000007f817067812 */ /* 0x004fe400078ec0ff */
[----:B------:R-:W-:-:S07]  /*37d0*/  IADD3 R18, PT, PT, R22, -0x1, RZ ;  /* 0xffffffff16127810 */ /* 0x000fce0007ffe0ff */
.L_x_144:
[----:B------:R-:W-:Y:S01]  /*37e0*/  ISETP.GE.U32.AND P0, PT, R23, 0x8, PT ;  /* 0x000000081700780c */ /* 0x000fe20003f06070 */
[----:B------:R-:W-:Y:S02]  /*37f0*/  HFMA2 R10, -RZ, RZ, 0, 0 ;  /* 0x00000000ff0a7431 */ /* 0x000fe400000001ff */
[----:B------:R-:W-:-:S10]  /*3800*/  IMAD.MOV.U32 R0, RZ, RZ, RZ ;  /* 0x000000ffff007224 */ /* 0x000fd400078e00ff */
[----:B---3--:R-:W-:Y:S05]  /*3810*/  @!P0 BRA `(.L_x_137) ;  /* 0x0000000000808947 */ /* 0x008fea0003800000 */
[----:B------:R-:W0:Y:S01]  /*3820*/  LDC R0, c[0x0][0x3b4] ;  /* 0x0000ed00ff007b82 */ /* 0x000e220000000800 */
[----:B------:R-:W-:Y:S01]  /*3830*/  LEA R5, R7, R20, 0x2 ;  /* 0x0000001407057211 */ /* 0x000fe200078e10ff */
[----:B------:R-:W-:Y:S01]  /*3840*/  IMAD.MOV.U32 R8, RZ, RZ, R4 ;  /* 0x000000ffff087224 */ /* 0x000fe200078e0004 */
[----:B------:R-:W-:-:S07]  /*3850*/  MOV R10, RZ ;  /* 0x000000ff000a7202 */ /* 0x000fce0000000f00 */
.L_x_138:
[----:B0-----:R-:W-:Y:S01]  /*3860*/  LEA R15, R0, R5, 0x2 ;  /* 0x00000005000f7211 */ /* 0x001fe200078e10ff */
[----:B------:R0:W1:Y:S01]  /*3870*/  LDS R17, [R5] ;  /* 0x0000000005117984 */ /* 0x0000620000000800 */
[----:B------:R-:W-:Y:S02]  /*3880*/  IADD3 R8, PT, PT, R8, 0x8, RZ ;  /* 0x0000000808087810 */ /* 0x000fe40007ffe0ff */
[----:B------:R-:W-:Y:S02]  /*3890*/  LEA R25, R0, R15, 0x2 ;  /* 0x0000000f00197211 */ /* 0x000fe400078e10ff */
[----:B------:R-:W2:Y:S01]  /*38a0*/  LDS R15, [R15] ;  /* 0x000000000f0f7984 */ /* 0x000ea20000000800 */
[----:B------:R-:W-:Y:S02]  /*38b0*/  ISETP.NE.AND P0, PT, R8, RZ, PT ;  /* 0x000000ff0800720c */ /* 0x000fe40003f05270 */
[C---:B------:R-:W-:Y:S01]  /*38c0*/  IMAD R13, R0.reuse, 0x4, R25 ;  /* 0x00000004000d7824 */ /* 0x040fe200078e0219 */
[----:B------:R-:W3:Y:S01]  /*38d0*/  LDS R14, [R25] ;  /* 0x00000000190e7984 */ /* 0x000ee20000000800 */
[----:B0-----:R-:W-:-:S03]  /*38e0*/  IMAD R5, R0, 0x20, R5 ;  /* 0x0000002000057824 */ /* 0x001fc600078e0205 */
[C---:B------:R-:W-:Y:S02]  /*38f0*/  LEA R27, R0.reuse, R13, 0x2 ;  /* 0x0000000d001b7211 */ /* 0x040fe400078e10ff */
[----:B------:R-:W0:Y:S02]  /*3900*/  LDS R13, [R13] ;  /* 0x000000000d0d7984 */ /* 0x000e240000000800 */
[C---:B------:R-:W-:Y:S02]  /*3910*/  LEA R11, R0.reuse, R27, 0x2 ;  /* 0x0000001b000b7211 */ /* 0x040fe400078e10ff */
[----:B------:R-:W4:Y:S03]  /*3920*/  LDS R12, [R27] ;  /* 0x000000001b0c7984 */ /* 0x000f260000000800 */
[C---:B------:R-:W-:Y:S02]  /*3930*/  IMAD R29, R0.reuse, 0x4, R11 ;  /* 0x00000004001d7824 */ /* 0x040fe400078e020b */
[----:B------:R-:W5:Y:S03]  /*3940*/  LDS R11, [R11] ;  /* 0x000000000b0b7984 */ /* 0x000f660000000800 */
        /* <DEDUP_REMOVED lines=13> */
.L_x_137:
[----:B------:R-:W-:-:S13]  /*3a20*/  ISETP.NE.AND P0, PT, R22, RZ, PT ;  /* 0x000000ff1600720c */ /* 0x000fda0003f05270 */
[----:B------:R-:W-:Y:S05]  /*3a30*/  @!P0 BRA `(.L_x_139) ;  /* 0x0000000000908947 */ /* 0x000fea0003800000 */
[----:B------:R-:W-:Y:S02]  /*3a40*/  ISETP.GE.U32.AND P0, PT, R18, 0x3, PT ;  /* 0x000000031200780c */ /* 0x000fe40003f06070 */
[----:B------:R-:W-:-:S11]  /*3a50*/  ISETP.NE.AND P1, PT, R19, RZ, PT ;  /* 0x000000ff1300720c */ /* 0x000fd60003f25270 */
[----:B------:R-:W-:Y:S05]  /*3a60*/  @!P0 BRA `(.L_x_140) ;  /* 0x00000000003c8947 */ /* 0x000fea0003800000 */
[----:B------:R-:W0:Y:S02]  /*3a70*/  LDC R12, c[0x0][0x3b4] ;  /* 0x0000ed00ff0c7b82 */ /* 0x000e240000000800 */
[C---:B0-----:R-:W-:Y:S02]  /*3a80*/  IMAD R5, R0.reuse, R12, R7 ;  /* 0x0000000c00057224 */ /* 0x041fe400078e0207 */
[----:B------:R-:W-:-:S03]  /*3a90*/  VIADD R0, R0, 0x4 ;  /* 0x0000000400007836 */ /* 0x000fc60000000000 */
[----:B------:R-:W-:-:S05]  /*3aa0*/  LEA R5, R5, R20, 0x2 ;  /* 0x0000001405057211 */ /* 0x000fca00078e10ff */
[C---:B------:R-:W-:Y:S02]  /*3ab0*/  IMAD R8, R12.reuse, 0x4, R5 ;  /* 0x000000040c087824 */ /* 0x040fe400078e0205 */
[----:B------:R-:W0:Y:S03]  /*3ac0*/  LDS R5, [R5] ;  /* 0x0000000005057984 */ /* 0x000e260000000800 */
[C---:B------:R-:W-:Y:S01]  /*3ad0*/  LEA R11, R12.reuse, R8, 0x2 ;  /* 0x000000080c0b7211 */ /* 0x040fe200078e10ff */
[----:B------:R-:W1:Y:S03]  /*3ae0*/  LDS R9, [R8] ;  /* 0x0000000008097984 */ /* 0x000e660000000800 */
[----:B------:R-:W-:Y:S02]  /*3af0*/  LEA R13, R12, R11, 0x2 ;  /* 0x0000000b0c0d7211 */ /* 0x000fe400078e10ff */
[----:B------:R-:W2:Y:S04]  /*3b00*/  LDS R12, [R11] ;  /* 0x000000000b0c7984 */ /* 0x000ea80000000800 */
[----:B------:R-:W3:Y:S01]  /*3b10*/  LDS R14, [R13] ;  /* 0x000000000d0e7984 */ /* 0x000ee20000000800 */
[----:B0-----:R-:W-:-:S04]  /*3b20*/  FADD R10, R10, R5 ;  /* 0x000000050a0a7221 */ /* 0x001fc80000000000 */
[----:B-1----:R-:W-:-:S04]  /*3b30*/  FADD R9, R10, R9 ;  /* 0x000000090a097221 */ /* 0x002fc80000000000 */
[----:B--2---:R-:W-:-:S04]  /*3b40*/  FADD R9, R9, R12 ;  /* 0x0000000c09097221 */ /* 0x004fc80000000000 */
[----:B---3--:R-:W-:-:S07]  /*3b50*/  FADD R10, R9, R14 ;  /* 0x0000000e090a7221 */ /* 0x008fce0000000000 */
.L_x_140:
        /* <DEDUP_REMOVED lines=8> */
[----:B------:R-:W-:-:S04]  /*3be0*/  LEA R8, R9, R20, 0x2 ;  /* 0x0000001409087211 */ /* 0x000fc800078e10ff */
[----:B------:R-:W-:Y:S02]  /*3bf0*/  LEA R9, R5, R8, 0x2 ;  /* 0x0000000805097211 */ /* 0x000fe400078e10ff */
[----:B------:R-:W1:Y:S04]  /*3c00*/  LDS R5, [R8] ;  /* 0x0000000008057984 */ /* 0x000e680000000800 */
[----:B------:R-:W2:Y:S01]  /*3c10*/  LDS R12, [R9] ;  /* 0x00000000090c7984 */ /* 0x000ea20000000800 */
[----:B-1----:R-:W-:-:S04]  /*3c20*/  FADD R5, R10, R5 ;  /* 0x000000050a057221 */ /* 0x002fc80000000000 */
[----:B--2---:R-:W-:-:S07]  /*3c30*/  FADD R10, R5, R12 ;  /* 0x0000000c050a7221 */ /* 0x004fce0000000000 */
.L_x_141:
[----:B0-----:R-:W-:-:S05]  /*3c40*/  @P1 IMAD R5, R0, R11, R7 ;  /* 0x0000000b00051224 */ /* 0x001fca00078e0207 */
[----:B------:R-:W-:-:S06]  /*3c50*/  @P1 LEA R5, R5, R20, 0x2 ;  /* 0x0000001405051211 */ /* 0x000fcc00078e10ff */
[----:B------:R-:W0:Y:S02]  /*3c60*/  @P1 LDS R5, [R5] ;  /* 0x0000000005051984 */ /* 0x000e240000000800 */
[----:B0-----:R-:W-:-:S07]  /*3c70*/  @P1 FADD R10, R10, R5 ;  /* 0x000000050a0a1221 */ /* 0x001fce0000000000 */
.L_x_139:
        /* <DEDUP_REMOVED lines=9> */
[----:B------:R-:W-:Y:S02]  /*3d10*/  MOV R5, R10 ;  /* 0x0000000a00057202 */ /* 0x000fe40000000f00 */
[----:B------:R-:W-:-:S07]  /*3d20*/  MOV R8, 0x3d40 ;  /* 0x00003d4000087802 */ /* 0x000fce0000000f00 */
[----:B------:R-:W-:Y:S05]  /*3d30*/  CALL.REL.NOINC `($__internal_1_$__cuda_sm3x_div_rn_noftz_f32_slowpath) ;  /* 0x0000000000b87944 */ /* 0x000fea0003c00000 */
[----:B------:R-:W-:-:S07]  /*3d40*/  IMAD.MOV.U32 R5, RZ, RZ, R0 ;  /* 0x000000ffff057224 */ /* 0x000fce00078e0000 */
.L_x_143:
[----:B------:R-:W-:Y:S05]  /*3d50*/  BSYNC.RECONVERGENT B1 ;  /* 0x0000000000017941 */ /* 0x000fea0003800200 */
.L_x_142:
[----:B------:R-:W0:Y:S01]  /*3d60*/  LDC.64 R8, c[0x0][0x398] ;  /* 0x0000e600ff087b82 */ /* 0x000e220000000a00 */
[----:B------:R-:W-:Y:S01]  /*3d70*/  SHF.R.S32.HI R10, RZ, 0x1f, R2 ;  /* 0x0000001fff0a7819 */ /* 0x000fe20000011402 */
[----:B------:R-:W1:Y:S01]  /*3d80*/  LDCU UR6, c[0x0][0x3b4] ;  /* 0x00007680ff0677ac */ /* 0x000e620008000800 */
[----:B------:R-:W-:Y:S02]  /*3d90*/  IADD3 R0, P0, PT, R2, R7, RZ ;  /* 0x0000000702007210 */ /* 0x000fe40007f1e0ff */
[----:B------:R-:W-:Y:S02]  /*3da0*/  IADD3 R7, PT, PT, R7, 0x1, RZ ;  /* 0x0000000107077810 */ /* 0x000fe40007ffe0ff */
[----:B------:R-:W-:Y:S02]  /*3db0*/  IADD3.X R10, PT, PT, RZ, R10, RZ, P0, !PT ;  /* 0x0000000aff0a7210 */ /* 0x000fe400007fe4ff */
[----:B0-----:R-:W-:-:S04]  /*3dc0*/  LEA R8, P0, R0, R8, 0x2 ;  /* 0x0000000800087211 */ /* 0x001fc800078010ff */
[----:B------:R-:W-:Y:S02]  /*3dd0*/  LEA.HI.X R9, R0, R9, R10, 0x2, P0 ;  /* 0x0000000900097211 */ /* 0x000fe400000f140a */
[----:B-1----:R-:W-:-:S03]  /*3de0*/  ISETP.NE.AND P0, PT, R7, UR6, PT ;  /* 0x0000000607007c0c */ /* 0x002fc6000bf05270 */
[----:B------:R3:W-:Y:S10]  /*3df0*/  STG.E desc[UR8][R8.64], R5 ;  /* 0x0000000508007986 */ /* 0x0007f4000c101908 */
[----:B------:R-:W-:Y:S05]  /*3e00*/  @P0 BRA `(.L_x_144) ;  /* 0xfffffff800740947 */ /* 0x000fea000383ffff */
.L_x_136:
[----:B------:R-:W-:Y:S05]  /*3e10*/  BSYNC.RECONVERGENT B0 ;  /* 0x0000000000007941 */ /* 0x000fea0003800200 */
.L_x_135:
[C---:B------:R-:W-:Y:S01]  /*3e20*/  FMUL R0, R21.reuse, 8388608 ;  /* 0x4b00000015007820 */ /* 0x040fe20000400000 */
[----:B------:R-:W-:Y:S01]  /*3e30*/  FSETP.GEU.AND P0, PT, R21, 1.175494350822287508e-38, PT ;  /* 0x008000001500780b */ /* 0x000fe20003f0e000 */
[----:B0-----:R-:W-:-:S03]  /*3e40*/  HFMA2 R7, -RZ, RZ, 1.5048828125, 33.21875 ;  /* 0x3e055027ff077431 */ /* 0x001fc600000001ff */
[----:B------:R-:W-:-:S05]  /*3e50*/  FSEL R0, R0, R21, !P0 ;  /* 0x0000001500007208 */ /* 0x000fca0004000000 */
[----:B------:R-:W-:-:S05]  /*3e60*/  VIADD R2, R0, 0xc0d55555 ;  /* 0xc0d5555500027836 */ /* 0x000fca0000000000 */
[----:B--23--:R-:W-:-:S04]  /*3e70*/  LOP3.LUT R5, R2, 0xff800000, RZ, 0xc0, !PT ;  /* 0xff80000002057812 */ /* 0x00cfc800078ec0ff */
[-C--:B------:R-:W-:Y:S02]  /*3e80*/  IADD3 R2, PT, PT, R0, -R5.reuse, RZ ;  /* 0x8000000500027210 */ /* 0x080fe40007ffe0ff */
[----:B------:R-:W-:-:S03]  /*3e90*/  I2FP.F32.S32 R5, R5 ;  /* 0x0000000500057245 */ /* 0x000fc60000201400 */
[----:B------:R-:W-:Y:S01]  /*3ea0*/  FADD R4, R2, -1 ;  /* 0xbf80000002047421 */ /* 0x000fe20000000000 */
[----:B------:R-:W-:Y:S02]  /*3eb0*/  FSEL R2, RZ, -23, P0 ;  /* 0xc1b80000ff027808 */ /* 0x000fe40000000000 */
[----:B------:R-:W-:Y:S01]  /*3ec0*/  ISETP.GT.U32.AND P0, PT, R0, 0x7f7fffff, PT ;  /* 0x7f7fffff0000780c */ /* 0x000fe20003f04070 */
[C---:B------:R-:W-:Y:S02]  /*3ed0*/  FFMA R7, R4.reuse, -R7, 0.14084610342979431152 ;  /* 0x3e1039f604077423 */ /* 0x040fe40000000807 */
[----:B------:R-:W-:Y:S01]  /*3ee0*/  FFMA R2, R5, 1.1920928955078125e-07, R2 ;  /* 0x3400000005027823 */ /* 0x000fe20000000002 */
[----:B------:R-:W-:Y:S02]  /*3ef0*/  IMAD.MOV.U32 R5, RZ, RZ, 0x7f800000 ;  /* 0x7f800000ff057424 */ /* 0x000fe400078e00ff */
[----:B------:R-:W-:-:S04]  /*3f00*/  FFMA R7, R4, R7, -0.12148627638816833496 ;  /* 0xbdf8cdcc04077423 */ /* 0x000fc80000000007 */
[----:B------:R-:W-:-:S04]  /*3f10*/  FFMA R7, R4, R7, 0.13980610668659210205 ;  /* 0x3e0f295504077423 */ /* 0x000fc80000000007 */
[----:B------:R-:W-:-:S04]  /*3f20*/  FFMA R7, R4, R7, -0.16684235632419586182 ;  /* 0xbe2ad8b904077423 */ /* 0x000fc80000000007 */
[----:B------:R-:W-:-:S04]  /*3f30*/  FFMA R7, R4, R7, 0.20012299716472625732 ;  /* 0x3e4ced0b04077423 */ /* 0x000fc80000000007 */
[----:B------:R-:W-:-:S04]  /*3f40*/  FFMA R7, R4, R7, -0.24999669194221496582 ;  /* 0xbe7fff2204077423 */ /* 0x000fc80000000007 */
[----:B------:R-:W-:-:S04]  /*3f50*/  FFMA R7, R4, R7, 0.33333182334899902344 ;  /* 0x3eaaaa7804077423 */ /* 0x000fc80000000007 */
[----:B------:R-:W-:-:S04]  /*3f60*/  FFMA R7, R4, R7, -0.5 ;  /* 0xbf00000004077423 */ /* 0x000fc80000000007 */
[----:B------:R-:W-:-:S04]  /*3f70*/  FMUL R7, R4, R7 ;  /* 0x0000000704077220 */ /* 0x000fc80000400000 */
[----:B------:R-:W-:Y:S01]  /*3f80*/  FFMA R7, R4, R7, R4 ;  /* 0x0000000704077223 */ /* 0x000fe20000000004 */
[----:B------:R-:W-:-:S03]  /*3f90*/  MOV R4, UR4 ;  /* 0x0000000400047c02 */ /* 0x000fc60008000f00 */
[----:B------:R-:W-:Y:S01]  /*3fa0*/  FFMA R2, R2, 0.69314718246459960938, R7 ;  /* 0x3f31721802027823 */ /* 0x000fe20000000007 */
[C---:B------:R-:W-:Y:S01]  /*3fb0*/  @P0 FFMA R2, R0.reuse, R5, +INF ;  /* 0x7f80000000020423 */ /* 0x040fe20000000005 */
[----:B------:R-:W-:Y:S02]  /*3fc0*/  FSETP.NEU.AND P0, PT, R0, RZ, PT ;  /* 0x000000ff0000720b */ /* 0x000fe40003f0d000 */
[----:B------:R-:W-:Y:S02]  /*3fd0*/  MOV R5, UR5 ;  /* 0x0000000500057c02 */ /* 0x000fe40008000f00 */
[----:B------:R-:W-:-:S05]  /*3fe0*/  FSEL R2, R2, -INF , P0 ;  /* 0xff80000002027808 */ /* 0x000fca0000000000 */
[----:B-1----:R-:W-:-:S05]  /*3ff0*/  FADD R3, R3, R2 ;  /* 0x0000000203037221 */ /* 0x002fca0000000000 */
[----:B------:R-:W-:Y:S01]  /*4000*/  STG.E desc[UR8][R4.64], R3 ;  /* 0x0000000304007986 */ /* 0x000fe2000c101908 */
[----:B------:R-:W-:Y:S05]  /*4010*/  EXIT ;  /* 0x000000000000794d */ /* 0x000fea0003800000 */
        .weak           $__internal_1_$__cuda_sm3x_div_rn_noftz_f32_slowpath
        .type           $__internal_1_$__cuda_sm3x_div_rn_noftz_f32_slowpath,@function
        .size           $__internal_1_$__cuda_sm3x_div_rn_noftz_f32_slowpath,(.L_x_276 - $__internal_1_$__cuda_sm3x_div_rn_noftz_f32_slowpath)
$__internal_1_$__cuda_sm3x_div_rn_noftz_f32_slowpath:
[----:B------:R-:W-:Y:S01]  /*4020*/  SHF.R.U32.HI R9, RZ, 0x17, R21 ;  /* 0x00000017ff097819 */ /* 0x000fe20000011615 */
[----:B------:R-:W-:Y:S01]  /*4030*/  BSSY.RECONVERGENT B2, `(.L_x_145) ;  /* 0x0000064000027945 */ /* 0x000fe20003800200 */
[----:B------:R-:W-:Y:S02]  /*4040*/  SHF.R.U32.HI R0, RZ, 0x17, R5 ;  /* 0x00000017ff007819 */ /* 0x000fe40000011605 */
[----:B------:R-:W-:Y:S02]  /*4050*/  LOP3.LUT R9, R9, 0xff, RZ, 0xc0, !PT ;  /* 0x000000ff09097812 */ /* 0x000fe400078ec0ff */
[----:B------:R-:W-:Y:S02]  /*4060*/  LOP3.LUT R14, R0, 0xff, RZ, 0xc0, !PT ;  /* 0x000000ff000e7812 */ /* 0x000fe400078ec0ff */
[----:B------:R-:W-:Y:S01]  /*4070*/  MOV R12, R21 ;  /* 0x00000015000c7202 */ /* 0x000fe20000000f00 */
        /* <DEDUP_REMOVED lines=25> */
[----:B------:R-:W-:Y:S01]  /*4210*/  @P0 MOV R10, RZ ;  /* 0x000000ff000a0202 */ /* 0x000fe20000000f00 */
[----:B------:R-:W-:Y:S02]  /*4220*/  @!P0 IMAD.MOV.U32 R10, RZ, RZ, -0x40 ;  /* 0xffffffc0ff0a8424 */ /* 0x000fe400078e00ff */
[----:B------:R-:W-:Y:S01]  /*4230*/  @!P0 FFMA R5, R5, 1.84467440737095516160e+19, RZ ;  /* 0x5f80000005058823 */ /* 0x000fe200000000ff */
[----:B------:R-:W-:Y:S02]  /*4240*/  @!P1 FFMA R12, R0, 1.84467440737095516160e+19, RZ ;  /* 0x5f800000000c9823 */ /* 0x000fe400000000ff */
[----:B------:R-:W-:-:S07]  /*4250*/  @!P1 IADD3 R10, PT, PT, R10, 0x40, RZ ;  /* 0x000000400a0a9810 */ /* 0x000fce0007ffe0ff */
.L_x_146:
[----:B------:R-:W-:Y:S01]  /*4260*/  LEA R11, R9, 0xc0800000, 0x17 ;  /* 0xc0800000090b7811 */ /* 0x000fe200078eb8ff */
[----:B------:R-:W-:Y:S01]  /*4270*/  VIADD R14, R14, 0xffffff81 ;  /* 0xffffff810e0e7836 */ /* 0x000fe20000000000 */
[----:B------:R-:W-:Y:S02]  /*4280*/  BSSY.RECONVERGENT B3, `(.L_x_151) ;  /* 0x0000035000037945 */ /* 0x000fe40003800200 */
[----:B------:R-:W-:Y:S01]  /*4290*/  IADD3 R11, PT, PT, -R11, R12, RZ ;  /* 0x0000000c0b0b7210 */ /* 0x000fe20007ffe1ff */
[----:B------:R-:W-:-:S03]  /*42a0*/  IMAD R0, R14, -0x800000, R5 ;  /* 0xff8000000e007824 */ /* 0x000fc600078e0205 */
[----:B------:R0:W1:Y:S01]  /*42b0*/  MUFU.RCP R12, R11 ;  /* 0x0000000b000c7308 */ /* 0x0000620000001000 */
[----:B------:R-:W-:Y:S01]  /*42c0*/  FADD.FTZ R13, -R11, -RZ ;  /* 0x800000ff0b0d7221 */ /* 0x000fe20000010100 */
        /* <DEDUP_REMOVED lines=10> */
[----:B------:R-:W-:-:S04]  /*4370*/  LOP3.LUT R9, R9, 0xff, RZ, 0xc0, !PT ;  /* 0x000000ff09097812 */ /* 0x000fc800078ec0ff */
[----:B------:R-:W-:-:S05]  /*4380*/  IADD3 R14, PT, PT, R9, R11, RZ ;  /* 0x0000000b090e7210 */ /* 0x000fca0007ffe0ff */
        /* <DEDUP_REMOVED lines=11> */
[C---:B------:R-:W-:Y:S02]  /*4440*/  ISETP.NE.AND P2, PT, R14.reuse, RZ, PT ;  /* 0x000000ff0e00720c */ /* 0x040fe40003f45270 */
[C---:B------:R-:W-:Y:S02]  /*4450*/  ISETP.NE.AND P1, PT, R14.reuse, RZ, PT ;  /* 0x000000ff0e00720c */ /* 0x040fe40003f25270 */
[----:B------:R-:W-:Y:S01]  /*4460*/  LOP3.LUT R10, R9, 0x7fffff, RZ, 0xc0, !PT ;  /* 0x007fffff090a7812 */ /* 0x000fe200078ec0ff */
[CCC-:B------:R-:W-:Y:S01]  /*4470*/  FFMA.RP R9, R5.reuse, R13.reuse, R12.reuse ;  /* 0x0000000d05097223 */ /* 0x1c0fe2000000800c */
[----:B------:R-:W-:Y:S01]  /*4480*/  FFMA.RM R12, R5, R13, R12 ;  /* 0x0000000d050c7223 */ /* 0x000fe2000000400c */
[----:B------:R-:W-:Y:S02]  /*4490*/  IADD3 R5, PT, PT, R14, 0x20, RZ ;  /* 0x000000200e057810 */ /* 0x000fe40007ffe0ff */
[----:B------:R-:W-:-:S02]  /*44a0*/  LOP3.LUT R10, R10, 0x800000, RZ, 0xfc, !PT ;  /* 0x008000000a0a7812 */ /* 0x000fc400078efcff */
[----:B------:R-:W-:Y:S02]  /*44b0*/  IADD3 R11, PT, PT, -R14, RZ, RZ ;  /* 0x000000ff0e0b7210 */ /* 0x000fe40007ffe1ff */
[----:B------:R-:W-:Y:S02]  /*44c0*/  SHF.L.U32 R5, R10, R5, RZ ;  /* 0x000000050a057219 */ /* 0x000fe400000006ff */
[----:B------:R-:W-:Y:S02]  /*44d0*/  FSETP.NEU.FTZ.AND P0, PT, R9, R12, PT ;  /* 0x0000000c0900720b */ /* 0x000fe40003f1d000 */
[----:B------:R-:W-:Y:S02]  /*44e0*/  SEL R9, R11, RZ, P2 ;  /* 0x000000ff0b097207 */ /* 0x000fe40001000000 */
[----:B------:R-:W-:Y:S02]  /*44f0*/  ISETP.NE.AND P1, PT, R5, RZ, P1 ;  /* 0x000000ff0500720c */ /* 0x000fe40000f25270 */
[----:B------:R-:W-:-:S02]  /*4500*/  SHF.R.U32.HI R9, RZ, R9, R10 ;  /* 0x00000009ff097219 */ /* 0x000fc4000001160a */
[----:B------:R-:W-:Y:S02]  /*4510*/  PLOP3.LUT P0, PT, P0, P1, PT, 0xf8, 0x8f ;  /* 0x00000000008f781c */ /* 0x000fe40000703f70 */
[----:B------:R-:W-:Y:S02]  /*4520*/  SHF.R.U32.HI R10, RZ, 0x1, R9 ;  /* 0x00000001ff0a7819 */ /* 0x000fe40000011609 */
[----:B------:R-:W-:-:S04]  /*4530*/  SEL R5, RZ, 0x1, !P0 ;  /* 0x00000001ff057807 */ /* 0x000fc80004000000 */
[----:B------:R-:W-:-:S04]  /*4540*/  LOP3.LUT R12, R5, 0x1, R10, 0xf8, !PT ;  /* 0x00000001050c7812 */ /* 0x000fc800078ef80a */
[----:B------:R-:W-:-:S05]  /*4550*/  LOP3.LUT R9, R12, R9, RZ, 0xc0, !PT ;  /* 0x000000090c097212 */ /* 0x000fca00078ec0ff */
[----:B------:R-:W-:-:S05]  /*4560*/  IMAD.IADD R9, R10, 0x1, R9 ;  /* 0x000000010a097824 */ /* 0x000fca00078e0209 */
[----:B------:R-:W-:Y:S01]  /*4570*/  LOP3.LUT R0, R9, R0, RZ, 0xfc, !PT ;  /* 0x0000000009007212 */ /* 0x000fe200078efcff */
[----:B------:R-:W-:Y:S06]  /*4580*/  BRA `(.L_x_154) ;  /* 0x0000000000107947 */ /* 0x000fec0003800000 */
.L_x_153:
[----:B------:R-:W-:-:S04]  /*4590*/  LOP3.LUT R0, R0, 0x80000000, RZ, 0xc0, !PT ;  /* 0x8000000000007812 */ /* 0x000fc800078ec0ff */
[----:B------:R-:W-:Y:S01]  /*45a0*/  LOP3.LUT R0, R0, 0x7f800000, RZ, 0xfc, !PT ;  /* 0x7f80000000007812 */ /* 0x000fe200078efcff */
[----:B------:R-:W-:Y:S06]  /*45b0*/  BRA `(.L_x_154) ;  /* 0x0000000000047947 */ /* 0x000fec0003800000 */
.L_x_152:
[----:B------:R-:W-:-:S07]  /*45c0*/  LEA R0, R11, R0, 0x17 ;  /* 0x000000000b007211 */ /* 0x000fce00078eb8ff */
.L_x_154:
[----:B------:R-:W-:Y:S05]  /*45d0*/  BSYNC.RECONVERGENT B3 ;  /* 0x0000000000037941 */ /* 0x000fea0003800200 */
.L_x_151:
[----:B------:R-:W-:Y:S05]  /*45e0*/  BRA `(.L_x_155) ;  /* 0x0000000000207947 */ /* 0x000fea0003800000 */
.L_x_150:
[----:B------:R-:W-:-:S04]  /*45f0*/  LOP3.LUT R0, R12, 0x80000000, R5, 0x48, !PT ;  /* 0x800000000c007812 */ /* 0x000fc800078e4805 */
[----:B------:R-:W-:Y:S01]  /*4600*/  LOP3.LUT R0, R0, 0x7f800000, RZ, 0xfc, !PT ;  /* 0x7f80000000007812 */ /* 0x000fe200078efcff */
[----:B------:R-:W-:Y:S06]  /*4610*/  BRA `(.L_x_155) ;  /* 0x0000000000147947 */ /* 0x000fec0003800000 */
.L_x_149:
[----:B------:R-:W-:Y:S01]  /*4620*/  LOP3.LUT R0, R12, 0x80000000, R5, 0x48, !PT ;  /* 0x800000000c007812 */ /* 0x000fe200078e4805 */
[----:B------:R-:W-:Y:S06]  /*4630*/  BRA `(.L_x_155) ;  /* 0x00000000000c7947 */ /* 0x000fec0003800000 */
.L_x_148:
[----:B------:R-:W0:Y:S01]  /*4640*/  MUFU.RSQ R0, -QNAN ;  /* 0xffc0000000007908 */ /* 0x000e220000001400 */
[----:B------:R-:W-:Y:S05]  /*4650*/  BRA `(.L_x_155) ;  /* 0x0000000000047947 */ /* 0x000fea0003800000 */
.L_x_147:
[----:B------:R-:W-:-:S07]  /*4660*/  FADD.FTZ R0, R5, R0 ;  /* 0x0000000005007221 */ /* 0x000fce0000010000 */
.L_x_155:
[----:B------:R-:W-:Y:S05]  /*4670*/  BSYNC.RECONVERGENT B2 ;  /* 0x0000000000027941 */ /* 0x000fea0003800200 */
.L_x_145:
[----:B------:R-:W-:-:S04]  /*4680*/  HFMA2 R9, -RZ, RZ, 0, 0 ;  /* 0x00000000ff097431 */ /* 0x000fc800000001ff */
[----:B0-----:R-:W-:Y:S05]  /*4690*/  RET.REL.NODEC R8 `(_Z22tree_attn_fwd_kernel_tI6__halfLi128EEvPKT_S3_S3_PfS4_iiiif) ;  /* 0xffffffb808587950 */ /* 0x001fea0003c3ffff */
.L_x_156:
        /* <DEDUP_REMOVED lines=14> */
.L_x_276:


//--------------------- .text._Z29tree_attn_fwd_kernel_opt_halfILi128ELi64ELi2EEvPK6__halfS2_S2_PfS3_iiiif --------------------------
	.section	.text._Z29tree_attn_fwd_kernel_opt_halfILi128ELi64ELi2EEvPK6__halfS2_S2_PfS3_iiiif,"ax",@progbits
	.align	128
        .global         _Z29tree_attn_fwd_kernel_opt_halfILi128ELi64ELi2EEvPK6__halfS2_S2_PfS3_iiiif
        .type           _Z29tree_attn_fwd_kernel_opt_halfILi128ELi64ELi2EEvPK6__halfS2_S2_PfS3_iiiif,@function
        .size           _Z29tree_attn_fwd_kernel_opt_halfILi128ELi64ELi2EEvPK6__halfS2_S2_PfS3_iiiif,(.L_x_277 - _Z29tree_attn_fwd_kernel_opt_halfILi128ELi64ELi2EEvPK6__halfS2_S2_PfS3_iiiif)
        .other          _Z29tree_attn_fwd_kernel_opt_halfILi128ELi64ELi2EEvPK6__halfS2_S2_PfS3_iiiif,@"STO_CUDA_ENTRY STV_DEFAULT"
_Z29tree_attn_fwd_kernel_opt_halfILi128ELi64ELi2EEvPK6__halfS2_S2_PfS3_iiiif:
.text._Z29tree_attn_fwd_kernel_opt_halfILi128ELi64ELi2EEvPK6__halfS2_S2_PfS3_iiiif:
[----:B------:R-:W0:Y:S01]  /*0000*/  LDC R1, c[0x0][0x37c] ;  /* 0x0000df00ff017b82 */ /* 0x000e220000000800 */
[----:B------:R-:W1:Y:S01]  /*0010*/  LDCU UR8, c[0x0][0x3ac] ;  /* 0x00007580ff0877ac */ /* 0x000e620008000800 */
[----:B------:R-:W2:Y:S01]  /*0020*/  S2R R4, SR_CTAID.X ;  /* 0x0000000000047919 */ /* 0x000ea20000002500 */
[----:B0-----:R-:W-:Y:S01]  /*0030*/  IADD3 R1, PT, PT, R1, -0x200, RZ ;  /* 0xfffffe0001017810 */ /* 0x001fe20007ffe0ff */
[----:B------:R-:W0:Y:S03]  /*0040*/  LDCU UR6, c[0x0][0x3a8] ;  /* 0x00007500ff0677ac */ /* 0x000e260008000800 */
[----:B------:R-:W-:Y:S02]  /*0050*/  R2UR UR10, R1 ;  /* 0x00000000010a72ca */ /* 0x000fe400000e0000 */
[----:B-1----:R-:W-:Y:S01]  /*0060*/  MOV R0, UR8 ;  /* 0x0000000800007c02 */ /* 0x002fe20008000f00 */
[----:B------:R-:W-:-:S02]  /*0070*/  UISETP.NE.AND UP0, UPT, UR8, URZ, UPT ;  /* 0x000000ff0800728c */ /* 0x000fc4000bf05270 */
[----:B------:R-:W-:Y:S01]  /*0080*/  ULOP3.LUT UR5, URZ, UR8, URZ, 0x33, !UPT ;  /* 0x00000008ff057292 */ /* 0x000fe2000f8e33ff */
[----:B------:R-:W-:-:S04]  /*0090*/  IABS R5, R0 ;  /* 0x0000000000057213 */ /* 0x000fc80000000000 */
[----:B------:R-:W1:Y:S08]  /*00a0*/  I2F.RP R0, R5 ;  /* 0x0000000500007306 */ /* 0x000e700000209400 */
[----:B-1----:R-:W1:Y:S02]  /*00b0*/  MUFU.RCP R0, R0 ;  /* 0x0000000000007308 */ /* 0x002e640000001000 */
[----:B-1----:R-:W-:-:S06]  /*00c0*/  IADD3 R2, PT, PT, R0, 0xffffffe, RZ ;  /* 0x0ffffffe00027810 */ /* 0x002fcc0007ffe0ff */
[----:B------:R1:W3:Y:S02]  /*00d0*/  F2I.FTZ.U32.TRUNC.NTZ R3, R2 ;  /* 0x0000000200037305 */ /* 0x0002e4000021f000 */
[----:B-1----:R-:W-:Y:S01]  /*00e0*/  HFMA2 R2, -RZ, RZ, 0, 0 ;  /* 0x00000000ff027431 */ /* 0x002fe200000001ff */
[----:B---3--:R-:W-:-:S05]  /*00f0*/  IADD3 R6, PT, PT, RZ, -R3, RZ ;  /* 0x80000003ff067210 */ /* 0x008fca0007ffe0ff */
[----:B------:R-:W-:Y:S01]  /*0100*/  IMAD R7, R6, R5, RZ ;  /* 0x0000000506077224 */ /* 0x000fe200078e02ff */
[----:B--2---:R-:W-:-:S03]  /*0110*/  IABS R6, R4 ;  /* 0x0000000400067213 */ /* 0x004fc60000000000 */
[----:B------:R-:W-:Y:S01]  /*0120*/  IMAD.HI.U32 R3, R3, R7, R2 ;  /* 0x0000000703037227 */ /* 0x000fe200078e0002 */
[----:B------:R-:W-:-:S05]  /*0130*/  LOP3.LUT R2, R4, UR8, RZ, 0x3c, !PT ;  /* 0x0000000804027c12 */ /* 0x000fca000f8e3cff */
[----:B------:R-:W-:-:S05]  /*0140*/  IMAD.HI.U32 R3, R3, R6, RZ ;  /* 0x0000000603037227 */ /* 0x000fca00078e00ff */
[----:B------:R-:W-:-:S05]  /*0150*/  IADD3 R0, PT, PT, -R3, RZ, RZ ;  /* 0x000000ff03007210 */ /* 0x000fca0007ffe1ff */
[----:B------:R-:W-:-:S05]  /*0160*/  IMAD R0, R5, R0, R6 ;  /* 0x0000000005007224 */ /* 0x000fca00078e0206 */
[----:B------:R-:W-:-:S13]  /*0170*/  ISETP.GT.U32.AND P1, PT, R5, R0, PT ;  /* 0x000000000500720c */ /* 0x000fda0003f24070 */
[-C--:B------:R-:W-:Y:S02]  /*0180*/  @!P1 IADD3 R0, PT, PT, R0, -R5.reuse, RZ ;  /* 0x8000000500009210 */ /* 0x080fe40007ffe0ff */
[----:B------:R-:W-:Y:S02]  /*0190*/  @!P1 IADD3 R3, PT, PT, R3, 0x1, RZ ;  /* 0x0000000103039810 */ /* 0x000fe40007ffe0ff */
[----:B------:R-:W-:-:S13]  /*01a0*/  ISETP.GE.U32.AND P0, PT, R0, R5, PT ;  /* 0x000000050000720c */ /* 0x000fda0003f06070 */
[----:B------:R-:W-:Y:S02]  /*01b0*/  @P0 IADD3 R3, PT, PT, R3, 0x1, RZ ;  /* 0x0000000103030810 */ /* 0x000fe40007ffe0ff */
[----:B------:R-:W-:Y:S02]  /*01c0*/  ISETP.GE.AND P0, PT, R2, RZ, PT ;  /* 0x000000ff0200720c */ /* 0x000fe40003f06270 */
[----:B------:R-:W-:-:S13]  /*01d0*/  R2UR UR4, R3 ;  /* 0x00000000030472ca */ /* 0x000fda00000e0000 */
[----:B------:R-:W-:-:S04]  /*01e0*/  @!P0 IADD3 R2, PT, PT, RZ, -UR4, RZ ;  /* 0x80000004ff028c10 */ /* 0x000fc8000fffe0ff */
[----:B------:R-:W-:-:S13]  /*01f0*/  @!P0 R2UR UR4, R2 ;  /* 0x00000000020482ca */ /* 0x000fda00000e0000 */
[----:B------:R-:W-:-:S04]  /*0200*/  USEL UR9, UR5, UR4, !UP0 ;  /* 0x0000000405097287 */ /* 0x000fc8000c000000 */
[----:B0-----:R-:W-:-:S06]  /*0210*/  UISETP.GE.AND UP1, UPT, UR9, UR6, UPT ;  /* 0x000000060900728c */ /* 0x001fcc000bf26270 */
[----:B------:R-:W-:-:S13]  /*0220*/  PLOP3.LUT P0, PT, PT, PT, UP1, 0x80, 0x8 ;  /* 0x000000000008781c */ /* 0x000fda0003f0f018 */
[----:B------:R-:W-:Y:S05]  /*0230*/  @P0 EXIT ;  /* 0x000000000000094d */ /* 0x000fea0003800000 */
[-C--:B------:R-:W-:Y:S01]  /*0240*/  ISETP.GT.U32.AND P0, PT, R5, R0.reuse, PT ;  /* 0x000000000500720c */ /* 0x080fe20003f04070 */
[----:B------:R-:W0:Y:S01]  /*0250*/  LDCU.64 UR18, c[0x0][0x3b0] ;  /* 0x00007600ff1277ac */ /* 0x000e220008000a00 */
[----:B------:R-:W-:Y:S01]  /*0260*/  IADD3 R3, PT, PT, R0, -R5, RZ ;  /* 0x8000000500037210 */ /* 0x000fe20007ffe0ff */
[----:B------:R-:W-:Y:S01]  /*0270*/  BSSY.RECONVERGENT B0, `(.L_x_157) ;  /* 0x00000df000007945 */ /* 0x000fe20003800200 */
[----:B------:R-:W1:Y:S02]  /*0280*/  LDCU.64 UR6, c[0x0][0x3a0] ;  /* 0x00007400ff0677ac */ /* 0x000e640008000a00 */
[----:B------:R-:W-:Y:S02]  /*0290*/  SEL R3, R3, R0, !P0 ;  /* 0x0000000003037207 */ /* 0x000fe40004000000 */
[----:B------:R-:W0:Y:S01]  /*02a0*/  S2R R0, SR_TID.X ;  /* 0x0000000000007919 */ /* 0x000e220000002100 */
[----:B------:R-:W-:Y:S01]  /*02b0*/  ISETP.GE.AND P0, PT, R4, RZ, PT ;  /* 0x000000ff0400720c */ /* 0x000fe20003f06270 */
[----:B------:R-:W2:Y:S01]  /*02c0*/  LDCU.64 UR12, c[0x0][0x358] ;  /* 0x00006b00ff0c77ac */ /* 0x000ea20008000a00 */
[----:B------:R-:W-:Y:S01]  /*02d0*/  R2UR UR4, R3 ;  /* 0x00000000030472ca */ /* 0x000fe200000e0000 */
[----:B------:R-:W3:Y:S01]  /*02e0*/  LDCU UR11, c[0x0][0x3b8] ;  /* 0x00007700ff0b77ac */ /* 0x000ee20008000800 */
[----:B------:R-:W4:Y:S01]  /*02f0*/  LDCU UR14, c[0x0][0x3b8] ;  /* 0x00007700ff0e77ac */ /* 0x000f220008000800 */
[----:B------:R-:W0:Y:S10]  /*0300*/  LDCU.64 UR20, c[0x0][0x380] ;  /* 0x00007000ff1477ac */ /* 0x000e340008000a00 */
[----:B------:R-:W-:-:S04]  /*0310*/  @!P0 IADD3 R2, PT, PT, RZ, -UR4, RZ ;  /* 0x80000004ff028c10 */ /* 0x000fc8000fffe0ff */
[----:B------:R-:W-:Y:S02]  /*0320*/  @!P0 R2UR UR4, R2 ;  /* 0x00000000020482ca */ /* 0x000fe400000e0000 */
[----:B0-----:R-:W-:-:S11]  /*0330*/  ISETP.GE.AND P0, PT, R0, UR19, PT ;  /* 0x0000001300007c0c */ /* 0x001fd6000bf06270 */
[----:B------:R-:W-:-:S04]  /*0340*/  USEL UR4, UR5, UR4, !UP0 ;  /* 0x0000000405047287 */ /* 0x000fc8000c000000 */
[----:B------:R-:W-:Y:S01]  /*0350*/  UIMAD UR4, UR9, UR8, UR4 ;  /* 0x00000008090472a4 */ /* 0x000fe2000f8e0204 */
[----:B------:R-:W0:Y:S03]  /*0360*/  LDCU.64 UR8, c[0x0][0x380] ;  /* 0x00007000ff0877ac */ /* 0x000e260008000a00 */
[----:B------:R-:W-:Y:S02]  /*0370*/  UIMAD UR15, UR4, UR19, URZ ;  /* 0x00000013040f72a4 */ /* 0x000fe4000f8e02ff */
[----:B-1----:R-:W-:Y:S02]  /*0380*/  UIMAD.WIDE UR6, UR4, 0x4, UR6 ;  /* 0x00000004040678a5 */ /* 0x002fe4000f8e0206 */
[----:B------:R-:W-:Y:S01]  /*0390*/  USHF.R.S32.HI UR16, URZ, 0x1f, UR15 ;  /* 0x0000001fff107899 */ /* 0x000fe2000801140f */
[----:B--234-:R-:W-:Y:S11]  /*03a0*/  @P0 BRA `(.L_x_158) ;  /* 0x0000000c002c0947 */ /* 0x01cff60003800000 */
[-C--:B------:R-:W-:Y:S01]  /*03b0*/  LOP3.LUT R2, RZ, R0.reuse, RZ, 0x33, !PT ;  /* 0x00000000ff027212 */ /* 0x080fe200078e33ff */
[----:B------:R-:W-:Y:S01]  /*03c0*/  BSSY.RECONVERGENT B1, `(.L_x_159) ;  /* 0x0000018000017945 */ /* 0x000fe20003800200 */
[----:B------:R-:W-:Y:S02]  /*03d0*/  MOV R10, R0 ;  /* 0x00000000000a7202 */ /* 0x000fe40000000f00 */
[----:B------:R-:W-:-:S04]  /*03e0*/  IADD3 R2, PT, PT, R2, UR19, RZ ;  /* 0x0000001302027c10 */ /* 0x000fc8000fffe0ff */
[C---:B------:R-:W-:Y:S02]  /*03f0*/  LOP3.LUT R3, R2.reuse, 0x180, RZ, 0xc0, !PT ;  /* 0x0000018002037812 */ /* 0x040fe400078ec0ff */
[----:B------:R-:W-:Y:S02]  /*0400*/  ISETP.GE.U32.AND P0, PT, R2, 0x180, PT ;  /* 0x000001800200780c */ /* 0x000fe40003f06070 */
[----:B------:R-:W-:-:S13]  /*0410*/  ISETP.NE.AND P1, PT, R3, 0x180, PT ;  /* 0x000001800300780c */ /* 0x000fda0003f25270 */
[----:B------:R-:W-:Y:S05]  /*0420*/  @!P1 BRA `(.L_x_160) ;  /* 0x0000000000449947 */ /* 0x000fea0003800000 */
[----:B------:R-:W-:Y:S01]  /*0430*/  LEA.HI R2, R2, 0x1, RZ, 0x19 ;  /* 0x0000000102027811 */ /* 0x000fe200078fc8ff */
[----:B------:R-:W-:Y:S01]  /*0440*/  HFMA2 R5, -RZ, RZ, 0, 0 ;  /* 0x00000000ff057431 */ /* 0x000fe200000001ff */
[----:B------:R-:W-:Y:S02]  /*0450*/  MOV R10, R0 ;  /* 0x00000000000a7202 */ /* 0x000fe40000000f00 */
[----:B------:R-:W-:-:S07]  /*0460*/  LOP3.LUT R4, R2, 0x3, RZ, 0xc0, !PT ;  /* 0x0000000302047812 */ /* 0x000fce00078ec0ff */
.L_x_161:
[----:B------:R-:W-:-:S04]  /*0470*/  IADD3 R3, P1, PT, R10, UR15, RZ ;  /* 0x0000000f0a037c10 */ /* 0x000fc8000ff3e0ff */
[----:B-1----:R-:W-:Y:S02]  /*0480*/  IADD3.X R6, PT, PT, RZ, UR16, RZ, P1, !PT ;  /* 0x00000010ff067c10 */ /* 0x002fe40008ffe4ff */
[----:B------:R-:W-:-:S04]  /*0490*/  LEA R2, P1, R3, UR20, 0x1 ;  /* 0x0000001403027c11 */ /* 0x000fc8000f8208ff */
[----:B------:R-:W-:-:S05]  /*04a0*/  LEA.HI.X R3, R3, UR21, R6, 0x1, P1 ;  /* 0x0000001503037c11 */ /* 0x000fca00088f0c06 */
[----:B------:R-:W2:Y:S01]  /*04b0*/  LDG.E.U16.CONSTANT R2, desc[UR12][R2.64] ;  /* 0x0000000c02027981 */ /* 0x000ea2000c1e9500 */
[C---:B------:R-:W-:Y:S02]  /*04c0*/  LEA R7, R10.reuse, R1, 0x2 ;  /* 0x000000010a077211 */ /* 0x040fe400078e10ff */
[----:B------:R-:W-:Y:S02]  /*04d0*/  IADD3 R5, PT, PT, R5, 0x1, RZ ;  /* 0x0000000105057810 */ /* 0x000fe40007ffe0ff */
[----:B------:R-:W-:Y:S02]  /*04e0*/  IADD3 R10, PT, PT, R10, 0x80, RZ ;  /* 0x000000800a0a7810 */ /* 0x000fe40007ffe0ff */
[----:B------:R-:W-:Y:S01]  /*04f0*/  ISETP.NE.AND P1, PT, R5, R4, PT ;  /* 0x000000040500720c */ /* 0x000fe20003f25270 */
[----:B--2---:R-:W-:-:S05]  /*0500*/  HADD2.F32 R6, -RZ, R2.H0_H0 ;  /* 0x20000002ff067230 */ /* 0x004fca0000004100 */
[----:B------:R-:W-:-:S05]  /*0510*/  FMUL R6, R6, UR11 ;  /* 0x0000000b06067c20 */ /* 0x000fca0008400000 */
[----:B------:R1:W-:Y:S02]  /*0520*/  STL [R7], R6 ;  /* 0x0000000607007387 */ /* 0x0003e40000100800 */
[----:B------:R-:W-:Y:S05]  /*0530*/  @P1 BRA `(.L_x_161) ;  /* 0xfffffffc00cc1947 */ /* 0x000fea000383ffff */
.L_x_160:
[----:B0-----:R-:W-:Y:S05]  /*0540*/  BSYNC.RECONVERGENT B1 ;  /* 0x0000000000017941 */ /* 0x001fea0003800200 */
.L_x_159:
[----:B------:R-:W-:Y:S05]  /*0550*/  @!P0 BRA `(.L_x_158) ;  /* 0x0000000800c08947 */ /* 0x000fea0003800000 */
[----:B------:R-:W-:Y:S01]  /*0560*/  IADD3 R2, PT, PT, -R10, UR19, RZ ;  /* 0x000000130a027c10 */ /* 0x000fe2000fffe1ff */
[----:B------:R-:W-:Y:S01]  /*0570*/  BSSY.RECONVERGENT B1, `(.L_x_162) ;  /* 0x0000061000017945 */ /* 0x000fe20003800200 */
[----:B------:R-:W-:Y:S02]  /*0580*/  PLOP3.LUT P0, PT, PT, PT, PT, 0x80, 0x8 ;  /* 0x000000000008781c */ /* 0x000fe40003f0f070 */
[----:B------:R-:W-:-:S13]  /*0590*/  ISETP.GT.AND P1, PT, R2, 0x600, PT ;  /* 0x000006000200780c */ /* 0x000fda0003f24270 */
[----:B------:R-:W-:Y:S05]  /*05a0*/  @!P1 BRA `(.L_x_163) ;  /* 0x0000000400749947 */ /* 0x000fea0003800000 */
[----:B------:R-:W-:Y:S02]  /*05b0*/  MOV R8, UR19 ;  /* 0x0000001300087c02 */ /* 0x000fe40008000f00 */
[----:B------:R-:W-:Y:S02]  /*05c0*/  PLOP3.LUT P0, PT, PT, PT, PT, 0x8, 0x80 ;  /* 0x000000000080781c */ /* 0x000fe40003f0e170 */
[----:B------:R-:W-:-:S11]  /*05d0*/  IADD3 R8, PT, PT, R8, -0x600, RZ ;  /* 0xfffffa0008087810 */ /* 0x000fd60007ffe0ff */
.L_x_164:
[C---:B------:R-:W-:Y:S02]  /*05e0*/  IADD3 R2, P1, PT, R10.reuse, UR15, RZ ;  /* 0x0000000f0a027c10 */ /* 0x040fe4000ff3e0ff */
[----:B------:R-:W-:Y:S02]  /*05f0*/  IADD3 R18, PT, PT, R10, 0x200, RZ ;  /* 0x000002000a127810 */ /* 0x000fe40007ffe0ff */
[----:B------:R-:W-:Y:S02]  /*0600*/  IADD3.X R3, PT, PT, RZ, UR16, RZ, P1, !PT ;  /* 0x00000010ff037c10 */ /* 0x000fe40008ffe4ff */
[----:B-1----:R-:W-:-:S04]  /*0610*/  LEA R6, P1, R2, UR8, 0x1 ;  /* 0x0000000802067c11 */ /* 0x002fc8000f8208ff */
[----:B------:R-:W-:Y:S02]  /*0620*/  LEA.HI.X R7, R2, UR9, R3, 0x1, P1 ;  /* 0x0000000902077c11 */ /* 0x000fe400088f0c03 */
[----:B------:R-:W-:Y:S02]  /*0630*/  IADD3 R2, P1, PT, R18, UR15, RZ ;  /* 0x0000000f12027c10 */ /* 0x000fe4000ff3e0ff */
[----:B------:R-:W-:Y:S01]  /*0640*/  IADD3 R14, PT, PT, R10, 0x400, RZ ;  /* 0x000004000a0e7810 */ /* 0x000fe20007ffe0ff */
[----:B------:R-:W2:Y:S01]  /*0650*/  LDG.E.U16.CONSTANT R23, desc[UR12][R6.64] ;  /* 0x0000000c06177981 */ /* 0x000ea2000c1e9500 */
[----:B------:R-:W-:Y:S02]  /*0660*/  IADD3.X R3, PT, PT, RZ, UR16, RZ, P1, !PT ;  /* 0x00000010ff037c10 */ /* 0x000fe40008ffe4ff */
[C---:B------:R-:W-:Y:S01]  /*0670*/  LEA R4, P1, R2.reuse, UR8, 0x1 ;  /* 0x0000000802047c11 */ /* 0x040fe2000f8208ff */
[----:B------:R-:W3:Y:S03]  /*0680*/  LDG.E.U16.CONSTANT R17, desc[UR12][R6.64+0x100] ;  /* 0x0001000c06117981 */ /* 0x000ee6000c1e9500 */
[----:B------:R-:W-:Y:S01]  /*0690*/  LEA.HI.X R5, R2, UR9, R3, 0x1, P1 ;  /* 0x0000000902057c11 */ /* 0x000fe200088f0c03 */
[----:B------:R-:W4:Y:S01]  /*06a0*/  LDG.E.U16.CONSTANT R13, desc[UR12][R6.64+0x200] ;  /* 0x0002000c060d7981 */ /* 0x000f22000c1e9500 */
[----:B------:R-:W-:-:S03]  /*06b0*/  IADD3 R3, P1, PT, R14, UR15, RZ ;  /* 0x0000000f0e037c10 */ /* 0x000fc6000ff3e0ff */
[----:B------:R0:W5:Y:S01]  /*06c0*/  LDG.E.U16.CONSTANT R11, desc[UR12][R6.64+0x300] ;  /* 0x0003000c060b7981 */ /* 0x000162000c1e9500 */
[----:B------:R-:W-:Y:S02]  /*06d0*/  IADD3.X R12, PT, PT, RZ, UR16, RZ, P1, !PT ;  /* 0x00000010ff0c7c10 */ /* 0x000fe40008ffe4ff */
[C---:B------:R-:W-:Y:S01]  /*06e0*/  LEA R2, P1, R3.reuse, UR8, 0x1 ;  /* 0x0000000803027c11 */ /* 0x040fe2000f8208ff */
[----:B------:R-:W5:Y:S03]  /*06f0*/  LDG.E.U16.CONSTANT R16, desc[UR12][R4.64] ;  /* 0x0000000c04107981 */ /* 0x000f66000c1e9500 */
[----:B------:R-:W-:Y:S01]  /*0700*/  LEA.HI.X R3, R3, UR9, R12, 0x1, P1 ;  /* 0x0000000903037c11 */ /* 0x000fe200088f0c0c */
[----:B------:R-:W5:Y:S01]  /*0710*/  LDG.E.U16.CONSTANT R15, desc[UR12][R4.64+0x100] ;  /* 0x0001000c040f7981 */ /* 0x000f62000c1e9500 */
[----:B------:R-:W-:-:S03]  /*0720*/  IADD3 R12, PT, PT, R10, 0x600, RZ ;  /* 0x000006000a0c7810 */ /* 0x000fc60007ffe0ff */
[----:B------:R-:W5:Y:S01]  /*0730*/  LDG.E.U16.CONSTANT R9, desc[UR12][R4.64+0x200] ;  /* 0x0002000c04097981 */ /* 0x000f62000c1e9500 */
[----:B------:R-:W-:-:S03]  /*0740*/  IADD3 R24, P1, PT, R12, UR15, RZ ;  /* 0x0000000f0c187c10 */ /* 0x000fc6000ff3e0ff */
[----:B------:R-:W5:Y:S01]  /*0750*/  LDG.E.U16.CONSTANT R20, desc[UR12][R4.64+0x300] ;  /* 0x0003000c04147981 */ /* 0x000f62000c1e9500 */
[----:B0-----:R-:W-:Y:S02]  /*0760*/  IADD3.X R7, PT, PT, RZ, UR16, RZ, P1, !PT ;  /* 0x00000010ff077c10 */ /* 0x001fe40008ffe4ff */
[C---:B------:R-:W-:Y:S01]  /*0770*/  LEA R6, P1, R24.reuse, UR8, 0x1 ;  /* 0x0000000818067c11 */ /* 0x040fe2000f8208ff */
[----:B------:R-:W5:Y:S03]  /*0780*/  LDG.E.U16.CONSTANT R22, desc[UR12][R2.64+0x100] ;  /* 0x0001000c02167981 */ /* 0x000f66000c1e9500 */
[----:B------:R-:W-:Y:S01]  /*0790*/  LEA.HI.X R7, R24, UR9, R7, 0x1, P1 ;  /* 0x0000000918077c11 */ /* 0x000fe200088f0c07 */
[----:B------:R-:W5:Y:S04]  /*07a0*/  LDG.E.U16.CONSTANT R19, desc[UR12][R2.64] ;  /* 0x0000000c02137981 */ /* 0x000f68000c1e9500 */
[----:B------:R-:W5:Y:S04]  /*07b0*/  LDG.E.U16.CONSTANT R21, desc[UR12][R2.64+0x200] ;  /* 0x0002000c02157981 */ /* 0x000f68000c1e9500 */
[----:B------:R0:W5:Y:S04]  /*07c0*/  LDG.E.U16.CONSTANT R24, desc[UR12][R2.64+0x300] ;  /* 0x0003000c02187981 */ /* 0x000168000c1e9500 */
[----:B------:R-:W5:Y:S04]  /*07d0*/  LDG.E.U16.CONSTANT R25, desc[UR12][R6.64] ;  /* 0x0000000c06197981 */ /* 0x000f68000c1e9500 */
[----:B------:R-:W5:Y:S04]  /*07e0*/  LDG.E.U16.CONSTANT R26, desc[UR12][R6.64+0x100] ;  /* 0x0001000c061a7981 */ /* 0x000f68000c1e9500 */
[----:B------:R-:W5:Y:S04]  /*07f0*/  LDG.E.U16.CONSTANT R4, desc[UR12][R6.64+0x200] ;  /* 0x0002000c06047981 */ /* 0x000f68000c1e9500 */
[----:B------:R1:W5:Y:S01]  /*0800*/  LDG.E.U16.CONSTANT R5, desc[UR12][R6.64+0x300] ;  /* 0x0003000c06057981 */ /* 0x000362000c1e9500 */
[----:B------:R-:W-:-:S02]  /*0810*/  LEA R18, R18, R1, 0x2 ;  /* 0x0000000112127211 */ /* 0x000fc400078e10ff */
[-C--:B------:R-:W-:Y:S02]  /*0820*/  LEA R14, R14, R1.reuse, 0x2 ;  /* 0x000000010e0e7211 */ /* 0x080fe400078e10ff */
[-C--:B------:R-:W-:Y:S01]  /*0830*/  LEA R12, R12, R1.reuse, 0x2 ;  /* 0x000000010c0c7211 */ /* 0x080fe200078e10ff */
[----:B--2---:R-:W-:Y:S02]  /*0840*/  HADD2.F32 R27, -RZ, R23.H0_H0 ;  /* 0x20000017ff1b7230 */ /* 0x004fe40000004100 */
[----:B---3--:R-:W-:Y:S02]  /*0850*/  HADD2.F32 R17, -RZ, R17.H0_H0 ;  /* 0x20000011ff117230 */ /* 0x008fe40000004100 */
[----:B----4-:R-:W-:Y:S02]  /*0860*/  HADD2.F32 R13, -RZ, R13.H0_H0 ;  /* 0x2000000dff0d7230 */ /* 0x010fe40000004100 */
[----:B-----5:R-:W-:Y:S02]  /*0870*/  HADD2.F32 R11, -RZ, R11.H0_H0 ;  /* 0x2000000bff0b7230 */ /* 0x020fe40000004100 */
[----:B0-----:R-:W-:Y:S01]  /*0880*/  HADD2.F32 R3, -RZ, R16.H0_H0 ;  /* 0x20000010ff037230 */ /* 0x001fe20000004100 */
[----:B------:R-:W-:Y:S01]  /*0890*/  LEA R23, R10, R1, 0x2 ;  /* 0x000000010a177211 */ /* 0x000fe200078e10ff */
[----:B------:R-:W-:Y:S01]  /*08a0*/  FMUL R28, R27, UR14 ;  /* 0x0000000e1b1c7c20 */ /* 0x000fe20008400000 */
[----:B------:R-:W-:Y:S01]  /*08b0*/  FMUL R2, R17, UR14 ;  /* 0x0000000e11027c20 */ /* 0x000fe20008400000 */
[----:B-1----:R-:W-:Y:S01]  /*08c0*/  FMUL R6, R13, UR14 ;  /* 0x0000000e0d067c20 */ /* 0x002fe20008400000 */
[----:B------:R-:W-:Y:S01]  /*08d0*/  FMUL R16, R11, UR14 ;  /* 0x0000000e0b107c20 */ /* 0x000fe20008400000 */
[----:B------:R-:W-:-:S02]  /*08e0*/  HADD2.F32 R15, -RZ, R15.H0_H0 ;  /* 0x2000000fff0f7230 */ /* 0x000fc40000004100 */
[----:B------:R-:W-:Y:S01]  /*08f0*/  FMUL R3, R3, UR14 ;  /* 0x0000000e03037c20 */ /* 0x000fe20008400000 */
[----:B------:R-:W-:Y:S02]  /*0900*/  HADD2.F32 R9, -RZ, R9.H0_H0 ;  /* 0x20000009ff097230 */ /* 0x000fe40000004100 */
[----:B------:R-:W-:Y:S01]  /*0910*/  HADD2.F32 R20, -RZ, R20.H0_H0 ;  /* 0x20000014ff147230 */ /* 0x000fe20000004100 */
[----:B------:R-:W-:Y:S01]  /*0920*/  STL [R23], R28 ;  /* 0x0000001c17007387 */ /* 0x000fe20000100800 */
[----:B------:R-:W-:-:S03]  /*0930*/  HADD2.F32 R22, -RZ, R22.H0_H0 ;  /* 0x20000016ff167230 */ /* 0x000fc60000004100 */
[----:B------:R-:W-:Y:S01]  /*0940*/  STL [R23+0x200], R2 ;  /* 0x0002000217007387 */ /* 0x000fe20000100800 */
[----:B------:R-:W-:Y:S01]  /*0950*/  FMUL R15, R15, UR14 ;  /* 0x0000000e0f0f7c20 */ /* 0x000fe20008400000 */
[----:B------:R-:W-:Y:S01]  /*0960*/  FMUL R9, R9, UR14 ;  /* 0x0000000e09097c20 */ /* 0x000fe20008400000 */
[----:B------:R-:W-:Y:S01]  /*0970*/  FMUL R7, R20, UR14 ;  /* 0x0000000e14077c20 */ /* 0x000fe20008400000 */
[----:B------:R-:W-:Y:S01]  /*0980*/  STL [R23+0x400], R6 ;  /* 0x0004000617007387 */ /* 0x000fe20000100800 */
[----:B------:R-:W-:-:S03]  /*0990*/  HADD2.F32 R19, -RZ, R19.H0_H0 ;  /* 0x20000013ff137230 */ /* 0x000fc60000004100 */
[----:B------:R-:W-:Y:S01]  /*09a0*/  STL [R23+0x600], R16 ;  /* 0x0006001017007387 */ /* 0x000fe20000100800 */
[----:B------:R-:W-:Y:S02]  /*09b0*/  HADD2.F32 R21, -RZ, R21.H0_H0 ;  /* 0x20000015ff157230 */ /* 0x000fe40000004100 */
[----:B------:R-:W-:Y:S01]  /*09c0*/  HADD2.F32 R24, -RZ, R24.H0_H0 ;  /* 0x20000018ff187230 */ /* 0x000fe20000004100 */
[----:B------:R0:W-:Y:S01]  /*09d0*/  STL [R18], R3 ;  /* 0x0000000312007387 */ /* 0x0001e20000100800 */
[----:B------:R-:W-:-:S03]  /*09e0*/  HADD2.F32 R25, -RZ, R25.H0_H0 ;  /* 0x20000019ff197230 */ /* 0x000fc60000004100 */
[----:B------:R-:W-:Y:S01]  /*09f0*/  STL [R18+0x200], R15 ;  /* 0x0002000f12007387 */ /* 0x000fe20000100800 */
[----:B------:R-:W-:Y:S02]  /*0a00*/  HADD2.F32 R26, -RZ, R26.H0_H0 ;  /* 0x2000001aff1a7230 */ /* 0x000fe40000004100 */
[----:B0-----:R-:W-:Y:S01]  /*0a10*/  FMUL R3, R22, UR14 ;  /* 0x0000000e16037c20 */ /* 0x001fe20008400000 */
[----:B------:R-:W-:Y:S01]  /*0a20*/  HADD2.F32 R4, -RZ, R4.H0_H0 ;  /* 0x20000004ff047230 */ /* 0x000fe20000004100 */
[----:B------:R0:W-:Y:S01]  /*0a30*/  STL [R18+0x400], R9 ;  /* 0x0004000912007387 */ /* 0x0001e20000100800 */
[----:B------:R-:W-:-:S03]  /*0a40*/  HADD2.F32 R2, -RZ, R5.H0_H0 ;  /* 0x20000005ff027230 */ /* 0x000fc60000004100 */
[----:B------:R1:W-:Y:S01]  /*0a50*/  STL [R18+0x600], R7 ;  /* 0x0006000712007387 */ /* 0x0003e20000100800 */
[----:B------:R-:W-:Y:S01]  /*0a60*/  FMUL R19, R19, UR14 ;  /* 0x0000000e13137c20 */ /* 0x000fe20008400000 */
[----:B------:R-:W-:Y:S01]  /*0a70*/  FMUL R21, R21, UR14 ;  /* 0x0000000e15157c20 */ /* 0x000fe20008400000 */
[----:B------:R-:W-:Y:S01]  /*0a80*/  FMUL R5, R24, UR14 ;  /* 0x0000000e18057c20 */ /* 0x000fe20008400000 */
[----:B------:R2:W-:Y:S01]  /*0a90*/  STL [R14+0x200], R3 ;  /* 0x000200030e007387 */ /* 0x0005e20000100800 */
[----:B------:R-:W-:Y:S01]  /*0aa0*/  FMUL R25, R25, UR14 ;  /* 0x0000000e19197c20 */ /* 0x000fe20008400000 */
[----:B0-----:R-:W-:Y:S01]  /*0ab0*/  FMUL R9, R2, UR14 ;  /* 0x0000000e02097c20 */ /* 0x001fe20008400000 */
[----:B-1----:R-:W-:Y:S01]  /*0ac0*/  FMUL R7, R26, UR14 ;  /* 0x0000000e1a077c20 */ /* 0x002fe20008400000 */
[----:B--2---:R-:W-:Y:S01]  /*0ad0*/  FMUL R3, R4, UR14 ;  /* 0x0000000e04037c20 */ /* 0x004fe20008400000 */
[----:B------:R0:W-:Y:S01]  /*0ae0*/  STL [R14], R19 ;  /* 0x000000130e007387 */ /* 0x0001e20000100800 */
[----:B------:R-:W-:-:S03]  /*0af0*/  IADD3 R10, PT, PT, R10, 0x800, RZ ;  /* 0x000008000a0a7810 */ /* 0x000fc60007ffe0ff */
[----:B------:R0:W-:Y:S04]  /*0b00*/  STL [R14+0x400], R21 ;  /* 0x000400150e007387 */ /* 0x0001e80000100800 */
[----:B------:R0:W-:Y:S04]  /*0b10*/  STL [R14+0x600], R5 ;  /* 0x000600050e007387 */ /* 0x0001e80000100800 */
[----:B------:R0:W-:Y:S04]  /*0b20*/  STL [R12], R25 ;  /* 0x000000190c007387 */ /* 0x0001e80000100800 */
[----:B------:R0:W-:Y:S04]  /*0b30*/  STL [R12+0x200], R7 ;  /* 0x000200070c007387 */ /* 0x0001e80000100800 */
[----:B------:R0:W-:Y:S04]  /*0b40*/  STL [R12+0x400], R3 ;  /* 0x000400030c007387 */ /* 0x0001e80000100800 */
[----:B------:R0:W-:Y:S01]  /*0b50*/  STL [R12+0x600], R9 ;  /* 0x000600090c007387 */ /* 0x0001e20000100800 */
[----:B------:R-:W-:-:S13]  /*0b60*/  ISETP.GE.AND P1, PT, R10, R8, PT ;  /* 0x000000080a00720c */ /* 0x000fda0003f26270 */
[----:B0-----:R-:W-:Y:S05]  /*0b70*/  @!P1 BRA `(.L_x_164) ;  /* 0xfffffff800989947 */ /* 0x001fea000383ffff */
.L_x_163:
[----:B------:R-:W-:Y:S05]  /*0b80*/  BSYNC.RECONVERGENT B1 ;  /* 0x0000000000017941 */ /* 0x000fea0003800200 */
.L_x_162:
[----:B------:R-:W-:Y:S01]  /*0b90*/  IADD3 R2, PT, PT, -R10, UR19, RZ ;  /* 0x000000130a027c10 */ /* 0x000fe2000fffe1ff */
[----:B------:R-:W-:Y:S03]  /*0ba0*/  BSSY.RECONVERGENT B1, `(.L_x_165) ;  /* 0x0000032000017945 */ /* 0x000fe60003800200 */
[----:B------:R-:W-:-:S13]  /*0bb0*/  ISETP.GT.AND P1, PT, R2, 0x200, PT ;  /* 0x000002000200780c */ /* 0x000fda0003f24270 */
[----:B------:R-:W-:Y:S05]  /*0bc0*/  @!P1 BRA `(.L_x_166) ;  /* 0x0000000000bc9947 */ /* 0x000fea0003800000 */
[----:B------:R-:W0:Y:S01]  /*0bd0*/  LDCU.64 UR4, c[0x0][0x380] ;  /* 0x00007000ff0477ac */ /* 0x000e220008000a00 */
[C---:B------:R-:W-:Y:S02]  /*0be0*/  IADD3 R2, P0, PT, R10.reuse, UR15, RZ ;  /* 0x0000000f0a027c10 */ /* 0x040fe4000ff1e0ff */
[----:B------:R-:W-:Y:S02]  /*0bf0*/  IADD3 R12, PT, PT, R10, 0x200, RZ ;  /* 0x000002000a0c7810 */ /* 0x000fe40007ffe0ff */
[----:B------:R-:W-:Y:S02]  /*0c00*/  IADD3.X R3, PT, PT, RZ, UR16, RZ, P0, !PT ;  /* 0x00000010ff037c10 */ /* 0x000fe400087fe4ff */
[----:B0-----:R-:W-:-:S04]  /*0c10*/  LEA R4, P0, R2, UR4, 0x1 ;  /* 0x0000000402047c11 */ /* 0x001fc8000f8008ff */
[----:B------:R-:W-:Y:S02]  /*0c20*/  LEA.HI.X R5, R2, UR5, R3, 0x1, P0 ;  /* 0x0000000502057c11 */ /* 0x000fe400080f0c03 */
[----:B------:R-:W-:-:S03]  /*0c30*/  IADD3 R3, P0, PT, R12, UR15, RZ ;  /* 0x0000000f0c037c10 */ /* 0x000fc6000ff1e0ff */
[----:B-1----:R-:W2:Y:S01]  /*0c40*/  LDG.E.U16.CONSTANT R6, desc[UR12][R4.64] ;  /* 0x0000000c04067981 */ /* 0x002ea2000c1e9500 */
[----:B------:R-:W-:Y:S02]  /*0c50*/  IADD3.X R8, PT, PT, RZ, UR16, RZ, P0, !PT ;  /* 0x00000010ff087c10 */ /* 0x000fe400087fe4ff */
[C---:B------:R-:W-:Y:S01]  /*0c60*/  LEA R2, P0, R3.reuse, UR4, 0x1 ;  /* 0x0000000403027c11 */ /* 0x040fe2000f8008ff */
[----:B------:R-:W3:Y:S01]  /*0c70*/  LDG.E.U16.CONSTANT R7, desc[UR12][R4.64+0x100] ;  /* 0x0001000c04077981 */ /* 0x000ee2000c1e9500 */
[----:B------:R-:W0:Y:S02]  /*0c80*/  LDCU UR4, c[0x0][0x3b8] ;  /* 0x00007700ff0477ac */ /* 0x000e240008000800 */
[----:B------:R-:W-:Y:S01]  /*0c90*/  LEA.HI.X R3, R3, UR5, R8, 0x1, P0 ;  /* 0x0000000503037c11 */ /* 0x000fe200080f0c08 */
[----:B------:R-:W4:Y:S04]  /*0ca0*/  LDG.E.U16.CONSTANT R9, desc[UR12][R4.64+0x200] ;  /* 0x0002000c04097981 */ /* 0x000f28000c1e9500 */
[----:B------:R-:W5:Y:S04]  /*0cb0*/  LDG.E.U16.CONSTANT R11, desc[UR12][R4.64+0x300] ;  /* 0x0003000c040b7981 */ /* 0x000f68000c1e9500 */
[----:B------:R-:W5:Y:S04]  /*0cc0*/  LDG.E.U16.CONSTANT R13, desc[UR12][R2.64] ;  /* 0x0000000c020d7981 */ /* 0x000f68000c1e9500 */
[----:B------:R-:W5:Y:S04]  /*0cd0*/  LDG.E.U16.CONSTANT R14, desc[UR12][R2.64+0x100] ;  /* 0x0001000c020e7981 */ /* 0x000f68000c1e9500 */
[----:B------:R-:W5:Y:S04]  /*0ce0*/  LDG.E.U16.CONSTANT R15, desc[UR12][R2.64+0x200] ;  /* 0x0002000c020f7981 */ /* 0x000f68000c1e9500 */
[----:B------:R1:W5:Y:S01]  /*0cf0*/  LDG.E.U16.CONSTANT R16, desc[UR12][R2.64+0x300] ;  /* 0x0003000c02107981 */ /* 0x000362000c1e9500 */
[----:B------:R-:W-:-:S02]  /*0d00*/  LEA R12, R12, R1, 0x2 ;  /* 0x000000010c0c7211 */ /* 0x000fc400078e10ff */
[----:B------:R-:W-:Y:S01]  /*0d10*/  PLOP3.LUT P0, PT, PT, PT, PT, 0x8, 0x80 ;  /* 0x000000000080781c */ /* 0x000fe20003f0e170 */
[----:B--2---:R-:W-:Y:S02]  /*0d20*/  HADD2.F32 R6, -RZ, R6.H0_H0 ;  /* 0x20000006ff067230 */ /* 0x004fe40000004100 */
[----:B---3--:R-:W-:Y:S01]  /*0d30*/  HADD2.F32 R8, -RZ, R7.H0_H0 ;  /* 0x20000007ff087230 */ /* 0x008fe20000004100 */
[----:B------:R-:W-:Y:S02]  /*0d40*/  LEA R7, R10, R1, 0x2 ;  /* 0x000000010a077211 */ /* 0x000fe400078e10ff */
[----:B0-----:R-:W-:Y:S01]  /*0d50*/  FMUL R6, R6, UR4 ;  /* 0x0000000406067c20 */ /* 0x001fe20008400000 */
[----:B------:R-:W-:Y:S01]  /*0d60*/  IADD3 R10, PT, PT, R10, 0x400, RZ ;  /* 0x000004000a0a7810 */ /* 0x000fe20007ffe0ff */
[----:B----4-:R-:W-:Y:S02]  /*0d70*/  HADD2.F32 R9, -RZ, R9.H0_H0 ;  /* 0x20000009ff097230 */ /* 0x010fe40000004100 */
[----:B------:R-:W-:Y:S01]  /*0d80*/  FMUL R8, R8, UR4 ;  /* 0x0000000408087c20 */ /* 0x000fe20008400000 */
[----:B------:R0:W-:Y:S01]  /*0d90*/  STL [R7], R6 ;  /* 0x0000000607007387 */ /* 0x0001e20000100800 */
[----:B-----5:R-:W-:-:S02]  /*0da0*/  HADD2.F32 R11, -RZ, R11.H0_H0 ;  /* 0x2000000bff0b7230 */ /* 0x020fc40000004100 */
[----:B------:R-:W-:Y:S01]  /*0db0*/  FMUL R4, R9, UR4 ;  /* 0x0000000409047c20 */ /* 0x000fe20008400000 */
[----:B------:R0:W-:Y:S01]  /*0dc0*/  STL [R7+0x200], R8 ;  /* 0x0002000807007387 */ /* 0x0001e20000100800 */
[----:B------:R-:W-:Y:S02]  /*0dd0*/  HADD2.F32 R13, -RZ, R13.H0_H0 ;  /* 0x2000000dff0d7230 */ /* 0x000fe40000004100 */
[----:B-1----:R-:W-:Y:S01]  /*0de0*/  FMUL R2, R11, UR4 ;  /* 0x000000040b027c20 */ /* 0x002fe20008400000 */
[----:B------:R0:W-:Y:S01]  /*0df0*/  STL [R7+0x400], R4 ;  /* 0x0004000407007387 */ /* 0x0001e20000100800 */
[----:B------:R-:W-:Y:S02]  /*0e00*/  HADD2.F32 R14, -RZ, R14.H0_H0 ;  /* 0x2000000eff0e7230 */ /* 0x000fe40000004100 */
[----:B------:R-:W-:Y:S01]  /*0e10*/  FMUL R13, R13, UR4 ;  /* 0x000000040d0d7c20 */ /* 0x000fe20008400000 */
[----:B------:R0:W-:Y:S01]  /*0e20*/  STL [R7+0x600], R2 ;  /* 0x0006000207007387 */ /* 0x0001e20000100800 */
[----:B------:R-:W-:-:S02]  /*0e30*/  HADD2.F32 R15, -RZ, R15.H0_H0 ;  /* 0x2000000fff0f7230 */ /* 0x000fc40000004100 */
[----:B------:R-:W-:Y:S01]  /*0e40*/  FMUL R3, R14, UR4 ;  /* 0x000000040e037c20 */ /* 0x000fe20008400000 */
[----:B------:R0:W-:Y:S01]  /*0e50*/  STL [R12], R13 ;  /* 0x0000000d0c007387 */ /* 0x0001e20000100800 */
[----:B------:R-:W-:Y:S02]  /*0e60*/  HADD2.F32 R16, -RZ, R16.H0_H0 ;  /* 0x20000010ff107230 */ /* 0x000fe40000004100 */
[----:B------:R-:W-:Y:S01]  /*0e70*/  FMUL R15, R15, UR4 ;  /* 0x000000040f0f7c20 */ /* 0x000fe20008400000 */
[----:B------:R0:W-:Y:S02]  /*0e80*/  STL [R12+0x200], R3 ;  /* 0x000200030c007387 */ /* 0x0001e40000100800 */
[----:B------:R-:W-:Y:S02]  /*0e90*/  FMUL R5, R16, UR4 ;  /* 0x0000000410057c20 */ /* 0x000fe40008400000 */
[----:B------:R0:W-:Y:S04]  /*0ea0*/  STL [R12+0x400], R15 ;  /* 0x0004000f0c007387 */ /* 0x0001e80000100800 */
[----:B------:R0:W-:Y:S02]  /*0eb0*/  STL [R12+0x600], R5 ;  /* 0x000600050c007387 */ /* 0x0001e40000100800 */
.L_x_166:
[----:B------:R-:W-:Y:S05]  /*0ec0*/  BSYNC.RECONVERGENT B1 ;  /* 0x0000000000017941 */ /* 0x000fea0003800200 */
.L_x_165:
[----:B------:R-:W-:-:S13]  /*0ed0*/  ISETP.LT.OR P0, PT, R10, UR19, P0 ;  /* 0x000000130a007c0c */ /* 0x000fda0008701670 */
[----:B------:R-:W-:Y:S05]  /*0ee0*/  @!P0 BRA `(.L_x_158) ;  /* 0x00000000005c8947 */ /* 0x000fea0003800000 */
[----:B------:R-:W2:Y:S01]  /*0ef0*/  LDCU.64 UR4, c[0x0][0x380] ;  /* 0x00007000ff0477ac */ /* 0x000ea20008000a00 */
[----:B0-----:R-:W-:-:S04]  /*0f00*/  IADD3 R3, P0, PT, R10, UR15, RZ ;  /* 0x0000000f0a037c10 */ /* 0x001fc8000ff1e0ff */
[----:B------:R-:W-:Y:S02]  /*0f10*/  IADD3.X R4, PT, PT, RZ, UR16, RZ, P0, !PT ;  /* 0x00000010ff047c10 */ /* 0x000fe400087fe4ff */
[C---:B--2---:R-:W-:Y:S01]  /*0f20*/  LEA R2, P0, R3.reuse, UR4, 0x1 ;  /* 0x0000000403027c11 */ /* 0x044fe2000f8008ff */
[----:B------:R-:W0:Y:S03]  /*0f30*/  LDCU UR4, c[0x0][0x3b8] ;  /* 0x00007700ff0477ac */ /* 0x000e260008000800 */
[----:B------:R-:W-:-:S05]  /*0f40*/  LEA.HI.X R3, R3, UR5, R4, 0x1, P0 ;  /* 0x0000000503037c11 */ /* 0x000fca00080f0c04 */
[----:B------:R-:W2:Y:S04]  /*0f50*/  LDG.E.U16.CONSTANT R4, desc[UR12][R2.64] ;  /* 0x0000000c02047981 */ /* 0x000ea8000c1e9500 */
[----:B------:R-:W3:Y:S04]  /*0f60*/  LDG.E.U16.CONSTANT R5, desc[UR12][R2.64+0x100] ;  /* 0x0001000c02057981 */ /* 0x000ee8000c1e9500 */
[----:B-1----:R-:W4:Y:S04]  /*0f70*/  LDG.E.U16.CONSTANT R7, desc[UR12][R2.64+0x200] ;  /* 0x0002000c02077981 */ /* 0x002f28000c1e9500 */
[----:B------:R-:W5:Y:S01]  /*0f80*/  LDG.E.U16.CONSTANT R8, desc[UR12][R2.64+0x300] ;  /* 0x0003000c02087981 */ /* 0x000f62000c1e9500 */
[----:B--2---:R-:W-:-:S02]  /*0f90*/  HADD2.F32 R4, -RZ, R4.H0_H0 ;  /* 0x20000004ff047230 */ /* 0x004fc40000004100 */
[----:B---3--:R-:W-:Y:S01]  /*0fa0*/  HADD2.F32 R6, -RZ, R5.H0_H0 ;  /* 0x20000005ff067230 */ /* 0x008fe20000004100 */
[----:B------:R-:W-:Y:S02]  /*0fb0*/  LEA R5, R10, R1, 0x2 ;  /* 0x000000010a057211 */ /* 0x000fe400078e10ff */
[----:B0-----:R-:W-:Y:S01]  /*0fc0*/  FMUL R4, R4, UR4 ;  /* 0x0000000404047c20 */ /* 0x001fe20008400000 */
[----:B----4-:R-:W-:Y:S02]  /*0fd0*/  HADD2.F32 R7, -RZ, R7.H0_H0 ;  /* 0x20000007ff077230 */ /* 0x010fe40000004100 */
[----:B------:R-:W-:Y:S02]  /*0fe0*/  FMUL R6, R6, UR4 ;  /* 0x0000000406067c20 */ /* 0x000fe40008400000 */
[----:B------:R2:W-:Y:S01]  /*0ff0*/  STL [R5], R4 ;  /* 0x0000000405007387 */ /* 0x0005e20000100800 */
[----:B-----5:R-:W-:Y:S02]  /*1000*/  HADD2.F32 R9, -RZ, R8.H0_H0 ;  /* 0x20000008ff097230 */ /* 0x020fe40000004100 */
[----:B------:R-:W-:Y:S01]  /*1010*/  FMUL R8, R7, UR4 ;  /* 0x0000000407087c20 */ /* 0x000fe20008400000 */
[----:B------:R2:W-:Y:S02]  /*1020*/  STL [R5+0x200], R6 ;  /* 0x0002000605007387 */ /* 0x0005e40000100800 */
[----:B------:R-:W-:-:S02]  /*1030*/  FMUL R10, R9, UR4 ;  /* 0x00000004090a7c20 */ /* 0x000fc40008400000 */
[----:B------:R2:W-:Y:S04]  /*1040*/  STL [R5+0x400], R8 ;  /* 0x0004000805007387 */ /* 0x0005e80000100800 */
[----:B------:R2:W-:Y:S02]  /*1050*/  STL [R5+0x600], R10 ;  /* 0x0006000a05007387 */ /* 0x0005e40000100800 */
.L_x_158:
[----:B0-----:R-:W-:Y:S05]  /*1060*/  BSYNC.RECONVERGENT B0 ;  /* 0x0000000000007941 */ /* 0x001fea0003800200 */
.L_x_157:
[----:B------:R-:W-:Y:S02]  /*1070*/  UISETP.GE.AND UP0, UPT, UR19, 0x1, UPT ;  /* 0x000000011300788c */ /* 0x000fe4000bf06270 */
[----:B------:R-:W-:-:S07]  /*1080*/  UIADD3 UR8, UPT, UPT, UR10, 0x100, URZ ;  /* 0x000001000a087890 */ /* 0x000fce000fffe0ff */
[----:B------:R-:W-:Y:S05]  /*1090*/  BRA.U !UP0, `(.L_x_167) ;  /* 0x0000000108c47547 */ /* 0x000fea000b800000 */
[----:B------:R-:W-:Y:S02]  /*10a0*/  UISETP.GE.U32.AND UP2, UPT, UR19, 0x10, UPT ;  /* 0x000000101300788c */ /* 0x000fe4000bf46070 */
[----:B------:R-:W-:Y:S01]  /*10b0*/  ULOP3.LUT UR9, UR19, 0xf, URZ, 0xc0, !UPT ;  /* 0x0000000f13097892 */ /* 0x000fe2000f8ec0ff */
[----:B------:R-:W-:-:S03]  /*10c0*/  UMOV UR4, URZ ;  /* 0x000000ff00047c82 */ /* 0x000fc60008000000 */
[----:B------:R-:W-:-:S03]  /*10d0*/  UISETP.NE.AND UP1, UPT, UR9, URZ, UPT ;  /* 0x000000ff0900728c */ /* 0x000fc6000bf25270 */
[----:B------:R-:W-:Y:S08]  /*10e0*/  BRA.U !UP2, `(.L_x_168) ;  /* 0x000000010a287547 */ /* 0x000ff0000b800000 */
[----:B------:R-:W-:Y:S01]  /*10f0*/  ULOP3.LUT UR4, UR19, 0x7ffffff0, URZ, 0xc0, !UPT ;  /* 0x7ffffff013047892 */ /* 0x000fe2000f8ec0ff */
[----:B------:R-:W-:-:S11]  /*1100*/  UMOV UR5, URZ ;  /* 0x000000ff00057c82 */ /* 0x000fd60008000000 */
.L_x_169:
[----:B------:R-:W-:Y:S02]  /*1110*/  ULEA UR10, UR5, UR8, 0x2 ;  /* 0x00000008050a7291 */ /* 0x000fe4000f8e10ff */
[----:B------:R-:W-:-:S04]  /*1120*/  UIADD3 UR5, UPT, UPT, UR5, 0x10, URZ ;  /* 0x0000001005057890 */ /* 0x000fc8000fffe0ff */
[----:B------:R-:W-:-:S03]  /*1130*/  UISETP.NE.AND UP2, UPT, UR5, UR4, UPT ;  /* 0x000000040500728c */ /* 0x000fc6000bf45270 */
[----:B------:R-:W-:Y:S04]  /*1140*/  STL.128 [UR10], RZ ;  /* 0x000000ffff007987 */ /* 0x000fe80008100c0a */
[----:B------:R-:W-:Y:S04]  /*1150*/  STL.128 [UR10+0x10], RZ ;  /* 0x000010ffff007987 */ /* 0x000fe80008100c0a */
[----:B------:R-:W-:Y:S04]  /*1160*/  STL.128 [UR10+0x20], RZ ;  /* 0x000020ffff007987 */ /* 0x000fe80008100c0a */
[----:B------:R-:W-:Y:S01]  /*1170*/  STL.128 [UR10+0x30], RZ ;  /* 0x000030ffff007987 */ /* 0x000fe20008100c0a */
[----:B------:R-:W-:Y:S05]  /*1180*/  BRA.U UP2, `(.L_x_169) ;  /* 0xfffffffd02e07547 */ /* 0x000fea000b83ffff */
.L_x_168:
[----:B------:R-:W-:Y:S05]  /*1190*/  BRA.U !UP1, `(.L_x_167) ;  /* 0x0000000109847547 */ /* 0x000fea000b800000 */
[----:B------:R-:W-:Y:S02]  /*11a0*/  UISETP.GE.U32.AND UP1, UPT, UR9, 0x8, UPT ;  /* 0x000000080900788c */ /* 0x000fe4000bf26070 */
[----:B------:R-:W-:-:S04]  /*11b0*/  ULOP3.LUT UR5, UR19, 0x7, URZ, 0xc0, !UPT ;  /* 0x0000000713057892 */ /* 0x000fc8000f8ec0ff */
[----:B------:R-:W-:-:S03]  /*11c0*/  UISETP.NE.AND UP2, UPT, UR5, URZ, UPT ;  /* 0x000000ff0500728c */ /* 0x000fc6000bf45270 */
[----:B------:R-:W-:Y:S08]  /*11d0*/  BRA.U !UP1, `(.L_x_170) ;  /* 0x0000000109287547 */ /* 0x000ff0000b800000 */
[----:B------:R-:W-:Y:S02]  /*11e0*/  ULEA UR9, UR4, UR8, 0x2 ;  /* 0x0000000804097291 */ /* 0x000fe4000f8e10ff */
[----:B------:R-:W-:-:S07]  /*11f0*/  UIADD3 UR4, UPT, UPT, UR4, 0x8, URZ ;  /* 0x0000000804047890 */ /* 0x000fce000fffe0ff */
[----:B------:R-:W-:Y:S04]  /*1200*/  STL [UR9], RZ ;  /* 0x000000ffff007987 */ /* 0x000fe80008100809 */
[----:B------:R-:W-:Y:S04]  /*1210*/  STL [UR9+0x4], RZ ;  /* 0x000004ffff007987 */ /* 0x000fe80008100809 */
[----:B------:R-:W-:Y:S04]  /*1220*/  STL [UR9+0x8], RZ ;  /* 0x000008ffff007987 */ /* 0x000fe80008100809 */
[----:B------:R-:W-:Y:S04]  /*1230*/  STL [UR9+0xc], RZ ;  /* 0x00000cffff007987 */ /* 0x000fe80008100809 */
[----:B------:R-:W-:Y:S04]  /*1240*/  STL [UR9+0x10], RZ ;  /* 0x000010ffff007987 */ /* 0x000fe80008100809 */
[----:B------:R-:W-:Y:S04]  /*1250*/  STL [UR9+0x14], RZ ;  /* 0x000014ffff007987 */ /* 0x000fe80008100809 */
[----:B------:R-:W-:Y:S04]  /*1260*/  STL [UR9+0x18], RZ ;  /* 0x000018ffff007987 */ /* 0x000fe80008100809 */
[----:B------:R-:W-:Y:S01]  /*1270*/  STL [UR9+0x1c], RZ ;  /* 0x00001cffff007987 */ /* 0x000fe20008100809 */
.L_x_170:
[----:B------:R-:W-:Y:S05]  /*1280*/  BRA.U !UP2, `(.L_x_167) ;  /* 0x000000010a487547 */ /* 0x000fea000b800000 */
[----:B------:R-:W-:Y:S02]  /*1290*/  UISETP.GE.U32.AND UP1, UPT, UR5, 0x4, UPT ;  /* 0x000000040500788c */ /* 0x000fe4000bf26070 */
[----:B------:R-:W-:-:S04]  /*12a0*/  ULOP3.LUT UR9, UR19, 0x3, URZ, 0xc0, !UPT ;  /* 0x0000000313097892 */ /* 0x000fc8000f8ec0ff */
[----:B------:R-:W-:-:S05]  /*12b0*/  PLOP3.LUT P0, PT, PT, PT, UP1, 0x80, 0x8 ;  /* 0x000000000008781c */ /* 0x000fca0003f0f018 */
[----:B------:R-:W-:Y:S02]  /*12c0*/  @UP1 ULEA UR5, UR4, UR8, 0x2 ;  /* 0x0000000804051291 */ /* 0x000fe4000f8e10ff */
[----:B------:R-:W-:Y:S02]  /*12d0*/  @UP1 UIADD3 UR4, UPT, UPT, UR4, 0x4, URZ ;  /* 0x0000000404041890 */ /* 0x000fe4000fffe0ff */
[----:B------:R-:W-:-:S05]  /*12e0*/  UISETP.NE.AND UP1, UPT, UR9, URZ, UPT ;  /* 0x000000ff0900728c */ /* 0x000fca000bf25270 */
[----:B------:R-:W-:Y:S04]  /*12f0*/  @P0 STL [UR5], RZ ;  /* 0x000000ffff000987 */ /* 0x000fe80008100805 */
[----:B------:R-:W-:Y:S04]  /*1300*/  @P0 STL [UR5+0x4], RZ ;  /* 0x000004ffff000987 */ /* 0x000fe80008100805 */
[----:B------:R-:W-:Y:S04]  /*1310*/  @P0 STL [UR5+0x8], RZ ;  /* 0x000008ffff000987 */ /* 0x000fe80008100805 */
[----:B------:R-:W-:Y:S01]  /*1320*/  @P0 STL [UR5+0xc], RZ ;  /* 0x00000cffff000987 */ /* 0x000fe20008100805 */
[----:B------:R-:W-:Y:S05]  /*1330*/  BRA.U !UP1, `(.L_x_167) ;  /* 0x00000001091c7547 */ /* 0x000fea000b800000 */
[----:B------:R-:W-:-:S05]  /*1340*/  UMOV UR5, URZ ;  /* 0x000000ff00057c82 */ /* 0x000fca0008000000 */
.L_x_171:
[----:B------:R-:W-:Y:S02]  /*1350*/  ULEA UR10, UR4, UR8, 0x2 ;  /* 0x00000008040a7291 */ /* 0x000fe4000f8e10ff */
[----:B------:R-:W-:Y:S02]  /*1360*/  UIADD3 UR5, UPT, UPT, UR5, 0x1, URZ ;  /* 0x0000000105057890 */ /* 0x000fe4000fffe0ff */
[----:B------:R-:W-:Y:S02]  /*1370*/  UIADD3 UR4, UPT, UPT, UR4, 0x1, URZ ;  /* 0x0000000104047890 */ /* 0x000fe4000fffe0ff */
[----:B------:R-:W-:-:S03]  /*1380*/  UISETP.NE.AND UP1, UPT, UR5, UR9, UPT ;  /* 0x000000090500728c */ /* 0x000fc6000bf25270 */
[----:B------:R-:W-:Y:S06]  /*1390*/  STL [UR10], RZ ;  /* 0x000000ffff007987 */ /* 0x000fec000810080a */
[----:B------:R-:W-:Y:S05]  /*13a0*/  BRA.U UP1, `(.L_x_171) ;  /* 0xfffffffd01e87547 */ /* 0x000fea000b83ffff */
.L_x_167:
[----:B--2---:R-:W0:Y:S01]  /*13b0*/  S2R R4, SR_CgaCtaId ;  /* 0x0000000000047919 */ /* 0x004e220000008800 */
[----:B------:R-:W-:Y:S01]  /*13c0*/  ISETP.GT.U32.AND P1, PT, R0, 0x3f, PT ;  /* 0x0000003f0000780c */ /* 0x000fe20003f24070 */
[----:B------:R-:W-:Y:S01]  /*13d0*/  BSSY.RECONVERGENT B0, `(.L_x_172) ;  /* 0x000000e000007945 */ /* 0x000fe20003800200 */
[----:B------:R-:W-:Y:S02]  /*13e0*/  MOV R2, 0x400 ;  /* 0x0000040000027802 */ /* 0x000fe40000000f00 */
[----:B------:R-:W-:Y:S02]  /*13f0*/  PLOP3.LUT P0, PT, PT, PT, UP0, 0x80, 0x8 ;  /* 0x000000000008781c */ /* 0x000fe40003f0f008 */
[----:B------:R-:W-:Y:S02]  /*1400*/  IADD3 R3, PT, PT, R2, 0x4, RZ ;  /* 0x0000000402037810 */ /* 0x000fe40007ffe0ff */
[----:B------:R-:W-:Y:S02]  /*1410*/  ISETP.GT.U32.OR P0, PT, R0, 0x7f, !P0 ;  /* 0x0000007f0000780c */ /* 0x000fe40004704470 */
[----:B------:R-:W-:-:S02]  /*1420*/  PLOP3.LUT P2, PT, PT, PT, PT, 0x8, 0x80 ;  /* 0x000000000080781c */ /* 0x000fc40003f4e170 */
[----:B0-----:R-:W-:-:S04]  /*1430*/  LEA R3, R4, R3, 0x18 ;  /* 0x0000000304037211 */ /* 0x001fc800078ec0ff */
[----:B------:R-:W-:Y:S01]  /*1440*/  LEA R3, R0, R3, 0x2 ;  /* 0x0000000300037211 */ /* 0x000fe200078e10ff */
[----:B------:R-:W-:Y:S06]  /*1450*/  @P1 BRA `(.L_x_173) ;  /* 0x0000000000141947 */ /* 0x000fec0003800000 */
[----:B------:R-:W-:Y:S01]  /*1460*/  ISETP.NE.AND P1, PT, R0, RZ, PT ;  /* 0x000000ff0000720c */ /* 0x000fe20003f25270 */
[----:B------:R0:W-:-:S12]  /*1470*/  STS [R3], RZ ;  /* 0x000000ff03007388 */ /* 0x0001d80000000800 */
[----:B------:R-:W-:Y:S02]  /*1480*/  @!P1 LEA R2, R4, R2, 0x18 ;  /* 0x0000000204029211 */ /* 0x000fe400078ec0ff */
[----:B------:R-:W-:-:S03]  /*1490*/  @!P1 PLOP3.LUT P2, PT, PT, PT, PT, 0x80, 0x8 ;  /* 0x000000000008981c */ /* 0x000fc60003f4f070 */
[----:B------:R0:W-:Y:S10]  /*14a0*/  @!P1 STS [R2], RZ ;  /* 0x000000ff02009388 */ /* 0x0001f40000000800 */
.L_x_173:
[----:B------:R-:W-:Y:S05]  /*14b0*/  BSYNC.RECONVERGENT B0 ;  /* 0x0000000000007941 */ /* 0x000fea0003800200 */
.L_x_172:
[----:B------:R-:W-:Y:S04]  /*14c0*/  BSSY.RECONVERGENT B0, `(.L_x_174) ;  /* 0x00000a6000007945 */ /* 0x000fe80003800200 */
[----:B------:R-:W-:Y:S05]  /*14d0*/  @P0 BRA `(.L_x_175) ;  /* 0x0000000800900947 */ /* 0x000fea0003800000 */
[----:B------:R-:W-:Y:S01]  /*14e0*/  UISETP.GE.U32.AND UP0, UPT, UR19, 0x8, UPT ;  /* 0x000000081300788c */ /* 0x000fe2000bf06070 */
[----:B0-----:R-:W-:Y:S01]  /*14f0*/  HFMA2 R3, -RZ, RZ, 0, 0 ;  /* 0x00000000ff037431 */ /* 0x001fe200000001ff */
[----:B------:R-:W-:-:S04]  /*1500*/  ULOP3.LUT UR14, UR19, 0x7, URZ, 0xc0, !UPT ;  /* 0x00000007130e7892 */ /* 0x000fc8000f8ec0ff */
[----:B------:R-:W-:-:S03]  /*1510*/  UISETP.NE.AND UP1, UPT, UR14, URZ, UPT ;  /* 0x000000ff0e00728c */ /* 0x000fc6000bf25270 */
[----:B------:R-:W-:Y:S08]  /*1520*/  BRA.U !UP0, `(.L_x_176) ;  /* 0x0000000108d07547 */ /* 0x000ff0000b800000 */
[----:B------:R-:W-:Y:S01]  /*1530*/  ULOP3.LUT UR4, UR19, 0x7ffffff8, URZ, 0xc0, !UPT ;  /* 0x7ffffff813047892 */ /* 0x000fe2000f8ec0ff */
[----:B------:R-:W0:Y:S05]  /*1540*/  LDCU.64 UR10, c[0x0][0x388] ;  /* 0x00007100ff0a77ac */ /* 0x000e2a0008000a00 */
[----:B------:R-:W-:Y:S01]  /*1550*/  MOV R3, UR4 ;  /* 0x0000000400037c02 */ /* 0x000fe20008000f00 */
[----:B------:R-:W2:Y:S01]  /*1560*/  LDCU.64 UR20, c[0x0][0x390] ;  /* 0x00007200ff1477ac */ /* 0x000ea20008000a00 */
[----:B------:R-:W-:-:S05]  /*1570*/  UMOV UR4, URZ ;  /* 0x000000ff00047c82 */ /* 0x000fca0008000000 */
.L_x_177:
[----:B---3--:R-:W-:Y:S01]  /*1580*/  IMAD R2, R0, UR19, RZ ;  /* 0x0000001300027c24 */ /* 0x008fe2000f8e02ff */
[----:B------:R-:W-:-:S04]  /*1590*/  UIMAD UR5, UR15, UR18, URZ ;  /* 0x000000120f0572a4 */ /* 0x000fc8000f8e02ff */
[----:B------:R-:W-:Y:S01]  /*15a0*/  IADD3 R2, PT, PT, R2, UR4, RZ ;  /* 0x0000000402027c10 */ /* 0x000fe2000fffe0ff */
[----:B------:R-:W-:-:S03]  /*15b0*/  USHF.R.S32.HI UR9, URZ, 0x1f, UR5 ;  /* 0x0000001fff097899 */ /* 0x000fc60008011405 */
[----:B------:R-:W-:-:S04]  /*15c0*/  IADD3 R2, P0, PT, R2, UR5, RZ ;  /* 0x0000000502027c10 */ /* 0x000fc8000ff1e0ff */
[----:B------:R-:W-:Y:S02]  /*15d0*/  IADD3.X R5, PT, PT, RZ, UR9, RZ, P0, !PT ;  /* 0x00000009ff057c10 */ /* 0x000fe400087fe4ff */
[C---:B------:R-:W-:Y:S02]  /*15e0*/  SHF.L.U32 R4, R2.reuse, 0x1, RZ ;  /* 0x0000000102047819 */ /* 0x040fe400000006ff */
[----:B------:R-:W-:Y:S02]  /*15f0*/  SHF.L.U64.HI R2, R2, 0x1, R5 ;  /* 0x0000000102027819 */ /* 0x000fe40000010205 */
[C---:B01----:R-:W-:Y:S02]  /*1600*/  IADD3 R6, P0, PT, R4.reuse, UR10, RZ ;  /* 0x0000000a04067c10 */ /* 0x043fe4000ff1e0ff */
[----:B--2---:R-:W-:Y:S02]  /*1610*/  IADD3 R4, P1, PT, R4, UR20, RZ ;  /* 0x0000001404047c10 */ /* 0x004fe4000ff3e0ff */
[----:B------:R-:W-:-:S02]  /*1620*/  IADD3.X R7, PT, PT, R2, UR11, RZ, P0, !PT ;  /* 0x0000000b02077c10 */ /* 0x000fc400087fe4ff */
[----:B------:R-:W-:-:S03]  /*1630*/  IADD3.X R5, PT, PT, R2, UR21, RZ, P1, !PT ;  /* 0x0000001502057c10 */ /* 0x000fc60008ffe4ff */
[----:B------:R-:W2:Y:S04]  /*1640*/  LDG.E.U16.CONSTANT R8, desc[UR12][R6.64] ;  /* 0x0000000c06087981 */ /* 0x000ea8000c1e9500 */
[----:B------:R-:W2:Y:S04]  /*1650*/  LDG.E.U16.CONSTANT R11, desc[UR12][R6.64+0x2] ;  /* 0x0000020c060b7981 */ /* 0x000ea8000c1e9500 */
[----:B------:R-:W3:Y:S04]  /*1660*/  LDG.E.U16.CONSTANT R12, desc[UR12][R6.64+0x4] ;  /* 0x0000040c060c7981 */ /* 0x000ee8000c1e9500 */
[----:B------:R-:W3:Y:S04]  /*1670*/  LDG.E.U16.CONSTANT R15, desc[UR12][R6.64+0x6] ;  /* 0x0000060c060f7981 */ /* 0x000ee8000c1e9500 */
[----:B------:R-:W4:Y:S04]  /*1680*/  LDG.E.U16.CONSTANT R16, desc[UR12][R6.64+0x8] ;  /* 0x0000080c06107981 */ /* 0x000f28000c1e9500 */
[----:B------:R-:W4:Y:S04]  /*1690*/  LDG.E.U16.CONSTANT R19, desc[UR12][R6.64+0xa] ;  /* 0x00000a0c06137981 */ /* 0x000f28000c1e9500 */
[----:B------:R-:W5:Y:S04]  /*16a0*/  LDG.E.U16.CONSTANT R20, desc[UR12][R6.64+0xc] ;  /* 0x00000c0c06147981 */ /* 0x000f68000c1e9500 */
        /* <DEDUP_REMOVED lines=8> */
[----:B------:R2:W5:Y:S01]  /*1730*/  LDG.E.U16.CONSTANT R22, desc[UR12][R4.64+0xe] ;  /* 0x00000e0c04167981 */ /* 0x000562000c1e9500 */
[----:B------:R-:W0:Y:S01]  /*1740*/  S2UR UR5, SR_CgaCtaId ;  /* 0x00000000000579c3 */ /* 0x000e220000008800 */
[----:B------:R-:W-:Y:S01]  /*1750*/  UMOV UR9, 0x400 ;  /* 0x0000040000097882 */ /* 0x000fe20000000000 */
[----:B------:R-:W-:Y:S01]  /*1760*/  LEA R2, R0, UR4, 0x6 ;  /* 0x0000000400027c11 */ /* 0x000fe2000f8e30ff */
[----:B------:R-:W-:-:S02]  /*1770*/  UIADD3 UR9, UPT, UPT, UR9, 0x110, URZ ;  /* 0x0000011009097890 */ /* 0x000fc4000fffe0ff */
[----:B------:R-:W-:-:S06]  /*1780*/  UIADD3 UR4, UPT, UPT, UR4, 0x8, URZ ;  /* 0x0000000804047890 */ /* 0x000fcc000fffe0ff */
[----:B------:R-:W-:Y:S01]  /*1790*/  ISETP.NE.AND P0, PT, R3, UR4, PT ;  /* 0x0000000403007c0c */ /* 0x000fe2000bf05270 */
[----:B0-----:R-:W-:-:S06]  /*17a0*/  ULEA UR5, UR5, UR9, 0x18 ;  /* 0x0000000905057291 */ /* 0x001fcc000f8ec0ff */
[----:B------:R-:W-:Y:S02]  /*17b0*/  LEA R2, R2, UR5, 0x1 ;  /* 0x0000000502027c11 */ /* 0x000fe4000f8e08ff */
[----:B--2---:R-:W-:Y:S02]  /*17c0*/  PRMT R4, R8, 0x5410, R11 ;  /* 0x0000541008047816 */ /* 0x004fe4000000000b */
[----:B---3--:R-:W-:Y:S02]  /*17d0*/  PRMT R5, R12, 0x5410, R15 ;  /* 0x000054100c057816 */ /* 0x008fe4000000000f */
[----:B----4-:R-:W-:Y:S02]  /*17e0*/  PRMT R6, R16, 0x5410, R19 ;  /* 0x0000541010067816 */ /* 0x010fe40000000013 */
[----:B-----5:R-:W-:-:S05]  /*17f0*/  PRMT R7, R20, 0x5410, R23 ;  /* 0x0000541014077816 */ /* 0x020fca0000000017 */
[----:B------:R0:W-:Y:S02]  /*1800*/  STS.128 [R2], R4 ;  /* 0x0000000402007388 */ /* 0x0001e40000000c00 */
[----:B0-----:R-:W-:Y:S02]  /*1810*/  PRMT R4, R9, 0x5410, R10 ;  /* 0x0000541009047816 */ /* 0x001fe4000000000a */
[----:B------:R-:W-:Y:S02]  /*1820*/  PRMT R5, R13, 0x5410, R14 ;  /* 0x000054100d057816 */ /* 0x000fe4000000000e */
[----:B------:R-:W-:Y:S02]  /*1830*/  PRMT R6, R17, 0x5410, R18 ;  /* 0x0000541011067816 */ /* 0x000fe40000000012 */
[----:B------:R-:W-:-:S05]  /*1840*/  PRMT R7, R21, 0x5410, R22 ;  /* 0x0000541015077816 */ /* 0x000fca0000000016 */
[----:B------:R3:W-:Y:S01]  /*1850*/  STS.128 [R2+0x8000], R4 ;  /* 0x0080000402007388 */ /* 0x0007e20000000c00 */
[----:B------:R-:W-:Y:S05]  /*1860*/  @P0 BRA `(.L_x_177) ;  /* 0xfffffffc00440947 */ /* 0x000fea000383ffff */
.L_x_176:
[----:B------:R-:W-:Y:S05]  /*1870*/  BRA.U !UP1, `(.L_x_175) ;  /* 0x0000000509a87547 */ /* 0x000fea000b800000 */
[----:B------:R-:W0:Y:S01]  /*1880*/  S2UR UR5, SR_CgaCtaId ;  /* 0x00000000000579c3 */ /* 0x000e220000008800 */
[----:B------:R-:W-:Y:S01]  /*1890*/  UISETP.GE.U32.AND UP0, UPT, UR14, 0x4, UPT ;  /* 0x000000040e00788c */ /* 0x000fe2000bf06070 */
[----:B---3--:R-:W-:Y:S01]  /*18a0*/  IMAD R2, R0, UR19, RZ ;  /* 0x0000001300027c24 */ /* 0x008fe2000f8e02ff */
[----:B------:R-:W-:Y:S02]  /*18b0*/  ULOP3.LUT UR10, UR19, 0x3, URZ, 0xc0, !UPT ;  /* 0x00000003130a7892 */ /* 0x000fe4000f8ec0ff */
[----:B------:R-:W-:Y:S02]  /*18c0*/  UIMAD UR17, UR15, UR18, URZ ;  /* 0x000000120f1172a4 */ /* 0x000fe4000f8e02ff */
[----:B------:R-:W-:Y:S01]  /*18d0*/  UISETP.NE.AND UP1, UPT, UR10, URZ, UPT ;  /* 0x000000ff0a00728c */ /* 0x000fe2000bf25270 */
[----:B------:R-:W-:Y:S01]  /*18e0*/  UMOV UR9, 0x400 ;  /* 0x0000040000097882 */ /* 0x000fe20000000000 */
[----:B------:R-:W-:Y:S01]  /*18f0*/  USHF.R.S32.HI UR14, URZ, 0x1f, UR17 ;  /* 0x0000001fff0e7899 */ /* 0x000fe20008011411 */
[----:B------:R-:W-:Y:S11]  /*1900*/  BRA.U !UP0, `(.L_x_178) ;  /* 0x0000000108a07547 */ /* 0x000ff6000b800000 */
[----:B------:R-:W2:Y:S01]  /*1910*/  LDCU.64 UR20, c[0x0][0x388] ;  /* 0x00007100ff1477ac */ /* 0x000ea20008000a00 */
[----:B------:R-:W-:Y:S02]  /*1920*/  IADD3 R4, PT, PT, R2, R3, RZ ;  /* 0x0000000302047210 */ /* 0x000fe40007ffe0ff */
[----:B------:R-:W-:Y:S01]  /*1930*/  IADD3 R5, P1, P3, R3, UR17, R2 ;  /* 0x0000001103057c10 */ /* 0x000fe2000fb3e002 */
[----:B------:R-:W3:Y:S01]  /*1940*/  LDCU.64 UR22, c[0x0][0x390] ;  /* 0x00007200ff1677ac */ /* 0x000ee20008000a00 */
[----:B------:R-:W-:Y:S02]  /*1950*/  IADD3 R4, P0, PT, R4, UR17, RZ ;  /* 0x0000001104047c10 */ /* 0x000fe4000ff1e0ff */
[----:B-1----:R-:W-:Y:S02]  /*1960*/  IADD3.X R6, PT, PT, RZ, UR14, RZ, P1, P3 ;  /* 0x0000000eff067c10 */ /* 0x002fe40008fe64ff */
[----:B------:R-:W-:Y:S02]  /*1970*/  IADD3.X R7, PT, PT, RZ, UR14, RZ, P0, !PT ;  /* 0x0000000eff077c10 */ /* 0x000fe400087fe4ff */
[----:B------:R-:W-:-:S02]  /*1980*/  SHF.L.U32 R10, R4, 0x1, RZ ;  /* 0x00000001040a7819 */ /* 0x000fc400000006ff */
[----:B------:R-:W-:Y:S02]  /*1990*/  SHF.L.U64.HI R7, R4, 0x1, R7 ;  /* 0x0000000104077819 */ /* 0x000fe40000010207 */
[C---:B------:R-:W-:Y:S02]  /*19a0*/  SHF.L.U32 R4, R5.reuse, 0x1, RZ ;  /* 0x0000000105047819 */ /* 0x040fe400000006ff */
[----:B------:R-:W-:Y:S02]  /*19b0*/  SHF.L.U64.HI R5, R5, 0x1, R6 ;  /* 0x0000000105057819 */ /* 0x000fe40000010206 */
[----:B--2---:R-:W-:Y:S02]  /*19c0*/  IADD3 R8, P0, PT, R10, UR20, RZ ;  /* 0x000000140a087c10 */ /* 0x004fe4000ff1e0ff */
[----:B------:R-:W-:Y:S02]  /*19d0*/  IADD3 R6, P3, PT, R4, UR20, RZ ;  /* 0x0000001404067c10 */ /* 0x000fe4000ff7e0ff */
[----:B---3--:R-:W-:-:S02]  /*19e0*/  IADD3 R10, P1, PT, R10, UR22, RZ ;  /* 0x000000160a0a7c10 */ /* 0x008fc4000ff3e0ff */
[C---:B------:R-:W-:Y:S02]  /*19f0*/  IADD3.X R9, PT, PT, R7.reuse, UR21, RZ, P0, !PT ;  /* 0x0000001507097c10 */ /* 0x040fe400087fe4ff */
[----:B------:R-:W-:Y:S02]  /*1a00*/  IADD3 R4, P0, PT, R4, UR22, RZ ;  /* 0x0000001604047c10 */ /* 0x000fe4000ff1e0ff */
[----:B------:R-:W-:Y:S02]  /*1a10*/  IADD3.X R11, PT, PT, R7, UR23, RZ, P1, !PT ;  /* 0x00000017070b7c10 */ /* 0x000fe40008ffe4ff */
[C---:B------:R-:W-:Y:S01]  /*1a20*/  IADD3.X R7, PT, PT, R5.reuse, UR21, RZ, P3, !PT ;  /* 0x0000001505077c10 */ /* 0x040fe20009ffe4ff */
[----:B------:R1:W2:Y:S01]  /*1a30*/  LDG.E.U16.CONSTANT R9, desc[UR12][R8.64] ;  /* 0x0000000c08097981 */ /* 0x0002a2000c1e9500 */
[----:B------:R-:W-:-:S03]  /*1a40*/  IADD3.X R5, PT, PT, R5, UR23, RZ, P0, !PT ;  /* 0x0000001705057c10 */ /* 0x000fc600087fe4ff */
[----:B------:R-:W3:Y:S04]  /*1a50*/  LDG.E.U16.CONSTANT R11, desc[UR12][R10.64] ;  /* 0x0000000c0a0b7981 */ /* 0x000ee8000c1e9500 */
[----:B------:R-:W4:Y:S04]  /*1a60*/  LDG.E.U16.CONSTANT R13, desc[UR12][R6.64+0x2] ;  /* 0x0000020c060d7981 */ /* 0x000f28000c1e9500 */
[----:B------:R-:W5:Y:S04]  /*1a70*/  LDG.E.U16.CONSTANT R17, desc[UR12][R6.64+0x4] ;  /* 0x0000040c06117981 */ /* 0x000f68000c1e9500 */
[----:B------:R-:W5:Y:S04]  /*1a80*/  LDG.E.U16.CONSTANT R21, desc[UR12][R6.64+0x6] ;  /* 0x0000060c06157981 */ /* 0x000f68000c1e9500 */
[----:B------:R-:W5:Y:S04]  /*1a90*/  LDG.E.U16.CONSTANT R15, desc[UR12][R4.64+0x2] ;  /* 0x0000020c040f7981 */ /* 0x000f68000c1e9500 */
[----:B------:R-:W5:Y:S04]  /*1aa0*/  LDG.E.U16.CONSTANT R19, desc[UR12][R4.64+0x4] ;  /* 0x0000040c04137981 */ /* 0x000f68000c1e9500 */
[----:B------:R-:W5:Y:S01]  /*1ab0*/  LDG.E.U16.CONSTANT R23, desc[UR12][R4.64+0x6] ;  /* 0x0000060c04177981 */ /* 0x000f62000c1e9500 */
[----:B------:R-:W-:Y:S01]  /*1ac0*/  UIADD3 UR4, UPT, UPT, UR9, 0x110, URZ ;  /* 0x0000011009047890 */ /* 0x000fe2000fffe0ff */
[----:B-1----:R-:W-:-:S02]  /*1ad0*/  LEA R8, R0, R3, 0x6 ;  /* 0x0000000300087211 */ /* 0x002fc400078e30ff */
[----:B------:R-:W-:Y:S01]  /*1ae0*/  IADD3 R3, PT, PT, R3, 0x4, RZ ;  /* 0x0000000403037810 */ /* 0x000fe20007ffe0ff */
[----:B0-----:R-:W-:-:S06]  /*1af0*/  ULEA UR4, UR5, UR4, 0x18 ;  /* 0x0000000405047291 */ /* 0x001fcc000f8ec0ff */
[----:B------:R-:W-:-:S05]  /*1b00*/  LEA R8, R8, UR4, 0x1 ;  /* 0x0000000408087c11 */ /* 0x000fca000f8e08ff */
[----:B--2---:R2:W-:Y:S04]  /*1b10*/  STS.U16 [R8], R9 ;  /* 0x0000000908007388 */ /* 0x0045e80000000400 */
[----:B---3--:R2:W-:Y:S04]  /*1b20*/  STS.U16 [R8+0x8000], R11 ;  /* 0x0080000b08007388 */ /* 0x0085e80000000400 */
[----:B----4-:R2:W-:Y:S04]  /*1b30*/  STS.U16 [R8+0x2], R13 ;  /* 0x0000020d08007388 */ /* 0x0105e80000000400 */
[----:B-----5:R2:W-:Y:S04]  /*1b40*/  STS.U16 [R8+0x4], R17 ;  /* 0x0000041108007388 */ /* 0x0205e80000000400 */
[----:B------:R2:W-:Y:S04]  /*1b50*/  STS.U16 [R8+0x6], R21 ;  /* 0x0000061508007388 */ /* 0x0005e80000000400 */
[----:B------:R2:W-:Y:S04]  /*1b60*/  STS.U16 [R8+0x8002], R15 ;  /* 0x0080020f08007388 */ /* 0x0005e80000000400 */
[----:B------:R2:W-:Y:S04]  /*1b70*/  STS.U16 [R8+0x8004], R19 ;  /* 0x0080041308007388 */ /* 0x0005e80000000400 */
[----:B------:R2:W-:Y:S02]  /*1b80*/  STS.U16 [R8+0x8006], R23 ;  /* 0x0080061708007388 */ /* 0x0005e40000000400 */
.L_x_178:
[----:B------:R-:W-:Y:S05]  /*1b90*/  BRA.U !UP1, `(.L_x_175) ;  /* 0x0000000109e07547 */ /* 0x000fea000b800000 */
[----:B------:R-:W-:Y:S02]  /*1ba0*/  UISETP.NE.AND UP0, UPT, UR10, 0x1, UPT ;  /* 0x000000010a00788c */ /* 0x000fe4000bf05270 */
[----:B------:R-:W-:-:S04]  /*1bb0*/  ULOP3.LUT UR4, UR19, 0x1, URZ, 0xc0, !UPT ;  /* 0x0000000113047892 */ /* 0x000fc8000f8ec0ff */
[----:B------:R-:W-:-:S03]  /*1bc0*/  UISETP.NE.U32.AND UP1, UPT, UR4, 0x1, UPT ;  /* 0x000000010400788c */ /* 0x000fc6000bf25070 */
[----:B------:R-:W-:Y:S08]  /*1bd0*/  BRA.U !UP0, `(.L_x_179) ;  /* 0x0000000108807547 */ /* 0x000ff0000b800000 */
[----:B------:R-:W3:Y:S01]  /*1be0*/  LDCU.64 UR10, c[0x0][0x388] ;  /* 0x00007100ff0a77ac */ /* 0x000ee20008000a00 */
[----:B------:R-:W-:Y:S02]  /*1bf0*/  IADD3 R4, PT, PT, R2, R3, RZ ;  /* 0x0000000302047210 */ /* 0x000fe40007ffe0ff */
[----:B-1----:R-:W-:Y:S01]  /*1c00*/  IADD3 R7, P1, P3, R3, UR17, R2 ;  /* 0x0000001103077c10 */ /* 0x002fe2000fb3e002 */
[----:B------:R-:W1:Y:S01]  /*1c10*/  LDCU.64 UR20, c[0x0][0x390] ;  /* 0x00007200ff1477ac */ /* 0x000e620008000a00 */
[----:B------:R-:W-:Y:S02]  /*1c20*/  IADD3 R4, P0, PT, R4, UR17, RZ ;  /* 0x0000001104047c10 */ /* 0x000fe4000ff1e0ff */
[----:B--2---:R-:W-:Y:S02]  /*1c30*/  IADD3.X R8, PT, PT, RZ, UR14, RZ, P1, P3 ;  /* 0x0000000eff087c10 */ /* 0x004fe40008fe64ff */
[----:B------:R-:W-:Y:S02]  /*1c40*/  IADD3.X R5, PT, PT, RZ, UR14, RZ, P0, !PT ;  /* 0x0000000eff057c10 */ /* 0x000fe400087fe4ff */
[----:B------:R-:W-:-:S02]  /*1c50*/  SHF.L.U32 R6, R4, 0x1, RZ ;  /* 0x0000000104067819 */ /* 0x000fc400000006ff */
[C---:B------:R-:W-:Y:S02]  /*1c60*/  SHF.L.U32 R10, R7.reuse, 0x1, RZ ;  /* 0x00000001070a7819 */ /* 0x040fe400000006ff */
[----:B------:R-:W-:Y:S02]  /*1c70*/  SHF.L.U64.HI R11, R7, 0x1, R8 ;  /* 0x00000001070b7819 */ /* 0x000fe40000010208 */
[----:B------:R-:W-:Y:S02]  /*1c80*/  SHF.L.U64.HI R7, R4, 0x1, R5 ;  /* 0x0000000104077819 */ /* 0x000fe40000010205 */
[----:B---3--:R-:W-:Y:S02]  /*1c90*/  IADD3 R4, P1, PT, R6, UR10, RZ ;  /* 0x0000000a06047c10 */ /* 0x008fe4000ff3e0ff */
[----:B------:R-:W-:Y:S02]  /*1ca0*/  IADD3 R8, P3, PT, R10, UR10, RZ ;  /* 0x0000000a0a087c10 */ /* 0x000fe4000ff7e0ff */
[----:B------:R-:W-:-:S02]  /*1cb0*/  IADD3.X R5, PT, PT, R7, UR11, RZ, P1, !PT ;  /* 0x0000000b07057c10 */ /* 0x000fc40008ffe4ff */
[----:B-1----:R-:W-:Y:S02]  /*1cc0*/  IADD3 R6, P0, PT, R6, UR20, RZ ;  /* 0x0000001406067c10 */ /* 0x002fe4000ff1e0ff */
[----:B------:R-:W-:Y:S02]  /*1cd0*/  IADD3 R10, P1, PT, R10, UR20, RZ ;  /* 0x000000140a0a7c10 */ /* 0x000fe4000ff3e0ff */
[----:B------:R-:W-:Y:S01]  /*1ce0*/  IADD3.X R9, PT, PT, R11, UR11, RZ, P3, !PT ;  /* 0x0000000b0b097c10 */ /* 0x000fe20009ffe4ff */
[----:B------:R-:W2:Y:S01]  /*1cf0*/  LDG.E.U16.CONSTANT R5, desc[UR12][R4.64] ;  /* 0x0000000c04057981 */ /* 0x000ea2000c1e9500 */
[----:B------:R-:W-:Y:S02]  /*1d00*/  IADD3.X R7, PT, PT, R7, UR21, RZ, P0, !PT ;  /* 0x0000001507077c10 */ /* 0x000fe400087fe4ff */
[----:B------:R-:W-:Y:S02]  /*1d10*/  IADD3.X R11, PT, PT, R11, UR21, RZ, P1, !PT ;  /* 0x000000150b0b7c10 */ /* 0x000fe40008ffe4ff */
[----:B------:R-:W3:Y:S04]  /*1d20*/  LDG.E.U16.CONSTANT R9, desc[UR12][R8.64+0x2] ;  /* 0x0000020c08097981 */ /* 0x000ee8000c1e9500 */
[----:B------:R-:W4:Y:S04]  /*1d30*/  LDG.E.U16.CONSTANT R7, desc[UR12][R6.64] ;  /* 0x0000000c06077981 */ /* 0x000f28000c1e9500 */
[----:B------:R-:W5:Y:S01]  /*1d40*/  LDG.E.U16.CONSTANT R11, desc[UR12][R10.64+0x2] ;  /* 0x0000020c0a0b7981 */ /* 0x000f62000c1e9500 */
[----:B------:R-:W-:Y:S01]  /*1d50*/  UIADD3 UR4, UPT, UPT, UR9, 0x110, URZ ;  /* 0x0000011009047890 */ /* 0x000fe2000fffe0ff */
[----:B------:R-:W-:-:S03]  /*1d60*/  LEA R12, R0, R3, 0x6 ;  /* 0x00000003000c7211 */ /* 0x000fc600078e30ff */
[----:B0-----:R-:W-:-:S06]  /*1d70*/  ULEA UR4, UR5, UR4, 0x18 ;  /* 0x0000000405047291 */ /* 0x001fcc000f8ec0ff */
[----:B------:R-:W-:Y:S02]  /*1d80*/  LEA R12, R12, UR4, 0x1 ;  /* 0x000000040c0c7c11 */ /* 0x000fe4000f8e08ff */
[----:B------:R-:W-:-:S03]  /*1d90*/  IADD3 R3, PT, PT, R3, 0x2, RZ ;  /* 0x0000000203037810 */ /* 0x000fc60007ffe0ff */
[----:B--2---:R0:W-:Y:S04]  /*1da0*/  STS.U16 [R12], R5 ;  /* 0x000000050c007388 */ /* 0x0041e80000000400 */
[----:B---3--:R0:W-:Y:S04]  /*1db0*/  STS.U16 [R12+0x2], R9 ;  /* 0x000002090c007388 */ /* 0x0081e80000000400 */
[----:B----4-:R0:W-:Y:S04]  /*1dc0*/  STS.U16 [R12+0x8000], R7 ;  /* 0x008000070c007388 */ /* 0x0101e80000000400 */
[----:B-----5:R0:W-:Y:S02]  /*1dd0*/  STS.U16 [R12+0x8002], R11 ;  /* 0x0080020b0c007388 */ /* 0x0201e40000000400 */
.L_x_179:
[----:B------:R-:W-:Y:S05]  /*1de0*/  BRA.U UP1, `(.L_x_175) ;  /* 0x00000001014c7547 */ /* 0x000fea000b800000 */
[----:B------:R-:W3:Y:S01]  /*1df0*/  LDCU.64 UR10, c[0x0][0x388] ;  /* 0x00007100ff0a77ac */ /* 0x000ee20008000a00 */
[----:B------:R-:W-:Y:S01]  /*1e00*/  IADD3 R2, PT, PT, R2, R3, RZ ;  /* 0x0000000302027210 */ /* 0x000fe20007ffe0ff */
[----:B------:R-:W4:Y:S03]  /*1e10*/  LDCU.64 UR20, c[0x0][0x390] ;  /* 0x00007200ff1477ac */ /* 0x000f260008000a00 */
[----:B------:R-:W-:-:S04]  /*1e20*/  IADD3 R2, P0, PT, R2, UR17, RZ ;  /* 0x0000001102027c10 */ /* 0x000fc8000ff1e0ff */
[----:B-1----:R-:W-:Y:S02]  /*1e30*/  SHF.L.U32 R6, R2, 0x1, RZ ;  /* 0x0000000102067819 */ /* 0x002fe400000006ff */
[----:B0-----:R-:W-:-:S04]  /*1e40*/  IADD3.X R5, PT, PT, RZ, UR14, RZ, P0, !PT ;  /* 0x0000000eff057c10 */ /* 0x001fc800087fe4ff */
[----:B------:R-:W-:Y:S02]  /*1e50*/  SHF.L.U64.HI R2, R2, 0x1, R5 ;  /* 0x0000000102027819 */ /* 0x000fe40000010205 */
[C---:B---3--:R-:W-:Y:S02]  /*1e60*/  IADD3 R4, P0, PT, R6.reuse, UR10, RZ ;  /* 0x0000000a06047c10 */ /* 0x048fe4000ff1e0ff */
[----:B----4-:R-:W-:Y:S02]  /*1e70*/  IADD3 R6, P1, PT, R6, UR20, RZ ;  /* 0x0000001406067c10 */ /* 0x010fe4000ff3e0ff */
[C---:B------:R-:W-:Y:S02]  /*1e80*/  IADD3.X R5, PT, PT, R2.reuse, UR11, RZ, P0, !PT ;  /* 0x0000000b02057c10 */ /* 0x040fe400087fe4ff */
[----:B------:R-:W-:-:S04]  /*1e90*/  IADD3.X R7, PT, PT, R2, UR21, RZ, P1, !PT ;  /* 0x0000001502077c10 */ /* 0x000fc80008ffe4ff */
[----:B------:R-:W3:Y:S04]  /*1ea0*/  LDG.E.U16.CONSTANT R5, desc[UR12][R4.64] ;  /* 0x0000000c04057981 */ /* 0x000ee8000c1e9500 */
[----:B------:R-:W4:Y:S01]  /*1eb0*/  LDG.E.U16.CONSTANT R7, desc[UR12][R6.64] ;  /* 0x0000000c06077981 */ /* 0x000f22000c1e9500 */
[----:B------:R-:W-:Y:S01]  /*1ec0*/  UIADD3 UR4, UPT, UPT, UR9, 0x110, URZ ;  /* 0x0000011009047890 */ /* 0x000fe2000fffe0ff */
[----:B------:R-:W-:-:S03]  /*1ed0*/  LEA R0, R0, R3, 0x6 ;  /* 0x0000000300007211 */ /* 0x000fc600078e30ff */
[----:B------:R-:W-:-:S06]  /*1ee0*/  ULEA UR4, UR5, UR4, 0x18 ;  /* 0x0000000405047291 */ /* 0x000fcc000f8ec0ff */
[----:B------:R-:W-:-:S05]  /*1ef0*/  LEA R0, R0, UR4, 0x1 ;  /* 0x0000000400007c11 */ /* 0x000fca000f8e08ff */
[----:B---3--:R0:W-:Y:S04]  /*1f00*/  STS.U16 [R0], R5 ;  /* 0x0000000500007388 */ /* 0x0081e80000000400 */
[----:B----4-:R0:W-:Y:S02]  /*1f10*/  STS.U16 [R0+0x8000], R7 ;  /* 0x0080000700007388 */ /* 0x0101e40000000400 */
.L_x_175:
[----:B0-----:R-:W-:Y:S05]  /*1f20*/  BSYNC.RECONVERGENT B0 ;  /* 0x0000000000007941 */ /* 0x001fea0003800200 */
.L_x_174:
[----:B------:R-:W-:Y:S01]  /*1f30*/  BAR.SYNC.DEFER_BLOCKING 0x0 ;  /* 0x0000000000007b1d */ /* 0x000fe20000010000 */
[----:B------:R-:W-:Y:S01]  /*1f40*/  UISETP.GE.AND UP0, UPT, UR18, 0x1, UPT ;  /* 0x000000011200788c */ /* 0x000fe2000bf06270 */
[----:B------:R-:W-:-:S08]  /*1f50*/  MOV R28, 0xff800000 ;  /* 0xff800000001c7802 */ /* 0x000fd00000000f00 */
[----:B------:R-:W-:Y:S05]  /*1f60*/  BRA.U !UP0, `(.L_x_180) ;  /* 0x00000035084c7547 */ /* 0x000fea000b800000 */
[----:B------:R-:W0:Y:S01]  /*1f70*/  S2R R0, SR_TID.X ;  /* 0x0000000000007919 */ /* 0x000e220000002100 */
[----:B------:R-:W-:Y:S01]  /*1f80*/  HFMA2 R3, -RZ, RZ, 0, 0 ;  /* 0x00000000ff037431 */ /* 0x000fe200000001ff */
[----:B---3--:R-:W-:Y:S01]  /*1f90*/  IADD3 R2, PT, PT, R1, 0x120, RZ ;  /* 0x0000012001027810 */ /* 0x008fe20007ffe0ff */
[----:B------:R-:W-:Y:S01]  /*1fa0*/  UIADD3 UR17, UPT, UPT, UR19, -0x1, URZ ;  /* 0xffffffff13117890 */ /* 0x000fe2000fffe0ff */
[----:B------:R-:W-:Y:S01]  /*1fb0*/  MOV R28, 0xff800000 ;  /* 0xff800000001c7802 */ /* 0x000fe20000000f00 */
[----:B------:R-:W-:Y:S02]  /*1fc0*/  ULOP3.LUT UR18, UR19, 0xf, URZ, 0xc0, !UPT ;  /* 0x0000000f13127892 */ /* 0x000fe4000f8ec0ff */
[----:B------:R-:W-:Y:S02]  /*1fd0*/  ULOP3.LUT UR20, UR19, 0x7, URZ, 0xc0, !UPT ;  /* 0x0000000713147892 */ /* 0x000fe4000f8ec0ff */
[----:B------:R-:W-:Y:S02]  /*1fe0*/  ULOP3.LUT UR9, UR19, 0x7ffffff0, URZ, 0xc0, !UPT ;  /* 0x7ffffff013097892 */ /* 0x000fe4000f8ec0ff */
[----:B------:R-:W-:Y:S01]  /*1ff0*/  ULOP3.LUT UR10, UR19, 0x3, URZ, 0xc0, !UPT ;  /* 0x00000003130a7892 */ /* 0x000fe2000f8ec0ff */
[----:B------:R-:W-:-:S02]  /*2000*/  UMOV UR4, URZ ;  /* 0x000000ff00047c82 */ /* 0x000fc40008000000 */
[----:B------:R-:W-:-:S09]  /*2010*/  UMOV UR19, 0x400 ;  /* 0x0000040000137882 */ /* 0x000fd20000000000 */
.L_x_258:
[----:B------:R-:W3:Y:S01]  /*2020*/  LDCU UR5, c[0x0][0x3b0] ;  /* 0x00007600ff0577ac */ /* 0x000ee20008000800 */
[----:B0-----:R-:W-:Y:S01]  /*2030*/  IADD3 R4, PT, PT, R0, UR4, RZ ;  /* 0x0000000400047c10 */ /* 0x001fe2000fffe0ff */
[----:B------:R-:W-:Y:S01]  /*2040*/  BSSY.RECONVERGENT B0, `(.L_x_181) ;  /* 0x00000a6000007945 */ /* 0x000fe20003800200 */
[----:B------:R-:W-:Y:S02]  /*2050*/  UIADD3 UR4, UPT, UPT, UR4, 0x80, URZ ;  /* 0x0000008004047890 */ /* 0x000fe4000fffe0ff */
[----:B---3--:R-:W-:Y:S02]  /*2060*/  ISETP.GE.AND P0, PT, R4, UR5, PT ;  /* 0x0000000504007c0c */ /* 0x008fe4000bf06270 */
[----:B------:R-:W-:Y:S02]  /*2070*/  UISETP.GE.AND UP0, UPT, UR4, UR5, UPT ;  /* 0x000000050400728c */ /* 0x000fe4000bf06270 */
[----:B------:R-:W-:-:S13]  /*2080*/  ISETP.LT.U32.AND P0, PT, R0, 0x80, !P0 ;  /* 0x000000800000780c */ /* 0x000fda0004701070 */
[----:B------:R-:W-:Y:S05]  /*2090*/  @!P0 BRA `(.L_x_182) ;  /* 0x0000000800808947 */ /* 0x000fea0003800000 */
[----:B--2---:R-:W2:Y:S04]  /*20a0*/  LDL.128 R20, [R1] ;  /* 0x0000000001147983 */ /* 0x004ea80000100c00 */
[----:B------:R-:W3:Y:S04]  /*20b0*/  LDL.128 R8, [R1+0x10] ;  /* 0x0000100001087983 */ /* 0x000ee80000100c00 */
[----:B-1----:R-:W4:Y:S04]  /*20c0*/  LDL.128 R4, [R1+0x20] ;  /* 0x0000200001047983 */ /* 0x002f280000100c00 */
[----:B------:R-:W5:Y:S01]  /*20d0*/  LDL.128 R12, [R1+0x30] ;  /* 0x00003000010c7983 */ /* 0x000f620000100c00 */
[----:B------:R-:W0:Y:S01]  /*20e0*/  S2UR UR11, SR_CgaCtaId ;  /* 0x00000000000b79c3 */ /* 0x000e220000008800 */
[----:B------:R-:W-:Y:S01]  /*20f0*/  UMOV UR5, 0x400 ;  /* 0x0000040000057882 */ /* 0x000fe20000000000 */
[----:B------:R-:W-:Y:S01]  /*2100*/  SHF.L.U32 R16, R0, 0x6, RZ ;  /* 0x0000000600107819 */ /* 0x000fe200000006ff */
[----:B------:R-:W-:-:S03]  /*2110*/  UIADD3 UR5, UPT, UPT, UR5, 0x110, URZ ;  /* 0x0000011005057890 */ /* 0x000fc6000fffe0ff */
[----:B------:R-:W-:Y:S01]  /*2120*/  LEA R29, R3, R16, 0xd ;  /* 0x00000010031d7211 */ /* 0x000fe200078e68ff */
[----:B0-----:R-:W-:-:S06]  /*2130*/  ULEA UR5, UR11, UR5, 0x18 ;  /* 0x000000050b057291 */ /* 0x001fcc000f8ec0ff */
[----:B------:R-:W-:-:S05]  /*2140*/  LEA R29, R29, UR5, 0x1 ;  /* 0x000000051d1d7c11 */ /* 0x000fca000f8e08ff */
[----:B------:R-:W0:Y:S02]  /*2150*/  LDS.128 R16, [R29] ;  /* 0x000000001d107984 */ /* 0x000e240000000c00 */
[--C-:B0-----:R-:W-:Y:S02]  /*2160*/  HADD2.F32 R25, -RZ, R16.reuse.H0_H0 ;  /* 0x20000010ff197230 */ /* 0x101fe40000004100 */
[----:B------:R-:W-:-:S03]  /*2170*/  HADD2.F32 R16, -RZ, R16.H1_H1 ;  /* 0x30000010ff107230 */ /* 0x000fc60000004100 */
[----:B--2---:R-:W-:Y:S02]  /*2180*/  FFMA R20, R20, R25, RZ ;  /* 0x0000001914147223 */ /* 0x004fe400000000ff */
[----:B------:R-:W2:Y:S02]  /*2190*/  LDL.128 R24, [R1+0x40] ;  /* 0x0000400001187983 */ /* 0x000ea40000100c00 */
[----:B------:R-:W-:Y:S01]  /*21a0*/  FFMA R21, R21, R16, R20 ;  /* 0x0000001015157223 */ /* 0x000fe20000000014 */
[--C-:B------:R-:W-:Y:S02]  /*21b0*/  HADD2.F32 R16, -RZ, R17.reuse.H0_H0 ;  /* 0x20000011ff107230 */ /* 0x100fe40000004100 */
[----:B------:R-:W-:-:S03]  /*21c0*/  HADD2.F32 R17, -RZ, R17.H1_H1 ;  /* 0x30000011ff117230 */ /* 0x000fc60000004100 */
[----:B------:R-:W-:-:S04]  /*21d0*/  FFMA R16, R22, R16, R21 ;  /* 0x0000001016107223 */ /* 0x000fc80000000015 */
[----:B------:R-:W-:Y:S01]  /*21e0*/  FFMA R17, R23, R17, R16 ;  /* 0x0000001117117223 */ /* 0x000fe20000000010 */
[--C-:B------:R-:W-:Y:S01]  /*21f0*/  HADD2.F32 R16, -RZ, R18.reuse.H0_H0 ;  /* 0x20000012ff107230 */ /* 0x100fe20000004100 */
[----:B------:R-:W0:Y:S01]  /*2200*/  LDS.128 R20, [R29+0x10] ;  /* 0x000010001d147984 */ /* 0x000e220000000c00 */
[----:B------:R-:W-:-:S03]  /*2210*/  HADD2.F32 R18, -RZ, R18.H1_H1 ;  /* 0x30000012ff127230 */ /* 0x000fc60000004100 */
[----:B---3--:R-:W-:-:S04]  /*2220*/  FFMA R8, R8, R16, R17 ;  /* 0x0000001008087223 */ /* 0x008fc80000000011 */
[----:B------:R-:W-:Y:S01]  /*2230*/  FFMA R17, R9, R18, R8 ;  /* 0x0000001209117223 */ /* 0x000fe20000000008 */
[--C-:B------:R-:W-:Y:S02]  /*2240*/  HADD2.F32 R9, -RZ, R19.reuse.H0_H0 ;  /* 0x20000013ff097230 */ /* 0x100fe40000004100 */
[----:B------:R-:W-:-:S03]  /*2250*/  HADD2.F32 R19, -RZ, R19.H1_H1 ;  /* 0x30000013ff137230 */ /* 0x000fc60000004100 */
[----:B------:R-:W-:-:S04]  /*2260*/  FFMA R10, R10, R9, R17 ;  /* 0x000000090a0a7223 */ /* 0x000fc80000000011 */
[----:B------:R-:W-:Y:S02]  /*2270*/  FFMA R11, R11, R19, R10 ;  /* 0x000000130b0b7223 */ /* 0x000fe4000000000a */
[----:B------:R-:W3:Y:S01]  /*2280*/  LDL.128 R16, [R1+0x60] ;  /* 0x0000600001107983 */ /* 0x000ee20000100c00 */
[----:B0-----:R-:W-:-:S05]  /*2290*/  HADD2.F32 R8, -RZ, R20.H0_H0 ;  /* 0x20000014ff087230 */ /* 0x001fca0000004100 */
[----:B----4-:R-:W-:Y:S02]  /*22a0*/  FFMA R4, R4, R8, R11 ;  /* 0x0000000804047223 */ /* 0x010fe4000000000b */
[----:B------:R-:W4:Y:S01]  /*22b0*/  LDL.128 R8, [R1+0x50] ;  /* 0x0000500001087983 */ /* 0x000f220000100c00 */
[----:B------:R-:W-:-:S05]  /*22c0*/  HADD2.F32 R20, -RZ, R20.H1_H1 ;  /* 0x30000014ff147230 */ /* 0x000fca0000004100 */
[----:B------:R-:W-:Y:S01]  /*22d0*/  FFMA R5, R5, R20, R4 ;  /* 0x0000001405057223 */ /* 0x000fe20000000004 */
[--C-:B------:R-:W-:Y:S02]  /*22e0*/  HADD2.F32 R4, -RZ, R21.reuse.H0_H0 ;  /* 0x20000015ff047230 */ /* 0x100fe40000004100 */
[----:B------:R-:W-:-:S03]  /*22f0*/  HADD2.F32 R21, -RZ, R21.H1_H1 ;  /* 0x30000015ff157230 */ /* 0x000fc60000004100 */
[----:B------:R-:W-:-:S04]  /*2300*/  FFMA R4, R6, R4, R5 ;  /* 0x0000000406047223 */ /* 0x000fc80000000005 */
[----:B------:R-:W-:Y:S01]  /*2310*/  FFMA R7, R7, R21, R4 ;  /* 0x0000001507077223 */ /* 0x000fe20000000004 */
[--C-:B------:R-:W-:Y:S02]  /*2320*/  HADD2.F32 R4, -RZ, R22.reuse.H0_H0 ;  /* 0x20000016ff047230 */ /* 0x100fe40000004100 */
[----:B------:R-:W-:-:S03]  /*2330*/  HADD2.F32 R22, -RZ, R22.H1_H1 ;  /* 0x30000016ff167230 */ /* 0x000fc60000004100 */
[----:B-----5:R-:W-:-:S04]  /*2340*/  FFMA R4, R12, R4, R7 ;  /* 0x000000040c047223 */ /* 0x020fc80000000007 */
[----:B------:R-:W-:Y:S02]  /*2350*/  FFMA R13, R13, R22, R4 ;  /* 0x000000160d0d7223 */ /* 0x000fe40000000004 */
[----:B------:R-:W5:Y:S01]  /*2360*/  LDL.128 R4, [R1+0x70] ;  /* 0x0000700001047983 */ /* 0x000f620000100c00 */
[--C-:B------:R-:W-:Y:S02]  /*2370*/  HADD2.F32 R12, -RZ, R23.reuse.H0_H0 ;  /* 0x20000017ff0c7230 */ /* 0x100fe40000004100 */
[----:B------:R-:W-:-:S03]  /*2380*/  HADD2.F32 R23, -RZ, R23.H1_H1 ;  /* 0x30000017ff177230 */ /* 0x000fc60000004100 */
[----:B------:R-:W-:-:S04]  /*2390*/  FFMA R12, R14, R12, R13 ;  /* 0x0000000c0e0c7223 */ /* 0x000fc8000000000d */
[----:B------:R-:W-:Y:S02]  /*23a0*/  FFMA R23, R15, R23, R12 ;  /* 0x000000170f177223 */ /* 0x000fe4000000000c */
[----:B------:R-:W0:Y:S02]  /*23b0*/  LDS.128 R12, [R29+0x20] ;  /* 0x000020001d0c7984 */ /* 0x000e240000000c00 */
[--C-:B0-----:R-:W-:Y:S02]  /*23c0*/  HADD2.F32 R20, -RZ, R12.reuse.H0_H0 ;  /* 0x2000000cff147230 */ /* 0x101fe40000004100 */
[----:B------:R-:W-:-:S03]  /*23d0*/  HADD2.F32 R12, -RZ, R12.H1_H1 ;  /* 0x3000000cff0c7230 */ /* 0x000fc60000004100 */
[----:B--2---:R-:W-:-:S04]  /*23e0*/  FFMA R20, R24, R20, R23 ;  /* 0x0000001418147223 */ /* 0x004fc80000000017 */
[----:B------:R-:W-:Y:S01]  /*23f0*/  FFMA R25, R25, R12, R20 ;  /* 0x0000000c19197223 */ /* 0x000fe20000000014 */
[--C-:B------:R-:W-:Y:S01]  /*2400*/  HADD2.F32 R12, -RZ, R13.reuse.H0_H0 ;  /* 0x2000000dff0c7230 */ /* 0x100fe20000004100 */
[----:B------:R-:W0:Y:S01]  /*2410*/  LDS.128 R20, [R29+0x30] ;  /* 0x000030001d147984 */ /* 0x000e220000000c00 */
[----:B------:R-:W-:-:S03]  /*2420*/  HADD2.F32 R13, -RZ, R13.H1_H1 ;  /* 0x3000000dff0d7230 */ /* 0x000fc60000004100 */
[----:B------:R-:W-:-:S04]  /*2430*/  FFMA R12, R26, R12, R25 ;  /* 0x0000000c1a0c7223 */ /* 0x000fc80000000019 */
[----:B------:R-:W-:Y:S02]  /*2440*/  FFMA R13, R27, R13, R12 ;  /* 0x0000000d1b0d7223 */ /* 0x000fe4000000000c */
[----:B------:R-:W2:Y:S01]  /*2450*/  LDL.128 R24, [R1+0x80] ;  /* 0x0000800001187983 */ /* 0x000ea20000100c00 */
[--C-:B------:R-:W-:Y:S02]  /*2460*/  HADD2.F32 R12, -RZ, R14.reuse.H0_H0 ;  /* 0x2000000eff0c7230 */ /* 0x100fe40000004100 */
[----:B------:R-:W-:-:S03]  /*2470*/  HADD2.F32 R14, -RZ, R14.H1_H1 ;  /* 0x3000000eff0e7230 */ /* 0x000fc60000004100 */
[----:B----4-:R-:W-:-:S04]  /*2480*/  FFMA R8, R8, R12, R13 ;  /* 0x0000000c08087223 */ /* 0x010fc8000000000d */
[----:B------:R-:W-:Y:S01]  /*2490*/  FFMA R13, R9, R14, R8 ;  /* 0x0000000e090d7223 */ /* 0x000fe20000000008 */
[--C-:B------:R-:W-:Y:S02]  /*24a0*/  HADD2.F32 R9, -RZ, R15.reuse.H0_H0 ;  /* 0x2000000fff097230 */ /* 0x100fe40000004100 */
[----:B------:R-:W-:-:S03]  /*24b0*/  HADD2.F32 R15, -RZ, R15.H1_H1 ;  /* 0x3000000fff0f7230 */ /* 0x000fc60000004100 */
[----:B------:R-:W-:-:S04]  /*24c0*/  FFMA R10, R10, R9, R13 ;  /* 0x000000090a0a7223 */ /* 0x000fc8000000000d */
[----:B------:R-:W-:Y:S02]  /*24d0*/  FFMA R11, R11, R15, R10 ;  /* 0x0000000f0b0b7223 */ /* 0x000fe4000000000a */
[----:B------:R-:W4:Y:S01]  /*24e0*/  LDL.128 R12, [R1+0x90] ;  /* 0x00009000010c7983 */ /* 0x000f220000100c00 */
[--C-:B0-----:R-:W-:Y:S02]  /*24f0*/  HADD2.F32 R8, -RZ, R20.reuse.H0_H0 ;  /* 0x20000014ff087230 */ /* 0x101fe40000004100 */
[----:B------:R-:W-:-:S03]  /*2500*/  HADD2.F32 R20, -RZ, R20.H1_H1 ;  /* 0x30000014ff147230 */ /* 0x000fc60000004100 */
[----:B---3--:R-:W-:-:S04]  /*2510*/  FFMA R8, R16, R8, R11 ;  /* 0x0000000810087223 */ /* 0x008fc8000000000b */
[----:B------:R-:W-:Y:S01]  /*2520*/  FFMA R17, R17, R20, R8 ;  /* 0x0000001411117223 */ /* 0x000fe20000000008 */
[----:B------:R-:W-:-:S05]  /*2530*/  HADD2.F32 R8, -RZ, R21.H0_H0 ;  /* 0x20000015ff087230 */ /* 0x000fca0000004100 */
[----:B------:R-:W-:Y:S02]  /*2540*/  FFMA R18, R18, R8, R17 ;  /* 0x0000000812127223 */ /* 0x000fe40000000011 */
[----:B------:R-:W3:Y:S01]  /*2550*/  LDL.128 R8, [R1+0xa0] ;  /* 0x0000a00001087983 */ /* 0x000ee20000100c00 */
[----:B------:R-:W-:Y:S02]  /*2560*/  HADD2.F32 R21, -RZ, R21.H1_H1 ;  /* 0x30000015ff157230 */ /* 0x000fe40000004100 */
[----:B------:R-:W-:-:S03]  /*2570*/  HADD2.F32 R16, -RZ, R22.H0_H0 ;  /* 0x20000016ff107230 */ /* 0x000fc60000004100 */
[----:B------:R-:W-:-:S04]  /*2580*/  FFMA R19, R19, R21, R18 ;  /* 0x0000001513137223 */ /* 0x000fc80000000012 */
[----:B-----5:R-:W-:Y:S02]  /*2590*/  FFMA R4, R4, R16, R19 ;  /* 0x0000001004047223 */ /* 0x020fe40000000013 */
[----:B------:R-:W5:Y:S01]  /*25a0*/  LDL.128 R16, [R1+0xb0] ;  /* 0x0000b00001107983 */ /* 0x000f620000100c00 */
[----:B------:R-:W-:-:S05]  /*25b0*/  HADD2.F32 R22, -RZ, R22.H1_H1 ;  /* 0x30000016ff167230 */ /* 0x000fca0000004100 */
[----:B------:R-:W-:Y:S01]  /*25c0*/  FFMA R5, R5, R22, R4 ;  /* 0x0000001605057223 */ /* 0x000fe20000000004 */
        /* <DEDUP_REMOVED lines=9> */
[--C-:B------:R-:W-:Y:S02]  /*2660*/  HADD2.F32 R4, -RZ, R5.reuse.H0_H0 ;  /* 0x20000005ff047230 */ /* 0x100fe40000004100 */
[----:B------:R-:W-:-:S03]  /*2670*/  HADD2.F32 R5, -RZ, R5.H1_H1 ;  /* 0x30000005ff057230 */ /* 0x000fc60000004100 */
[----:B------:R-:W-:-:S04]  /*2680*/  FFMA R4, R26, R4, R25 ;  /* 0x000000041a047223 */ /* 0x000fc80000000019 */
[----:B------:R-:W-:Y:S02]  /*2690*/  FFMA R5, R27, R5, R4 ;  /* 0x000000051b057223 */ /* 0x000fe40000000004 */
[----:B------:R-:W0:Y:S01]  /*26a0*/  LDS.128 R24, [R29+0x50] ;  /* 0x000050001d187984 */ /* 0x000e220000000c00 */
[--C-:B------:R-:W-:Y:S02]  /*26b0*/  HADD2.F32 R20, -RZ, R6.reuse.H0_H0 ;  /* 0x20000006ff147230 */ /* 0x100fe40000004100 */
[----:B------:R-:W-:-:S03]  /*26c0*/  HADD2.F32 R6, -RZ, R6.H1_H1 ;  /* 0x30000006ff067230 */ /* 0x000fc60000004100 */
[----:B----4-:R-:W-:Y:S02]  /*26d0*/  FFMA R12, R12, R20, R5 ;  /* 0x000000140c0c7223 */ /* 0x010fe40000000005 */
[----:B------:R-:W2:Y:S01]  /*26e0*/  LDL.128 R20, [R1+0xc0] ;  /* 0x0000c00001147983 */ /* 0x000ea20000100c00 */
[--C-:B------:R-:W-:Y:S02]  /*26f0*/  HADD2.F32 R5, -RZ, R7.reuse.H0_H0 ;  /* 0x20000007ff057230 */ /* 0x100fe40000004100 */
[----:B------:R-:W-:Y:S01]  /*2700*/  FFMA R13, R13, R6, R12 ;  /* 0x000000060d0d7223 */ /* 0x000fe2000000000c */
[----:B------:R-:W-:-:S03]  /*2710*/  HADD2.F32 R7, -RZ, R7.H1_H1 ;  /* 0x30000007ff077230 */ /* 0x000fc60000004100 */
[----:B------:R-:W-:Y:S01]  /*2720*/  FFMA R14, R14, R5, R13 ;  /* 0x000000050e0e7223 */ /* 0x000fe2000000000d */
[----:B0-----:R-:W-:-:S03]  /*2730*/  HADD2.F32 R4, -RZ, R24.H0_H0 ;  /* 0x20000018ff047230 */ /* 0x001fc60000004100 */
[----:B------:R-:W-:Y:S01]  /*2740*/  FFMA R7, R15, R7, R14 ;  /* 0x000000070f077223 */ /* 0x000fe2000000000e */
[----:B------:R-:W-:Y:S01]  /*2750*/  HADD2.F32 R24, -RZ, R24.H1_H1 ;  /* 0x30000018ff187230 */ /* 0x000fe20000004100 */
[----:B------:R-:W4:Y:S02]  /*2760*/  LDL.128 R12, [R1+0xe0] ;  /* 0x0000e000010c7983 */ /* 0x000f240000100c00 */
[----:B---3--:R-:W-:Y:S02]  /*2770*/  FFMA R8, R8, R4, R7 ;  /* 0x0000000408087223 */ /* 0x008fe40000000007 */
[----:B------:R-:W3:Y:S02]  /*2780*/  LDL.128 R4, [R1+0xd0] ;  /* 0x0000d00001047983 */ /* 0x000ee40000100c00 */
        /* <DEDUP_REMOVED lines=17> */
[----:B--2---:R-:W-:Y:S02]  /*28a0*/  FFMA R20, R20, R24, R27 ;  /* 0x0000001814147223 */ /* 0x004fe4000000001b */
[----:B------:R-:W0:Y:S02]  /*28b0*/  LDS.128 R24, [R29+0x70] ;  /* 0x000070001d187984 */ /* 0x000e240000000c00 */
[----:B------:R-:W-:Y:S01]  /*28c0*/  FFMA R21, R21, R16, R20 ;  /* 0x0000001015157223 */ /* 0x000fe20000000014 */
[--C-:B------:R-:W-:Y:S02]  /*28d0*/  HADD2.F32 R16, -RZ, R17.reuse.H0_H0 ;  /* 0x20000011ff107230 */ /* 0x100fe40000004100 */
[----:B------:R-:W-:-:S03]  /*28e0*/  HADD2.F32 R17, -RZ, R17.H1_H1 ;  /* 0x30000011ff117230 */ /* 0x000fc60000004100 */
[----:B------:R-:W-:-:S04]  /*28f0*/  FFMA R16, R22, R16, R21 ;  /* 0x0000001016107223 */ /* 0x000fc80000000015 */
[----:B------:R-:W-:Y:S01]  /*2900*/  FFMA R17, R23, R17, R16 ;  /* 0x0000001117117223 */ /* 0x000fe20000000010 */
[--C-:B------:R-:W-:Y:S02]  /*2910*/  HADD2.F32 R16, -RZ, R18.reuse.H0_H0 ;  /* 0x20000012ff107230 */ /* 0x100fe40000004100 */
[----:B------:R-:W-:-:S03]  /*2920*/  HADD2.F32 R18, -RZ, R18.H1_H1 ;  /* 0x30000012ff127230 */ /* 0x000fc60000004100 */
[----:B---3--:R-:W-:Y:S01]  /*2930*/  FFMA R4, R4, R16, R17 ;  /* 0x0000001004047223 */ /* 0x008fe20000000011 */
[----:B------:R-:W-:-:S03]  /*2940*/  HADD2.F32 R16, -RZ, R19.H0_H0 ;  /* 0x20000013ff107230 */ /* 0x000fc60000004100 */
[----:B------:R-:W-:Y:S01]  /*2950*/  FFMA R5, R5, R18, R4 ;  /* 0x0000001205057223 */ /* 0x000fe20000000004 */
[----:B------:R-:W-:-:S03]  /*2960*/  HADD2.F32 R19, -RZ, R19.H1_H1 ;  /* 0x30000013ff137230 */ /* 0x000fc60000004100 */
[----:B------:R-:W-:-:S04]  /*2970*/  FFMA R6, R6, R16, R5 ;  /* 0x0000001006067223 */ /* 0x000fc80000000005 */
[----:B------:R-:W-:Y:S01]  /*2980*/  FFMA R7, R7, R19, R6 ;  /* 0x0000001307077223 */ /* 0x000fe20000000006 */
[--C-:B0-----:R-:W-:Y:S02]  /*2990*/  HADD2.F32 R4, -RZ, R24.reuse.H0_H0 ;  /* 0x20000018ff047230 */ /* 0x101fe40000004100 */
[----:B------:R-:W-:-:S03]  /*29a0*/  HADD2.F32 R24, -RZ, R24.H1_H1 ;  /* 0x30000018ff187230 */ /* 0x000fc60000004100 */
[----:B----4-:R-:W-:Y:S01]  /*29b0*/  FFMA R4, R12, R4, R7 ;  /* 0x000000040c047223 */ /* 0x010fe20000000007 */
[----:B------:R-:W-:-:S03]  /*29c0*/  HADD2.F32 R5, -RZ, R25.H0_H0 ;  /* 0x20000019ff057230 */ /* 0x000fc60000004100 */
[----:B------:R-:W-:Y:S01]  /*29d0*/  FFMA R13, R13, R24, R4 ;  /* 0x000000180d0d7223 */ /* 0x000fe20000000004 */
[----:B------:R-:W-:-:S03]  /*29e0*/  HADD2.F32 R25, -RZ, R25.H1_H1 ;  /* 0x30000019ff197230 */ /* 0x000fc60000004100 */
[----:B------:R-:W-:Y:S01]  /*29f0*/  FFMA R14, R14, R5, R13 ;  /* 0x000000050e0e7223 */ /* 0x000fe2000000000d */
[----:B------:R-:W-:-:S03]  /*2a00*/  HADD2.F32 R4, -RZ, R26.H0_H0 ;  /* 0x2000001aff047230 */ /* 0x000fc60000004100 */
[----:B------:R-:W-:Y:S01]  /*2a10*/  FFMA R15, R15, R25, R14 ;  /* 0x000000190f0f7223 */ /* 0x000fe2000000000e */
[----:B------:R-:W-:-:S03]  /*2a20*/  HADD2.F32 R26, -RZ, R26.H1_H1 ;  /* 0x3000001aff1a7230 */ /* 0x000fc60000004100 */
[----:B-----5:R-:W-:Y:S01]  /*2a30*/  FFMA R4, R8, R4, R15 ;  /* 0x0000000408047223 */ /* 0x020fe2000000000f */
[----:B------:R-:W-:-:S03]  /*2a40*/  HADD2.F32 R5, -RZ, R27.H0_H0 ;  /* 0x2000001bff057230 */ /* 0x000fc60000004100 */
[----:B------:R-:W-:Y:S01]  /*2a50*/  FFMA R9, R9, R26, R4 ;  /* 0x0000001a09097223 */ /* 0x000fe20000000004 */
[----:B------:R-:W-:-:S03]  /*2a60*/  HADD2.F32 R27, -RZ, R27.H1_H1 ;  /* 0x3000001bff1b7230 */ /* 0x000fc60000004100 */
[----:B------:R-:W-:-:S04]  /*2a70*/  FFMA R10, R10, R5, R9 ;  /* 0x000000050a0a7223 */ /* 0x000fc80000000009 */
[----:B------:R-:W-:-:S05]  /*2a80*/  FFMA R11, R11, R27, R10 ;  /* 0x0000001b0b0b7223 */ /* 0x000fca000000000a */
[----:B------:R-:W-:-:S07]  /*2a90*/  FMNMX R28, R28, R11, !PT ;  /* 0x0000000b1c1c7209 */ /* 0x000fce0007800000 */
.L_x_182:
[----:B------:R-:W-:Y:S05]  /*2aa0*/  BSYNC.RECONVERGENT B0 ;  /* 0x0000000000007941 */ /* 0x000fea0003800200 */
.L_x_181:
[----:B------:R-:W-:Y:S01]  /*2ab0*/  BAR.SYNC.DEFER_BLOCKING 0x0 ;  /* 0x0000000000007b1d */ /* 0x000fe20000010000 */
[----:B------:R-:W-:-:S05]  /*2ac0*/  HFMA2 R27, -RZ, RZ, 0, 0 ;  /* 0x00000000ff1b7431 */ /* 0x000fca00000001ff */
[----:B------:R-:W-:Y:S02]  /*2ad0*/  BSSY.RECONVERGENT B0, `(.L_x_183) ;  /* 0x0000155000007945 */ /* 0x000fe40003800200 */
[----:B------:R-:W-:Y:S06]  /*2ae0*/  BAR.SYNC.DEFER_BLOCKING 0x0 ;  /* 0x0000000000007b1d */ /* 0x000fec0000010000 */
        /* <DEDUP_REMOVED lines=12> */
[----:B------:R-:W0:Y:S01]  /*2bb0*/  LDS.128 R16, [R29] ;  /* 0x000000001d107984 */ /* 0x000e220000000c00 */
[----:B------:R-:W1:Y:S01]  /*2bc0*/  LDCU UR5, c[0x0][0x3b4] ;  /* 0x00007680ff0577ac */ /* 0x000e620008000800 */
        /* <DEDUP_REMOVED lines=115> */
[----:B------:R-:W-:Y:S01]  /*3300*/  HADD2.F32 R16, -RZ, R16.H1_H1 ;  /* 0x30000010ff107230 */ /* 0x000fe20000004100 */
[----:B-1----:R-:W-:Y:S02]  /*3310*/  UISETP.GT.AND UP1, UPT, UR5, URZ, UPT ;  /* 0x000000ff0500728c */ /* 0x002fe4000bf24270 */
[----:B--2---:R-:W-:Y:S02]  /*3320*/  FFMA R20, R20, R24, R27 ;  /* 0x0000001814147223 */ /* 0x004fe4000000001b */
[----:B------:R-:W0:Y:S02]  /*3330*/  LDS.128 R24, [R29+0x70] ;  /* 0x000070001d187984 */ /* 0x000e240000000c00 */
[----:B------:R-:W-:Y:S01]  /*3340*/  FFMA R21, R21, R16, R20 ;  /* 0x0000001015157223 */ /* 0x000fe20000000014 */
[----:B------:R-:W-:-:S02]  /*3350*/  HADD2.F32 R16, -RZ, R17.H0_H0 ;  /* 0x20000011ff107230 */ /* 0x000fc40000004100 */
        /* <DEDUP_REMOVED lines=26> */
[----:B------:R-:W-:-:S04]  /*3500*/  FFMA R10, R11, R27, R10 ;  /* 0x0000001b0b0a7223 */ /* 0x000fc8000000000a */
[----:B------:R-:W-:-:S05]  /*3510*/  FMUL R10, R10, 1.4426950216293334961 ;  /* 0x3fb8aa3b0a0a7820 */ /* 0x000fca0000400000 */
[----:B------:R-:W-:-:S13]  /*3520*/  FSETP.GEU.AND P0, PT, R10, -126, PT ;  /* 0xc2fc00000a00780b */ /* 0x000fda0003f0e000 */
[----:B------:R-:W-:-:S04]  /*3530*/  @!P0 FMUL R10, R10, 0.5 ;  /* 0x3f0000000a0a8820 */ /* 0x000fc80000400000 */
[----:B------:R-:W0:Y:S02]  /*3540*/  MUFU.EX2 R26, R10 ;  /* 0x0000000a001a7308 */ /* 0x000e240000000800 */
[----:B0-----:R-:W-:-:S04]  /*3550*/  @!P0 FMUL R26, R26, R26 ;  /* 0x0000001a1a1a8220 */ /* 0x001fc80000400000 */
[----:B------:R-:W-:Y:S01]  /*3560*/  FADD R27, RZ, R26 ;  /* 0x0000001aff1b7221 */ /* 0x000fe20000000000 */
[----:B------:R-:W-:Y:S06]  /*3570*/  BRA.U !UP1, `(.L_x_184) ;  /* 0x0000000909a87547 */ /* 0x000fec000b800000 */
[----:B------:R-:W-:Y:S01]  /*3580*/  UISETP.GE.U32.AND UP1, UPT, UR17, 0xf, UPT ;  /* 0x0000000f1100788c */ /* 0x000fe2000bf26070 */
[----:B------:R-:W-:-:S08]  /*3590*/  UMOV UR5, URZ ;  /* 0x000000ff00057c82 */ /* 0x000fd00008000000 */
[----:B------:R-:W-:Y:S05]  /*35a0*/  BRA.U !UP1, `(.L_x_185) ;  /* 0x0000000109e07547 */ /* 0x000fea000b800000 */
[----:B------:R-:W0:Y:S01]  /*35b0*/  S2UR UR5, SR_CgaCtaId ;  /* 0x00000000000579c3 */ /* 0x000e220000008800 */
[----:B------:R-:W-:Y:S01]  /*35c0*/  UIADD3 UR11, UPT, UPT, UR19, 0x110, URZ ;  /* 0x00000110130b7890 */ /* 0x000fe2000fffe0ff */
[----:B------:R-:W-:-:S03]  /*35d0*/  MOV R24, R2 ;  /* 0x0000000200187202 */ /* 0x000fc60000000f00 */
[----:B0-----:R-:W-:-:S06]  /*35e0*/  ULEA UR5, UR5, UR11, 0x18 ;  /* 0x0000000b05057291 */ /* 0x001fcc000f8ec0ff */
[----:B------:R-:W-:Y:S01]  /*35f0*/  LEA R4, R0, UR5, 0x7 ;  /* 0x0000000500047c11 */ /* 0x000fe2000f8e38ff */
[----:B------:R-:W-:-:S03]  /*3600*/  UIADD3 UR5, UPT, UPT, -UR9, URZ, URZ ;  /* 0x000000ff09057290 */ /* 0x000fc6000fffe1ff */
[----:B------:R-:W-:-:S04]  /*3610*/  IADD3 R4, PT, PT, R4, 0x8010, RZ ;  /* 0x0000801004047810 */ /* 0x000fc80007ffe0ff */
[----:B------:R-:W-:-:S07]  /*3620*/  LEA R25, R3, R4, 0xe ;  /* 0x0000000403197211 */ /* 0x000fce00078e70ff */
.L_x_186:
[----:B------:R-:W2:Y:S04]  /*3630*/  LDL.128 R20, [R24+-0x20] ;  /* 0xffffe00018147983 */ /* 0x000ea80000100c00 */
[----:B------:R-:W3:Y:S04]  /*3640*/  LDL.128 R12, [R24+-0x10] ;  /* 0xfffff000180c7983 */ /* 0x000ee80000100c00 */
[----:B------:R-:W4:Y:S04]  /*3650*/  LDL.128 R4, [R24] ;  /* 0x0000000018047983 */ /* 0x000f280000100c00 */
[----:B------:R-:W5:Y:S01]  /*3660*/  LDL.128 R8, [R24+0x10] ;  /* 0x0000100018087983 */ /* 0x000f620000100c00 */
[----:B------:R-:W-:-:S03]  /*3670*/  UIADD3 UR5, UPT, UPT, UR5, 0x10, URZ ;  /* 0x0000001005057890 */ /* 0x000fc6000fffe0ff */
[----:B------:R-:W0:Y:S01]  /*3680*/  LDS.128 R16, [R25+-0x10] ;  /* 0xfffff00019107984 */ /* 0x000e220000000c00 */
[----:B------:R-:W-:Y:S01]  /*3690*/  UISETP.NE.AND UP1, UPT, UR5, URZ, UPT ;  /* 0x000000ff0500728c */ /* 0x000fe2000bf25270 */
[--C-:B0-----:R-:W-:Y:S02]  /*36a0*/  HADD2.F32 R29, -RZ, R16.reuse.H0_H0 ;  /* 0x20000010ff1d7230 */ /* 0x101fe40000004100 */
[----:B------:R-:W-:-:S03]  /*36b0*/  HADD2.F32 R16, -RZ, R16.H1_H1 ;  /* 0x30000010ff107230 */ /* 0x000fc60000004100 */
[C---:B--2---:R-:W-:Y:S02]  /*36c0*/  FFMA R20, R26.reuse, R29, R20 ;  /* 0x0000001d1a147223 */ /* 0x044fe40000000014 */
[C---:B------:R-:W-:Y:S01]  /*36d0*/  FFMA R21, R26.reuse, R16, R21 ;  /* 0x000000101a157223 */ /* 0x040fe20000000015 */
[--C-:B------:R-:W-:Y:S02]  /*36e0*/  HADD2.F32 R29, -RZ, R17.reuse.H0_H0 ;  /* 0x20000011ff1d7230 */ /* 0x100fe40000004100 */
[----:B------:R-:W-:Y:S02]  /*36f0*/  HADD2.F32 R16, -RZ, R17.H1_H1 ;  /* 0x30000011ff107230 */ /* 0x000fe40000004100 */
[--C-:B------:R-:W-:Y:S02]  /*3700*/  HADD2.F32 R17, -RZ, R18.reuse.H0_H0 ;  /* 0x20000012ff117230 */ /* 0x100fe40000004100 */
[----:B------:R-:W-:Y:S01]  /*3710*/  FFMA R22, R26, R29, R22 ;  /* 0x0000001d1a167223 */ /* 0x000fe20000000016 */
[----:B------:R-:W-:-:S02]  /*3720*/  HADD2.F32 R18, -RZ, R18.H1_H1 ;  /* 0x30000012ff127230 */ /* 0x000fc40000004100 */
[C---:B------:R-:W-:Y:S01]  /*3730*/  FFMA R23, R26.reuse, R16, R23 ;  /* 0x000000101a177223 */ /* 0x040fe20000000017 */
[--C-:B------:R-:W-:Y:S02]  /*3740*/  HADD2.F32 R16, -RZ, R19.reuse.H1_H1 ;  /* 0x30000013ff107230 */ /* 0x100fe40000004100 */
[C---:B---3--:R-:W-:Y:S01]  /*3750*/  FFMA R12, R26.reuse, R17, R12 ;  /* 0x000000111a0c7223 */ /* 0x048fe2000000000c */
[----:B------:R-:W-:Y:S02]  /*3760*/  HADD2.F32 R17, -RZ, R19.H0_H0 ;  /* 0x20000013ff117230 */ /* 0x000fe40000004100 */
[C---:B------:R-:W-:Y:S01]  /*3770*/  FFMA R13, R26.reuse, R18, R13 ;  /* 0x000000121a0d7223 */ /* 0x040fe2000000000d */
[----:B------:R-:W-:Y:S01]  /*3780*/  STL.128 [R24+-0x20], R20 ;  /* 0xffffe01418007387 */ /* 0x000fe20000100c00 */
[C---:B------:R-:W-:Y:S01]  /*3790*/  FFMA R15, R26.reuse, R16, R15 ;  /* 0x000000101a0f7223 */ /* 0x040fe2000000000f */
[----:B------:R-:W-:Y:S02]  /*37a0*/  FFMA R14, R26, R17, R14 ;  /* 0x000000111a0e7223 */ /* 0x000fe4000000000e */
[----:B------:R0:W1:Y:S04]  /*37b0*/  LDS.128 R20, [R25] ;  /* 0x0000000019147984 */ /* 0x0000680000000c00 */
[----:B------:R-:W-:Y:S01]  /*37c0*/  STL.128 [R24+-0x10], R12 ;  /* 0xfffff00c18007387 */ /* 0x000fe20000100c00 */
[----:B0-----:R-:W-:Y:S01]  /*37d0*/  IADD3 R25, PT, PT, R25, 0x20, RZ ;  /* 0x0000002019197810 */ /* 0x001fe20007ffe0ff */
[----:B-1----:R-:W-:-:S02]  /*37e0*/  HADD2.F32 R17, -RZ, R20.H0_H0 ;  /* 0x20000014ff117230 */ /* 0x002fc40000004100 */
[--C-:B------:R-:W-:Y:S02]  /*37f0*/  HADD2.F32 R19, -RZ, R21.reuse.H0_H0 ;  /* 0x20000015ff137230 */ /* 0x100fe40000004100 */
[----:B------:R-:W-:Y:S02]  /*3800*/  HADD2.F32 R16, -RZ, R21.H1_H1 ;  /* 0x30000015ff107230 */ /* 0x000fe40000004100 */
[C---:B----4-:R-:W-:Y:S01]  /*3810*/  FFMA R4, R26.reuse, R17, R4 ;  /* 0x000000111a047223 */ /* 0x050fe20000000004 */
[----:B------:R-:W-:Y:S02]  /*3820*/  HADD2.F32 R17, -RZ, R22.H0_H0 ;  /* 0x20000016ff117230 */ /* 0x000fe40000004100 */
[C---:B------:R-:W-:Y:S01]  /*3830*/  FFMA R6, R26.reuse, R19, R6 ;  /* 0x000000131a067223 */ /* 0x040fe20000000006 */
[----:B------:R-:W-:Y:S02]  /*3840*/  HADD2.F32 R20, -RZ, R20.H1_H1 ;  /* 0x30000014ff147230 */ /* 0x000fe40000004100 */
[----:B------:R-:W-:Y:S01]  /*3850*/  FFMA R7, R26, R16, R7 ;  /* 0x000000101a077223 */ /* 0x000fe20000000007 */
[----:B------:R-:W-:-:S02]  /*3860*/  HADD2.F32 R22, -RZ, R22.H1_H1 ;  /* 0x30000016ff167230 */ /* 0x000fc40000004100 */
[C---:B-----5:R-:W-:Y:S01]  /*3870*/  FFMA R8, R26.reuse, R17, R8 ;  /* 0x000000111a087223 */ /* 0x060fe20000000008 */
[--C-:B------:R-:W-:Y:S02]  /*3880*/  HADD2.F32 R19, -RZ, R23.reuse.H0_H0 ;  /* 0x20000017ff137230 */ /* 0x100fe40000004100 */
[C---:B------:R-:W-:Y:S01]  /*3890*/  FFMA R5, R26.reuse, R20, R5 ;  /* 0x000000141a057223 */ /* 0x040fe20000000005 */
[----:B------:R-:W-:Y:S02]  /*38a0*/  HADD2.F32 R16, -RZ, R23.H1_H1 ;  /* 0x30000017ff107230 */ /* 0x000fe40000004100 */
[C---:B------:R-:W-:Y:S01]  /*38b0*/  FFMA R9, R26.reuse, R22, R9 ;  /* 0x000000161a097223 */ /* 0x040fe20000000009 */
[C---:B------:R-:W-:Y:S01]  /*38c0*/  FFMA R10, R26.reuse, R19, R10 ;  /* 0x000000131a0a7223 */ /* 0x040fe2000000000a */
[----:B------:R-:W-:Y:S01]  /*38d0*/  STL.128 [R24], R4 ;  /* 0x0000000418007387 */ /* 0x000fe20000100c00 */
[----:B------:R-:W-:-:S05]  /*38e0*/  FFMA R11, R26, R16, R11 ;  /* 0x000000101a0b7223 */ /* 0x000fca000000000b */
[----:B------:R0:W-:Y:S02]  /*38f0*/  STL.128 [R24+0x10], R8 ;  /* 0x0000100818007387 */ /* 0x0001e40000100c00 */
[----:B0-----:R-:W-:Y:S01]  /*3900*/  IADD3 R24, PT, PT, R24, 0x40, RZ ;  /* 0x0000004018187810 */ /* 0x001fe20007ffe0ff */
[----:B------:R-:W-:Y:S06]  /*3910*/  BRA.U UP1, `(.L_x_186) ;  /* 0xfffffffd01447547 */ /* 0x000fec000b83ffff */
[----:B------:R-:W-:-:S05]  /*3920*/  UMOV UR5, UR9 ;  /* 0x0000000900057c82 */ /* 0x000fca0008000000 */
.L_x_185:
[----:B------:R-:W-:-:S09]  /*3930*/  UISETP.NE.AND UP1, UPT, UR18, URZ, UPT ;  /* 0x000000ff1200728c */ /* 0x000fd2000bf25270 */
[----:B------:R-:W-:Y:S05]  /*3940*/  BRA.U !UP1, `(.L_x_184) ;  /* 0x0000000509b47547 */ /* 0x000fea000b800000 */
[----:B------:R-:W0:Y:S01]  /*3950*/  S2R R8, SR_TID.X ;  /* 0x0000000000087919 */ /* 0x000e220000002100 */
[----:B------:R-:W-:Y:S02]  /*3960*/  UIADD3 UR11, UPT, UPT, UR18, -0x1, URZ ;  /* 0xffffffff120b7890 */ /* 0x000fe4000fffe0ff */
[----:B------:R-:W-:Y:S02]  /*3970*/  UISETP.NE.AND UP2, UPT, UR20, URZ, UPT ;  /* 0x000000ff1400728c */ /* 0x000fe4000bf45270 */
[----:B------:R-:W-:-:S09]  /*3980*/  UISETP.GE.U32.AND UP1, UPT, UR11, 0x7, UPT ;  /* 0x000000070b00788c */ /* 0x000fd2000bf26070 */
[----:B------:R-:W-:Y:S05]  /*3990*/  BRA.U !UP1, `(.L_x_187) ;  /* 0x0000000109b07547 */ /* 0x000fea000b800000 */
[----:B------:R-:W-:-:S09]  /*39a0*/  ULEA UR21, UR5, UR8, 0x2 ;  /* 0x0000000805157291 */ /* 0x000fd2000f8e10ff */
[----:B------:R-:W2:Y:S04]  /*39b0*/  LDL R14, [UR21+0x8] ;  /* 0x00000815ff0e7983 */ /* 0x000ea80008100800 */
[----:B------:R-:W3:Y:S04]  /*39c0*/  LDL R25, [UR21+0x4] ;  /* 0x00000415ff197983 */ /* 0x000ee80008100800 */
[----:B------:R-:W4:Y:S04]  /*39d0*/  LDL R12, [UR21] ;  /* 0x00000015ff0c7983 */ /* 0x000f280008100800 */
[----:B------:R-:W5:Y:S04]  /*39e0*/  LDL R17, [UR21+0xc] ;  /* 0x00000c15ff117983 */ /* 0x000f680008100800 */
[----:B------:R-:W5:Y:S04]  /*39f0*/  LDL R15, [UR21+0x10] ;  /* 0x00001015ff0f7983 */ /* 0x000f680008100800 */
[----:B------:R-:W5:Y:S04]  /*3a00*/  LDL R13, [UR21+0x14] ;  /* 0x00001415ff0d7983 */ /* 0x000f680008100800 */
[----:B------:R-:W5:Y:S04]  /*3a10*/  LDL R11, [UR21+0x18] ;  /* 0x00001815ff0b7983 */ /* 0x000f680008100800 */
[----:B------:R-:W5:Y:S01]  /*3a20*/  LDL R9, [UR21+0x1c] ;  /* 0x00001c15ff097983 */ /* 0x000f620008100800 */
[----:B------:R-:W1:Y:S01]  /*3a30*/  S2UR UR14, SR_CgaCtaId ;  /* 0x00000000000e79c3 */ /* 0x000e620000008800 */
[----:B------:R-:W-:Y:S01]  /*3a40*/  UMOV UR11, 0x400 ;  /* 0x00000400000b7882 */ /* 0x000fe20000000000 */
[----:B0-----:R-:W-:Y:S01]  /*3a50*/  SHF.L.U32 R4, R8, 0x6, RZ ;  /* 0x0000000608047819 */ /* 0x001fe200000006ff */
[----:B------:R-:W-:-:S03]  /*3a60*/  UIADD3 UR11, UPT, UPT, UR11, 0x110, URZ ;  /* 0x000001100b0b7890 */ /* 0x000fc6000fffe0ff */
[----:B------:R-:W-:-:S04]  /*3a70*/  LEA R4, R3, R4, 0xd ;  /* 0x0000000403047211 */ /* 0x000fc800078e68ff */
[----:B------:R-:W-:Y:S01]  /*3a80*/  IADD3 R4, PT, PT, R4, UR5, RZ ;  /* 0x0000000504047c10 */ /* 0x000fe2000fffe0ff */
[----:B-1----:R-:W-:-:S06]  /*3a90*/  ULEA UR11, UR14, UR11, 0x18 ;  /* 0x0000000b0e0b7291 */ /* 0x002fcc000f8ec0ff */
[----:B------:R-:W-:-:S05]  /*3aa0*/  LEA R10, R4, UR11, 0x1 ;  /* 0x0000000b040a7c11 */ /* 0x000fca000f8e08ff */
[----:B------:R-:W0:Y:S04]  /*3ab0*/  LDS.64 R4, [R10+0x8000] ;  /* 0x008000000a047984 */ /* 0x000e280000000a00 */
[----:B------:R-:W1:Y:S01]  /*3ac0*/  LDS.64 R6, [R10+0x8008] ;  /* 0x008008000a067984 */ /* 0x000e620000000a00 */
[----:B0-----:R-:W-:Y:S02]  /*3ad0*/  HADD2.F32 R23, -RZ, R5.H0_H0 ;  /* 0x20000005ff177230 */ /* 0x001fe40000004100 */
[--C-:B------:R-:W-:Y:S02]  /*3ae0*/  HADD2.F32 R21, -RZ, R4.reuse.H1_H1 ;  /* 0x30000004ff157230 */ /* 0x100fe40000004100 */
[----:B------:R-:W-:Y:S02]  /*3af0*/  HADD2.F32 R19, -RZ, R4.H0_H0 ;  /* 0x20000004ff137230 */ /* 0x000fe40000004100 */
[----:B-1----:R-:W-:-:S02]  /*3b00*/  HADD2.F32 R4, -RZ, R6.H0_H0 ;  /* 0x20000006ff047230 */ /* 0x002fc40000004100 */
[----:B------:R-:W-:Y:S02]  /*3b10*/  HADD2.F32 R5, -RZ, R5.H1_H1 ;  /* 0x30000005ff057230 */ /* 0x000fe40000004100 */
[----:B------:R-:W-:Y:S02]  /*3b20*/  HADD2.F32 R6, -RZ, R6.H1_H1 ;  /* 0x30000006ff067230 */ /* 0x000fe40000004100 */
[--C-:B------:R-:W-:Y:S01]  /*3b30*/  HADD2.F32 R10, -RZ, R7.reuse.H0_H0 ;  /* 0x20000007ff0a7230 */ /* 0x100fe20000004100 */
[----:B------:R-:W-:Y:S01]  /*3b40*/  UIADD3 UR5, UPT, UPT, UR5, 0x8, URZ ;  /* 0x0000000805057890 */ /* 0x000fe2000fffe0ff */
[C---:B--2---:R-:W-:Y:S01]  /*3b50*/  FFMA R23, R26.reuse, R23, R14 ;  /* 0x000000171a177223 */ /* 0x044fe2000000000e */
[----:B------:R-:W-:Y:S02]  /*3b60*/  HADD2.F32 R14, -RZ, R7.H1_H1 ;  /* 0x30000007ff0e7230 */ /* 0x000fe40000004100 */
[C---:B---3--:R-:W-:Y:S01]  /*3b70*/  FFMA R21, R26.reuse, R21, R25 ;  /* 0x000000151a157223 */ /* 0x048fe20000000019 */
[C---:B----4-:R-:W-:Y:S01]  /*3b80*/  FFMA R12, R26.reuse, R19, R12 ;  /* 0x000000131a0c7223 */ /* 0x050fe2000000000c */
[C---:B-----5:R-:W-:Y:S01]  /*3b90*/  FFMA R5, R26.reuse, R5, R17 ;  /* 0x000000051a057223 */ /* 0x060fe20000000011 */
[C---:B------:R-:W-:Y:S01]  /*3ba0*/  FFMA R4, R26.reuse, R4, R15 ;  /* 0x000000041a047223 */ /* 0x040fe2000000000f */
[C---:B------:R-:W-:Y:S01]  /*3bb0*/  FFMA R6, R26.reuse, R6, R13 ;  /* 0x000000061a067223 */ /* 0x040fe2000000000d */
[C---:B------:R-:W-:Y:S01]  /*3bc0*/  FFMA R10, R26.reuse, R10, R11 ;  /* 0x0000000a1a0a7223 */ /* 0x040fe2000000000b */
[----:B------:R-:W-:Y:S01]  /*3bd0*/  FFMA R9, R26, R14, R9 ;  /* 0x0000000e1a097223 */ /* 0x000fe20000000009 */
[----:B------:R1:W-:Y:S04]  /*3be0*/  STL [UR21+0x4], R21 ;  /* 0x00000415ff007987 */ /* 0x0003e80008100815 */
[----:B------:R1:W-:Y:S04]  /*3bf0*/  STL [UR21], R12 ;  /* 0x0000000cff007987 */ /* 0x0003e80008100815 */
[----:B------:R1:W-:Y:S04]  /*3c00*/  STL [UR21+0x8], R23 ;  /* 0x00000817ff007987 */ /* 0x0003e80008100815 */
[----:B------:R1:W-:Y:S04]  /*3c10*/  STL [UR21+0xc], R5 ;  /* 0x00000c05ff007987 */ /* 0x0003e80008100815 */
[----:B------:R1:W-:Y:S04]  /*3c20*/  STL [UR21+0x10], R4 ;  /* 0x00001004ff007987 */ /* 0x0003e80008100815 */
[----:B------:R1:W-:Y:S04]  /*3c30*/  STL [UR21+0x14], R6 ;  /* 0x00001406ff007987 */ /* 0x0003e80008100815 */
[----:B------:R1:W-:Y:S04]  /*3c40*/  STL [UR21+0x18], R10 ;  /* 0x0000180aff007987 */ /* 0x0003e80008100815 */
[----:B------:R1:W-:Y:S02]  /*3c50*/  STL [UR21+0x1c], R9 ;  /* 0x00001c09ff007987 */ /* 0x0003e40008100815 */
.L_x_187:
[----:B------:R-:W-:Y:S05]  /*3c60*/  BRA.U !UP2, `(.L_x_184) ;  /* 0x000000010aec7547 */ /* 0x000fea000b800000 */
[----:B------:R-:W-:Y:S01]  /*3c70*/  UIADD3 UR11, UPT, UPT, UR20, -0x1, URZ ;  /* 0xffffffff140b7890 */ /* 0x000fe2000fffe0ff */
[----:B0-----:R-:W-:Y:S01]  /*3c80*/  SHF.L.U32 R14, R8, 0x6, RZ ;  /* 0x00000006080e7819 */ /* 0x001fe200000006ff */
[----:B------:R-:W-:Y:S02]  /*3c90*/  UISETP.NE.AND UP2, UPT, UR10, URZ, UPT ;  /* 0x000000ff0a00728c */ /* 0x000fe4000bf45270 */
[----:B------:R-:W-:-:S09]  /*3ca0*/  UISETP.GE.U32.AND UP1, UPT, UR11, 0x3, UPT ;  /* 0x000000030b00788c */ /* 0x000fd2000bf26070 */
[----:B------:R-:W-:Y:S05]  /*3cb0*/  BRA.U !UP1, `(.L_x_188) ;  /* 0x0000000109687547 */ /* 0x000fea000b800000 */
[----:B------:R-:W-:-:S09]  /*3cc0*/  ULEA UR21, UR5, UR8, 0x2 ;  /* 0x0000000805157291 */ /* 0x000fd2000f8e10ff */
[----:B------:R-:W2:Y:S04]  /*3cd0*/  LDL R7, [UR21] ;  /* 0x00000015ff077983 */ /* 0x000ea80008100800 */
[----:B-1----:R-:W3:Y:S04]  /*3ce0*/  LDL R9, [UR21+0x4] ;  /* 0x00000415ff097983 */ /* 0x002ee80008100800 */
[----:B------:R-:W4:Y:S04]  /*3cf0*/  LDL R11, [UR21+0x8] ;  /* 0x00000815ff0b7983 */ /* 0x000f280008100800 */
[----:B------:R-:W5:Y:S01]  /*3d00*/  LDL R13, [UR21+0xc] ;  /* 0x00000c15ff0d7983 */ /* 0x000f620008100800 */
[----:B------:R-:W0:Y:S01]  /*3d10*/  S2UR UR14, SR_CgaCtaId ;  /* 0x00000000000e79c3 */ /* 0x000e220000008800 */
[----:B------:R-:W-:Y:S01]  /*3d20*/  UMOV UR11, 0x400 ;  /* 0x00000400000b7882 */ /* 0x000fe20000000000 */
[----:B------:R-:W-:Y:S01]  /*3d30*/  LEA R4, R3, R14, 0xd ;  /* 0x0000000e03047211 */ /* 0x000fe200078e68ff */
[----:B------:R-:W-:-:S03]  /*3d40*/  UIADD3 UR11, UPT, UPT, UR11, 0x110, URZ ;  /* 0x000001100b0b7890 */ /* 0x000fc6000fffe0ff */
[----:B------:R-:W-:Y:S01]  /*3d50*/  IADD3 R4, PT, PT, R4, UR5, RZ ;  /* 0x0000000504047c10 */ /* 0x000fe2000fffe0ff */
[----:B------:R-:W-:Y:S02]  /*3d60*/  UIADD3 UR5, UPT, UPT, UR5, 0x4, URZ ;  /* 0x0000000405057890 */ /* 0x000fe4000fffe0ff */
[----:B0-----:R-:W-:-:S06]  /*3d70*/  ULEA UR11, UR14, UR11, 0x18 ;  /* 0x0000000b0e0b7291 */ /* 0x001fcc000f8ec0ff */
[----:B------:R-:W-:-:S05]  /*3d80*/  LEA R8, R4, UR11, 0x1 ;  /* 0x0000000b04087c11 */ /* 0x000fca000f8e08ff */
[----:B------:R-:W0:Y:S02]  /*3d90*/  LDS.64 R4, [R8+0x8000] ;  /* 0x0080000008047984 */ /* 0x000e240000000a00 */
[--C-:B0-----:R-:W-:Y:S02]  /*3da0*/  HADD2.F32 R6, -RZ, R4.reuse.H0_H0 ;  /* 0x20000004ff067230 */ /* 0x101fe40000004100 */
[----:B------:R-:W-:Y:S02]  /*3db0*/  HADD2.F32 R4, -RZ, R4.H1_H1 ;  /* 0x30000004ff047230 */ /* 0x000fe40000004100 */
[--C-:B------:R-:W-:Y:S02]  /*3dc0*/  HADD2.F32 R10, -RZ, R5.reuse.H0_H0 ;  /* 0x20000005ff0a7230 */ /* 0x100fe40000004100 */
[----:B------:R-:W-:Y:S02]  /*3dd0*/  HADD2.F32 R12, -RZ, R5.H1_H1 ;  /* 0x30000005ff0c7230 */ /* 0x000fe40000004100 */
[C---:B--2---:R-:W-:Y:S01]  /*3de0*/  FFMA R7, R26.reuse, R6, R7 ;  /* 0x000000061a077223 */ /* 0x044fe20000000007 */
[----:B---3--:R-:W-:-:S04]  /*3df0*/  FFMA R4, R26, R4, R9 ;  /* 0x000000041a047223 */ /* 0x008fc80000000009 */
[----:B------:R0:W-:Y:S01]  /*3e00*/  STL [UR21], R7 ;  /* 0x00000007ff007987 */ /* 0x0001e20008100815 */
[----:B----4-:R-:W-:-:S03]  /*3e10*/  FFMA R5, R26, R10, R11 ;  /* 0x0000000a1a057223 */ /* 0x010fc6000000000b */
[----:B------:R0:W-:Y:S01]  /*3e20*/  STL [UR21+0x4], R4 ;  /* 0x00000404ff007987 */ /* 0x0001e20008100815 */
[----:B-----5:R-:W-:-:S03]  /*3e30*/  FFMA R6, R26, R12, R13 ;  /* 0x0000000c1a067223 */ /* 0x020fc6000000000d */
[----:B------:R0:W-:Y:S04]  /*3e40*/  STL [UR21+0x8], R5 ;  /* 0x00000805ff007987 */ /* 0x0001e80008100815 */
[----:B------:R0:W-:Y:S02]  /*3e50*/  STL [UR21+0xc], R6 ;  /* 0x00000c06ff007987 */ /* 0x0001e40008100815 */
.L_x_188:
[----:B------:R-:W-:Y:S05]  /*3e60*/  BRA.U !UP2, `(.L_x_184) ;  /* 0x000000010a6c7547 */ /* 0x000fea000b800000 */
[----:B------:R-:W-:-:S09]  /*3e70*/  ULEA UR21, UR5, UR8, 0x2 ;  /* 0x0000000805157291 */ /* 0x000fd2000f8e10ff */
[----:B0-----:R-:W2:Y:S01]  /*3e80*/  LDL R7, [UR21] ;  /* 0x00000015ff077983 */ /* 0x001ea20008100800 */
[----:B------:R-:W0:Y:S01]  /*3e90*/  S2UR UR14, SR_CgaCtaId ;  /* 0x00000000000e79c3 */ /* 0x000e220000008800 */
[----:B------:R-:W-:Y:S01]  /*3ea0*/  UMOV UR11, 0x400 ;  /* 0x00000400000b7882 */ /* 0x000fe20000000000 */
[----:B-1----:R-:W-:Y:S01]  /*3eb0*/  LEA R4, R3, R14, 0xd ;  /* 0x0000000e03047211 */ /* 0x002fe200078e68ff */
[----:B------:R-:W-:Y:S02]  /*3ec0*/  UIADD3 UR11, UPT, UPT, UR11, 0x110, URZ ;  /* 0x000001100b0b7890 */ /* 0x000fe4000fffe0ff */
[----:B------:R-:W-:Y:S01]  /*3ed0*/  UISETP.NE.AND UP1, UPT, UR10, 0x1, UPT ;  /* 0x000000010a00788c */ /* 0x000fe2000bf25270 */
[----:B------:R-:W-:Y:S01]  /*3ee0*/  IADD3 R4, PT, PT, R4, UR5, RZ ;  /* 0x0000000504047c10 */ /* 0x000fe2000fffe0ff */
[----:B0-----:R-:W-:-:S06]  /*3ef0*/  ULEA UR11, UR14, UR11, 0x18 ;  /* 0x0000000b0e0b7291 */ /* 0x001fcc000f8ec0ff */
[----:B------:R-:W-:-:S05]  /*3f00*/  LEA R6, R4, UR11, 0x1 ;  /* 0x0000000b04067c11 */ /* 0x000fca000f8e08ff */
[----:B------:R-:W0:Y:S02]  /*3f10*/  LDS.U16 R4, [R6+0x8000] ;  /* 0x0080000006047984 */ /* 0x000e240000000400 */
[----:B0-----:R-:W-:-:S05]  /*3f20*/  HADD2.F32 R5, -RZ, R4.H0_H0 ;  /* 0x20000004ff057230 */ /* 0x001fca0000004100 */
[----:B--2---:R-:W-:-:S05]  /*3f30*/  FFMA R5, R26, R5, R7 ;  /* 0x000000051a057223 */ /* 0x004fca0000000007 */
[----:B------:R3:W-:Y:S01]  /*3f40*/  STL [UR21], R5 ;  /* 0x00000005ff007987 */ /* 0x0007e20008100815 */
[----:B------:R-:W-:Y:S05]  /*3f50*/  BRA.U !UP1, `(.L_x_184) ;  /* 0x0000000109307547 */ /* 0x000fea000b800000 */
[----:B------:R-:W2:Y:S01]  /*3f60*/  LDL R7, [UR21+0x4] ;  /* 0x00000415ff077983 */ /* 0x000ea20008100800 */
[----:B------:R-:W-:-:S03]  /*3f70*/  UISETP.NE.AND UP1, UPT, UR10, 0x2, UPT ;  /* 0x000000020a00788c */ /* 0x000fc6000bf25270 */
[----:B------:R-:W3:Y:S02]  /*3f80*/  LDS.U16 R4, [R6+0x8002] ;  /* 0x0080020006047984 */ /* 0x000ee40000000400 */
[----:B---3--:R-:W-:-:S05]  /*3f90*/  HADD2.F32 R5, -RZ, R4.H0_H0 ;  /* 0x20000004ff057230 */ /* 0x008fca0000004100 */
[----:B--2---:R-:W-:-:S05]  /*3fa0*/  FFMA R5, R26, R5, R7 ;  /* 0x000000051a057223 */ /* 0x004fca0000000007 */
[----:B------:R4:W-:Y:S01]  /*3fb0*/  STL [UR21+0x4], R5 ;  /* 0x00000405ff007987 */ /* 0x0009e20008100815 */
[----:B------:R-:W-:Y:S05]  /*3fc0*/  BRA.U !UP1, `(.L_x_184) ;  /* 0x0000000109147547 */ /* 0x000fea000b800000 */
[----:B------:R-:W2:Y:S04]  /*3fd0*/  LDL R7, [UR21+0x8] ;  /* 0x00000815ff077983 */ /* 0x000ea80008100800 */
[----:B------:R-:W4:Y:S02]  /*3fe0*/  LDS.U16 R4, [R6+0x8004] ;  /* 0x0080040006047984 */ /* 0x000f240000000400 */
[----:B----4-:R-:W-:-:S05]  /*3ff0*/  HADD2.F32 R5, -RZ, R4.H0_H0 ;  /* 0x20000004ff057230 */ /* 0x010fca0000004100 */
[----:B--2---:R-:W-:-:S05]  /*4000*/  FFMA R5, R26, R5, R7 ;  /* 0x000000051a057223 */ /* 0x004fca0000000007 */
[----:B------:R0:W-:Y:S02]  /*4010*/  STL [UR21+0x8], R5 ;  /* 0x00000805ff007987 */ /* 0x0001e40008100815 */
.L_x_184:
[----:B------:R-:W-:Y:S05]  /*4020*/  BSYNC.RECONVERGENT B0 ;  /* 0x0000000000007941 */ /* 0x000fea0003800200 */
.L_x_183:
[----:B01----:R-:W0:Y:S01]  /*4030*/  SHFL.DOWN PT, R4, R27, 0x10, 0x1f ;  /* 0x0a001f001b047f89 */ /* 0x003e2200000e0000 */
[----:B------:R-:W-:Y:S01]  /*4040*/  BSSY.RECONVERGENT B0, `(.L_x_189) ;  /* 0x0000014000007945 */ /* 0x000fe20003800200 */
[----:B--2---:R-:W1:Y:S01]  /*4050*/  S2R R9, SR_TID.X ;  /* 0x0000000000097919 */ /* 0x004e620000002100 */
[----:B0-----:R-:W-:-:S05]  /*4060*/  FADD R4, R4, R27 ;  /* 0x0000001b04047221 */ /* 0x001fca0000000000 */
[----:B---34-:R-:W0:Y:S01]  /*4070*/  SHFL.DOWN PT, R5, R4, 0x8, 0x1f ;  /* 0x09001f0004057f89 */ /* 0x018e2200000e0000 */
[----:B-1----:R-:W-:Y:S01]  /*4080*/  LOP3.LUT P0, RZ, R9, 0x1f, RZ, 0xc0, !PT ;  /* 0x0000001f09ff7812 */ /* 0x002fe2000780c0ff */
[----:B0-----:R-:W-:-:S05]  /*4090*/  FADD R5, R4, R5 ;  /* 0x0000000504057221 */ /* 0x001fca0000000000 */
[----:B------:R-:W0:Y:S02]  /*40a0*/  SHFL.DOWN PT, R6, R5, 0x4, 0x1f ;  /* 0x08801f0005067f89 */ /* 0x000e2400000e0000 */
[----:B0-----:R-:W-:-:S05]  /*40b0*/  FADD R6, R5, R6 ;  /* 0x0000000605067221 */ /* 0x001fca0000000000 */
[----:B------:R-:W0:Y:S02]  /*40c0*/  SHFL.DOWN PT, R7, R6, 0x2, 0x1f ;  /* 0x08401f0006077f89 */ /* 0x000e2400000e0000 */
[----:B0-----:R-:W-:-:S05]  /*40d0*/  FADD R7, R6, R7 ;  /* 0x0000000706077221 */ /* 0x001fca0000000000 */
[----:B------:R-:W0:Y:S02]  /*40e0*/  SHFL.DOWN PT, R8, R7, 0x1, 0x1f ;  /* 0x08201f0007087f89 */ /* 0x000e2400000e0000 */
[----:B0-----:R-:W-:Y:S01]  /*40f0*/  FADD R9, R7, R8 ;  /* 0x0000000807097221 */ /* 0x001fe20000000000 */
[----:B------:R-:W-:Y:S06]  /*4100*/  @P0 BRA `(.L_x_190) ;  /* 0x00000000001c0947 */ /* 0x000fec0003800000 */
[----:B------:R-:W0:Y:S01]  /*4110*/  S2R R5, SR_CgaCtaId ;  /* 0x0000000000057919 */ /* 0x000e220000008800 */
[----:B------:R-:W-:-:S04]  /*4120*/  MOV R4, 0x400 ;  /* 0x0000040000047802 */ /* 0x000fc80000000f00 */
[----:B0-----:R-:W-:-:S07]  /*4130*/  LEA R6, R5, R4, 0x18 ;  /* 0x0000000405067211 */ /* 0x001fce00078ec0ff */
.L_x_191:
[----:B------:R-:W0:Y:S02]  /*4140*/  LDS R4, [R6] ;  /* 0x0000000006047984 */ /* 0x000e240000000800 */
[----:B0-----:R-:W-:-:S05]  /*4150*/  FADD R5, R9, R4 ;  /* 0x0000000409057221 */ /* 0x001fca0000000000 */
[----:B------:R-:W0:Y:S02]  /*4160*/  ATOMS.CAST.SPIN P0, [R6], R4, R5 ;  /* 0x000000040600758d */ /* 0x000e240001800005 */
[----:B0-----:R-:W-:Y:S05]  /*4170*/  @!P0 BRA `(.L_x_191) ;  /* 0xfffffffc00f08947 */ /* 0x001fea000383ffff */
.L_x_190:
[----:B------:R-:W-:Y:S05]  /*4180*/  BSYNC.RECONVERGENT B0 ;  /* 0x0000000000007941 */ /* 0x000fea0003800200 */
.L_x_189:
[----:B------:R-:W0:Y:S02]  /*4190*/  LDCU UR5, c[0x0][0x3b4] ;  /* 0x00007680ff0577ac */ /* 0x000e240008000800 */
[----:B0-----:R-:W-:-:S09]  /*41a0*/  UISETP.GE.AND UP1, UPT, UR5, 0x1, UPT ;  /* 0x000000010500788c */ /* 0x001fd2000bf26270 */
[----:B------:R-:W-:Y:S05]  /*41b0*/  BRA.U !UP1, `(.L_x_192) ;  /* 0x0000001109a87547 */ /* 0x000fea000b800000 */
[----:B------:R-:W-:Y:S01]  /*41c0*/  UISETP.GE.U32.AND UP1, UPT, UR17, 0xf, UPT ;  /* 0x0000000f1100788c */ /* 0x000fe2000bf26070 */
[----:B------:R-:W-:-:S08]  /*41d0*/  UMOV UR5, URZ ;  /* 0x000000ff00057c82 */ /* 0x000fd00008000000 */
[----:B------:R-:W-:Y:S05]  /*41e0*/  BRA.U !UP1, `(.L_x_193) ;  /* 0x00000009092c7547 */ /* 0x000fea000b800000 */
[----:B------:R-:W0:Y:S01]  /*41f0*/  S2UR UR11, SR_CgaCtaId ;  /* 0x00000000000b79c3 */ /* 0x000e220000008800 */
[----:B------:R-:W-:Y:S02]  /*4200*/  UMOV UR5, 0x400 ;  /* 0x0000040000057882 */ /* 0x000fe40000000000 */
[----:B------:R-:W-:-:S04]  /*4210*/  UIADD3 UR5, UPT, UPT, UR5, 0x4, URZ ;  /* 0x0000000405057890 */ /* 0x000fc8000fffe0ff */
[----:B0-----:R-:W-:-:S03]  /*4220*/  ULEA UR11, UR11, UR5, 0x18 ;  /* 0x000000050b0b7291 */ /* 0x001fc6000f8ec0ff */
[----:B------:R-:W-:-:S09]  /*4230*/  UMOV UR5, URZ ;  /* 0x000000ff00057c82 */ /* 0x000fd20008000000 */
.L_x_226:
[----:B------:R-:W-:-:S09]  /*4240*/  ULEA UR14, UR5, UR8, 0x2 ;  /* 0x00000008050e7291 */ /* 0x000fd2000f8e10ff */
[----:B------:R-:W5:Y:S01]  /*4250*/  LDL R7, [UR14] ;  /* 0x0000000eff077983 */ /* 0x000f620008100800 */
[----:B------:R-:W-:Y:S01]  /*4260*/  BSSY.RECONVERGENT B0, `(.L_x_194) ;  /* 0x0000007000007945 */ /* 0x000fe20003800200 */
[----:B------:R-:W-:-:S12]  /*4270*/  ULEA UR21, UR5, UR11, 0x2 ;  /* 0x0000000b05157291 */ /* 0x000fd8000f8e10ff */
.L_x_195:
[----:B------:R-:W0:Y:S01]  /*4280*/  LDS R4, [UR21] ;  /* 0x00000015ff047984 */ /* 0x000e220008000800 */
[----:B------:R-:W-:Y:S01]  /*4290*/  MOV R6, UR21 ;  /* 0x0000001500067c02 */ /* 0x000fe20008000f00 */
[----:B0----5:R-:W-:-:S05]  /*42a0*/  FADD R5, R7, R4 ;  /* 0x0000000407057221 */ /* 0x021fca0000000000 */
[----:B------:R-:W0:Y:S02]  /*42b0*/  ATOMS.CAST.SPIN P0, [R6], R4, R5 ;  /* 0x000000040600758d */ /* 0x000e240001800005 */
[----:B0-----:R-:W-:Y:S05]  /*42c0*/  @!P0 BRA `(.L_x_195) ;  /* 0xfffffffc00ec8947 */ /* 0x001fea000383ffff */
[----:B------:R-:W-:Y:S05]  /*42d0*/  BSYNC.RECONVERGENT B0 ;  /* 0x0000000000007941 */ /* 0x000fea0003800200 */
.L_x_194:
[----:B------:R-:W5:Y:S01]  /*42e0*/  LDL R7, [UR14+0x4] ;  /* 0x0000040eff077983 */ /* 0x000f620008100800 */
[----:B------:R-:W-:Y:S01]  /*42f0*/  BSSY.RECONVERGENT B0, `(.L_x_196) ;  /* 0x0000006000007945 */ /* 0x000fe20003800200 */
.L_x_197:
[----:B------:R-:W0:Y:S01]  /*4300*/  LDS R4, [UR21+0x4] ;  /* 0x00000415ff047984 */ /* 0x000e220008000800 */
[----:B------:R-:W-:Y:S01]  /*4310*/  MOV R6, UR21 ;  /* 0x0000001500067c02 */ /* 0x000fe20008000f00 */
[----:B0----5:R-:W-:-:S05]  /*4320*/  FADD R5, R7, R4 ;  /* 0x0000000407057221 */ /* 0x021fca0000000000 */
[----:B------:R-:W0:Y:S02]  /*4330*/  ATOMS.CAST.SPIN P0, [R6+0x4], R4, R5 ;  /* 0x000004040600758d */ /* 0x000e240001800005 */
[----:B0-----:R-:W-:Y:S05]  /*4340*/  @!P0 BRA `(.L_x_197) ;  /* 0xfffffffc00ec8947 */ /* 0x001fea000383ffff */
[----:B------:R-:W-:Y:S05]  /*4350*/  BSYNC.RECONVERGENT B0 ;  /* 0x0000000000007941 */ /* 0x000fea0003800200 */
.L_x_196:
[----:B------:R-:W5:Y:S01]  /*4360*/  LDL R7, [UR14+0x8] ;  /* 0x0000080eff077983 */ /* 0x000f620008100800 */
[----:B------:R-:W-:Y:S01]  /*4370*/  BSSY.RECONVERGENT B0, `(.L_x_198) ;  /* 0x0000006000007945 */ /* 0x000fe20003800200 */
.L_x_199:
[----:B------:R-:W0:Y:S01]  /*4380*/  LDS R4, [UR21+0x8] ;  /* 0x00000815ff047984 */ /* 0x000e220008000800 */
[----:B------:R-:W-:Y:S01]  /*4390*/  MOV R6, UR21 ;  /* 0x0000001500067c02 */ /* 0x000fe20008000f00 */
[----:B0----5:R-:W-:-:S05]  /*43a0*/  FADD R5, R7, R4 ;  /* 0x0000000407057221 */ /* 0x021fca0000000000 */
[----:B------:R-:W0:Y:S02]  /*43b0*/  ATOMS.CAST.SPIN P0, [R6+0x8], R4, R5 ;  /* 0x000008040600758d */ /* 0x000e240001800005 */
[----:B0-----:R-:W-:Y:S05]  /*43c0*/  @!P0 BRA `(.L_x_199) ;  /* 0xfffffffc00ec8947 */ /* 0x001fea000383ffff */
[----:B------:R-:W-:Y:S05]  /*43d0*/  BSYNC.RECONVERGENT B0 ;  /* 0x0000000000007941 */ /* 0x000fea0003800200 */
.L_x_198:
[----:B------:R-:W5:Y:S01]  /*43e0*/  LDL R7, [UR14+0xc] ;  /* 0x00000c0eff077983 */ /* 0x000f620008100800 */
[----:B------:R-:W-:Y:S01]  /*43f0*/  BSSY.RECONVERGENT B0, `(.L_x_200) ;  /* 0x0000006000007945 */ /* 0x000fe20003800200 */
.L_x_201:
[----:B------:R-:W0:Y:S01]  /*4400*/  LDS R4, [UR21+0xc] ;  /* 0x00000c15ff047984 */ /* 0x000e220008000800 */
[----:B------:R-:W-:Y:S01]  /*4410*/  MOV R6, UR21 ;  /* 0x0000001500067c02 */ /* 0x000fe20008000f00 */
[----:B0----5:R-:W-:-:S05]  /*4420*/  FADD R5, R7, R4 ;  /* 0x0000000407057221 */ /* 0x021fca0000000000 */
[----:B------:R-:W0:Y:S02]  /*4430*/  ATOMS.CAST.SPIN P0, [R6+0xc], R4, R5 ;  /* 0x00000c040600758d */ /* 0x000e240001800005 */
[----:B0-----:R-:W-:Y:S05]  /*4440*/  @!P0 BRA `(.L_x_201) ;  /* 0xfffffffc00ec8947 */ /* 0x001fea000383ffff */
[----:B------:R-:W-:Y:S05]  /*4450*/  BSYNC.RECONVERGENT B0 ;  /* 0x0000000000007941 */ /* 0x000fea0003800200 */
.L_x_200:
[----:B------:R-:W5:Y:S01]  /*4460*/  LDL R7, [UR14+0x10] ;  /* 0x0000100eff077983 */ /* 0x000f620008100800 */
[----:B------:R-:W-:Y:S01]  /*4470*/  BSSY.RECONVERGENT B0, `(.L_x_202) ;  /* 0x0000006000007945 */ /* 0x000fe20003800200 */
.L_x_203:
[----:B------:R-:W0:Y:S01]  /*4480*/  LDS R4, [UR21+0x10] ;  /* 0x00001015ff047984 */ /* 0x000e220008000800 */
[----:B------:R-:W-:Y:S01]  /*4490*/  MOV R6, UR21 ;  /* 0x0000001500067c02 */ /* 0x000fe20008000f00 */
[----:B0----5:R-:W-:-:S05]  /*44a0*/  FADD R5, R7, R4 ;  /* 0x0000000407057221 */ /* 0x021fca0000000000 */
[----:B------:R-:W0:Y:S02]  /*44b0*/  ATOMS.CAST.SPIN P0, [R6+0x10], R4, R5 ;  /* 0x000010040600758d */ /* 0x000e240001800005 */
[----:B0-----:R-:W-:Y:S05]  /*44c0*/  @!P0 BRA `(.L_x_203) ;  /* 0xfffffffc00ec8947 */ /* 0x001fea000383ffff */
[----:B------:R-:W-:Y:S05]  /*44d0*/  BSYNC.RECONVERGENT B0 ;  /* 0x0000000000007941 */ /* 0x000fea0003800200 */
.L_x_202:
[----:B------:R-:W5:Y:S01]  /*44e0*/  LDL R7, [UR14+0x14] ;  /* 0x0000140eff077983 */ /* 0x000f620008100800 */
[----:B------:R-:W-:Y:S01]  /*44f0*/  BSSY.RECONVERGENT B0, `(.L_x_204) ;  /* 0x0000006000007945 */ /* 0x000fe20003800200 */
.L_x_205:
[----:B------:R-:W0:Y:S01]  /*4500*/  LDS R4, [UR21+0x14] ;  /* 0x00001415ff047984 */ /* 0x000e220008000800 */
[----:B------:R-:W-:Y:S01]  /*4510*/  MOV R6, UR21 ;  /* 0x0000001500067c02 */ /* 0x000fe20008000f00 */
[----:B0----5:R-:W-:-:S05]  /*4520*/  FADD R5, R7, R4 ;  /* 0x0000000407057221 */ /* 0x021fca0000000000 */
[----:B------:R-:W0:Y:S02]  /*4530*/  ATOMS.CAST.SPIN P0, [R6+0x14], R4, R5 ;  /* 0x000014040600758d */ /* 0x000e240001800005 */
[----:B0-----:R-:W-:Y:S05]  /*4540*/  @!P0 BRA `(.L_x_205) ;  /* 0xfffffffc00ec8947 */ /* 0x001fea000383ffff */
[----:B------:R-:W-:Y:S05]  /*4550*/  BSYNC.RECONVERGENT B0 ;  /* 0x0000000000007941 */ /* 0x000fea0003800200 */
.L_x_204:
[----:B------:R-:W5:Y:S01]  /*4560*/  LDL R7, [UR14+0x18] ;  /* 0x0000180eff077983 */ /* 0x000f620008100800 */
[----:B------:R-:W-:Y:S01]  /*4570*/  BSSY.RECONVERGENT B0, `(.L_x_206) ;  /* 0x0000006000007945 */ /* 0x000fe20003800200 */
.L_x_207:
[----:B------:R-:W0:Y:S01]  /*4580*/  LDS R4, [UR21+0x18] ;  /* 0x00001815ff047984 */ /* 0x000e220008000800 */
[----:B------:R-:W-:Y:S01]  /*4590*/  MOV R6, UR21 ;  /* 0x0000001500067c02 */ /* 0x000fe20008000f00 */
[----:B0----5:R-:W-:-:S05]  /*45a0*/  FADD R5, R7, R4 ;  /* 0x0000000407057221 */ /* 0x021fca0000000000 */
[----:B------:R-:W0:Y:S02]  /*45b0*/  ATOMS.CAST.SPIN P0, [R6+0x18], R4, R5 ;  /* 0x000018040600758d */ /* 0x000e240001800005 */
[----:B0-----:R-:W-:Y:S05]  /*45c0*/  @!P0 BRA `(.L_x_207) ;  /* 0xfffffffc00ec8947 */ /* 0x001fea000383ffff */
[----:B------:R-:W-:Y:S05]  /*45d0*/  BSYNC.RECONVERGENT B0 ;  /* 0x0000000000007941 */ /* 0x000fea0003800200 */
.L_x_206:
[----:B------:R-:W5:Y:S01]  /*45e0*/  LDL R7, [UR14+0x1c] ;  /* 0x00001c0eff077983 */ /* 0x000f620008100800 */
[----:B------:R-:W-:Y:S01]  /*45f0*/  BSSY.RECONVERGENT B0, `(.L_x_208) ;  /* 0x0000006000007945 */ /* 0x000fe20003800200 */
.L_x_209:
[----:B------:R-:W0:Y:S01]  /*4600*/  LDS R4, [UR21+0x1c] ;  /* 0x00001c15ff047984 */ /* 0x000e220008000800 */
[----:B------:R-:W-:Y:S01]  /*4610*/  MOV R6, UR21 ;  /* 0x0000001500067c02 */ /* 0x000fe20008000f00 */
[----:B0----5:R-:W-:-:S05]  /*4620*/  FADD R5, R7, R4 ;  /* 0x0000000407057221 */ /* 0x021fca0000000000 */
[----:B------:R-:W0:Y:S02]  /*4630*/  ATOMS.CAST.SPIN P0, [R6+0x1c], R4, R5 ;  /* 0x00001c040600758d */ /* 0x000e240001800005 */
[----:B0-----:R-:W-:Y:S05]  /*4640*/  @!P0 BRA `(.L_x_209) ;  /* 0xfffffffc00ec8947 */ /* 0x001fea000383ffff */
[----:B------:R-:W-:Y:S05]  /*4650*/  BSYNC.RECONVERGENT B0 ;  /* 0x0000000000007941 */ /* 0x000fea0003800200 */
.L_x_208:
[----:B------:R-:W5:Y:S01]  /*4660*/  LDL R7, [UR14+0x20] ;  /* 0x0000200eff077983 */ /* 0x000f620008100800 */
[----:B------:R-:W-:Y:S01]  /*4670*/  BSSY.RECONVERGENT B0, `(.L_x_210) ;  /* 0x0000006000007945 */ /* 0x000fe20003800200 */
.L_x_211:
[----:B------:R-:W0:Y:S01]  /*4680*/  LDS R4, [UR21+0x20] ;  /* 0x00002015ff047984 */ /* 0x000e220008000800 */
[----:B------:R-:W-:Y:S01]  /*4690*/  MOV R6, UR21 ;  /* 0x0000001500067c02 */ /* 0x000fe20008000f00 */
[----:B0----5:R-:W-:-:S05]  /*46a0*/  FADD R5, R7, R4 ;  /* 0x0000000407057221 */ /* 0x021fca0000000000 */
[----:B------:R-:W0:Y:S02]  /*46b0*/  ATOMS.CAST.SPIN P0, [R6+0x20], R4, R5 ;  /* 0x000020040600758d */ /* 0x000e240001800005 */
[----:B0-----:R-:W-:Y:S05]  /*46c0*/  @!P0 BRA `(.L_x_211) ;  /* 0xfffffffc00ec8947 */ /* 0x001fea000383ffff */
[----:B------:R-:W-:Y:S05]  /*46d0*/  BSYNC.RECONVERGENT B0 ;  /* 0x0000000000007941 */ /* 0x000fea0003800200 */
.L_x_210:
[----:B------:R-:W5:Y:S01]  /*46e0*/  LDL R7, [UR14+0x24] ;  /* 0x0000240eff077983 */ /* 0x000f620008100800 */
[----:B------:R-:W-:Y:S01]  /*46f0*/  BSSY.RECONVERGENT B0, `(.L_x_212) ;  /* 0x0000006000007945 */ /* 0x000fe20003800200 */
.L_x_213:
[----:B------:R-:W0:Y:S01]  /*4700*/  LDS R4, [UR21+0x24] ;  /* 0x00002415ff047984 */ /* 0x000e220008000800 */
[----:B------:R-:W-:Y:S01]  /*4710*/  MOV R6, UR21 ;  /* 0x0000001500067c02 */ /* 0x000fe20008000f00 */
[----:B0----5:R-:W-:-:S05]  /*4720*/  FADD R5, R7, R4 ;  /* 0x0000000407057221 */ /* 0x021fca0000000000 */
[----:B------:R-:W0:Y:S02]  /*4730*/  ATOMS.CAST.SPIN P0, [R6+0x24], R4, R5 ;  /* 0x000024040600758d */ /* 0x000e240001800005 */
[----:B0-----:R-:W-:Y:S05]  /*4740*/  @!P0 BRA `(.L_x_213) ;  /* 0xfffffffc00ec8947 */ /* 0x001fea000383ffff */
[----:B------:R-:W-:Y:S05]  /*4750*/  BSYNC.RECONVERGENT B0 ;  /* 0x0000000000007941 */ /* 0x000fea0003800200 */
.L_x_212:
[----:B------:R-:W5:Y:S01]  /*4760*/  LDL R7, [UR14+0x28] ;  /* 0x0000280eff077983 */ /* 0x000f620008100800 */
[----:B------:R-:W-:Y:S01]  /*4770*/  BSSY.RECONVERGENT B0, `(.L_x_214) ;  /* 0x0000006000007945 */ /* 0x000fe20003800200 */
.L_x_215:
[----:B------:R-:W0:Y:S01]  /*4780*/  LDS R4, [UR21+0x28] ;  /* 0x00002815ff047984 */ /* 0x000e220008000800 */
[----:B------:R-:W-:Y:S01]  /*4790*/  MOV R6, UR21 ;  /* 0x0000001500067c02 */ /* 0x000fe20008000f00 */
[----:B0----5:R-:W-:-:S05]  /*47a0*/  FADD R5, R7, R4 ;  /* 0x0000000407057221 */ /* 0x021fca0000000000 */
[----:B------:R-:W0:Y:S02]  /*47b0*/  ATOMS.CAST.SPIN P0, [R6+0x28], R4, R5 ;  /* 0x000028040600758d */ /* 0x000e240001800005 */
[----:B0-----:R-:W-:Y:S05]  /*47c0*/  @!P0 BRA `(.L_x_215) ;  /* 0xfffffffc00ec8947 */ /* 0x001fea000383ffff */
[----:B------:R-:W-:Y:S05]  /*47d0*/  BSYNC.RECONVERGENT B0 ;  /* 0x0000000000007941 */ /* 0x000fea0003800200 */
.L_x_214:
[----:B------:R-:W5:Y:S01]  /*47e0*/  LDL R7, [UR14+0x2c] ;  /* 0x00002c0eff077983 */ /* 0x000f620008100800 */
[----:B------:R-:W-:Y:S01]  /*47f0*/  BSSY.RECONVERGENT B0, `(.L_x_216) ;  /* 0x0000006000007945 */ /* 0x000fe20003800200 */
.L_x_217:
[----:B------:R-:W0:Y:S01]  /*4800*/  LDS R4, [UR21+0x2c] ;  /* 0x00002c15ff047984 */ /* 0x000e220008000800 */
[----:B------:R-:W-:Y:S01]  /*4810*/  MOV R6, UR21 ;  /* 0x0000001500067c02 */ /* 0x000fe20008000f00 */
[----:B0----5:R-:W-:-:S05]  /*4820*/  FADD R5, R7, R4 ;  /* 0x0000000407057221 */ /* 0x021fca0000000000 */
[----:B------:R-:W0:Y:S02]  /*4830*/  ATOMS.CAST.SPIN P0, [R6+0x2c], R4, R5 ;  /* 0x00002c040600758d */ /* 0x000e240001800005 */
[----:B0-----:R-:W-:Y:S05]  /*4840*/  @!P0 BRA `(.L_x_217) ;  /* 0xfffffffc00ec8947 */ /* 0x001fea000383ffff */
[----:B------:R-:W-:Y:S05]  /*4850*/  BSYNC.RECONVERGENT B0 ;  /* 0x0000000000007941 */ /* 0x000fea0003800200 */
.L_x_216:
[----:B------:R-:W5:Y:S01]  /*4860*/  LDL R7, [UR14+0x30] ;  /* 0x0000300eff077983 */ /* 0x000f620008100800 */
[----:B------:R-:W-:Y:S01]  /*4870*/  BSSY.RECONVERGENT B0, `(.L_x_218) ;  /* 0x0000006000007945 */ /* 0x000fe20003800200 */
.L_x_219:
[----:B------:R-:W0:Y:S01]  /*4880*/  LDS R4, [UR21+0x30] ;  /* 0x00003015ff047984 */ /* 0x000e220008000800 */
[----:B------:R-:W-:Y:S01]  /*4890*/  MOV R6, UR21 ;  /* 0x0000001500067c02 */ /* 0x000fe20008000f00 */
[----:B0----5:R-:W-:-:S05]  /*48a0*/  FADD R5, R7, R4 ;  /* 0x0000000407057221 */ /* 0x021fca0000000000 */
[----:B------:R-:W0:Y:S02]  /*48b0*/  ATOMS.CAST.SPIN P0, [R6+0x30], R4, R5 ;  /* 0x000030040600758d */ /* 0x000e240001800005 */
[----:B0-----:R-:W-:Y:S05]  /*48c0*/  @!P0 BRA `(.L_x_219) ;  /* 0xfffffffc00ec8947 */ /* 0x001fea000383ffff */
[----:B------:R-:W-:Y:S05]  /*48d0*/  BSYNC.RECONVERGENT B0 ;  /* 0x0000000000007941 */ /* 0x000fea0003800200 */
.L_x_218:
[----:B------:R-:W5:Y:S01]  /*48e0*/  LDL R7, [UR14+0x34] ;  /* 0x0000340eff077983 */ /* 0x000f620008100800 */
[----:B------:R-:W-:Y:S01]  /*48f0*/  BSSY.RECONVERGENT B0, `(.L_x_220) ;  /* 0x0000006000007945 */ /* 0x000fe20003800200 */
.L_x_221:
[----:B------:R-:W0:Y:S01]  /*4900*/  LDS R4, [UR21+0x34] ;  /* 0x00003415ff047984 */ /* 0x000e220008000800 */
[----:B------:R-:W-:Y:S01]  /*4910*/  MOV R6, UR21 ;  /* 0x0000001500067c02 */ /* 0x000fe20008000f00 */
[----:B0----5:R-:W-:-:S05]  /*4920*/  FADD R5, R7, R4 ;  /* 0x0000000407057221 */ /* 0x021fca0000000000 */
[----:B------:R-:W0:Y:S02]  /*4930*/  ATOMS.CAST.SPIN P0, [R6+0x34], R4, R5 ;  /* 0x000034040600758d */ /* 0x000e240001800005 */
[----:B0-----:R-:W-:Y:S05]  /*4940*/  @!P0 BRA `(.L_x_221) ;  /* 0xfffffffc00ec8947 */ /* 0x001fea000383ffff */
[----:B------:R-:W-:Y:S05]  /*4950*/  BSYNC.RECONVERGENT B0 ;  /* 0x0000000000007941 */ /* 0x000fea0003800200 */
.L_x_220:
[----:B------:R-:W5:Y:S01]  /*4960*/  LDL R7, [UR14+0x38] ;  /* 0x0000380eff077983 */ /* 0x000f620008100800 */
[----:B------:R-:W-:Y:S01]  /*4970*/  BSSY.RECONVERGENT B0, `(.L_x_222) ;  /* 0x0000006000007945 */ /* 0x000fe20003800200 */
.L_x_223:
[----:B------:R-:W0:Y:S01]  /*4980*/  LDS R4, [UR21+0x38] ;  /* 0x00003815ff047984 */ /* 0x000e220008000800 */
[----:B------:R-:W-:Y:S01]  /*4990*/  MOV R6, UR21 ;  /* 0x0000001500067c02 */ /* 0x000fe20008000f00 */
[----:B0----5:R-:W-:-:S05]  /*49a0*/  FADD R5, R7, R4 ;  /* 0x0000000407057221 */ /* 0x021fca0000000000 */
[----:B------:R-:W0:Y:S02]  /*49b0*/  ATOMS.CAST.SPIN P0, [R6+0x38], R4, R5 ;  /* 0x000038040600758d */ /* 0x000e240001800005 */
[----:B0-----:R-:W-:Y:S05]  /*49c0*/  @!P0 BRA `(.L_x_223) ;  /* 0xfffffffc00ec8947 */ /* 0x001fea000383ffff */
[----:B------:R-:W-:Y:S05]  /*49d0*/  BSYNC.RECONVERGENT B0 ;  /* 0x0000000000007941 */ /* 0x000fea0003800200 */
.L_x_222:
[----:B------:R-:W5:Y:S01]  /*49e0*/  LDL R7, [UR14+0x3c] ;  /* 0x00003c0eff077983 */ /* 0x000f620008100800 */
[----:B------:R-:W-:Y:S01]  /*49f0*/  BSSY.RECONVERGENT B0, `(.L_x_224) ;  /* 0x0000006000007945 */ /* 0x000fe20003800200 */
.L_x_225:
[----:B------:R-:W0:Y:S01]  /*4a00*/  LDS R4, [UR21+0x3c] ;  /* 0x00003c15ff047984 */ /* 0x000e220008000800 */
[----:B------:R-:W-:Y:S01]  /*4a10*/  MOV R6, UR21 ;  /* 0x0000001500067c02 */ /* 0x000fe20008000f00 */
[----:B0----5:R-:W-:-:S05]  /*4a20*/  FADD R5, R7, R4 ;  /* 0x0000000407057221 */ /* 0x021fca0000000000 */
[----:B------:R-:W0:Y:S02]  /*4a30*/  ATOMS.CAST.SPIN P0, [R6+0x3c], R4, R5 ;  /* 0x00003c040600758d */ /* 0x000e240001800005 */
[----:B0-----:R-:W-:Y:S05]  /*4a40*/  @!P0 BRA `(.L_x_225) ;  /* 0xfffffffc00ec8947 */ /* 0x001fea000383ffff */
[----:B------:R-:W-:Y:S05]  /*4a50*/  BSYNC.RECONVERGENT B0 ;  /* 0x0000000000007941 */ /* 0x000fea0003800200 */
.L_x_224:
[----:B------:R-:W-:-:S04]  /*4a60*/  UIADD3 UR5, UPT, UPT, UR5, 0x10, URZ ;  /* 0x0000001005057890 */ /* 0x000fc8000fffe0ff */
[----:B------:R-:W-:-:S09]  /*4a70*/  UISETP.NE.AND UP1, UPT, UR5, UR9, UPT ;  /* 0x000000090500728c */ /* 0x000fd2000bf25270 */
[----:B------:R-:W-:Y:S05]  /*4a80*/  BRA.U UP1, `(.L_x_226) ;  /* 0xfffffff501ec7547 */ /* 0x000fea000b83ffff */
[----:B------:R-:W-:-:S05]  /*4a90*/  UMOV UR5, UR9 ;  /* 0x0000000900057c82 */ /* 0x000fca0008000000 */
.L_x_193:
[----:B------:R-:W-:-:S09]  /*4aa0*/  UISETP.NE.AND UP1, UPT, UR18, URZ, UPT ;  /* 0x000000ff1200728c */ /* 0x000fd2000bf25270 */
[----:B------:R-:W-:Y:S05]  /*4ab0*/  BRA.U !UP1, `(.L_x_192) ;  /* 0x0000000909687547 */ /* 0x000fea000b800000 */
[----:B------:R-:W-:-:S04]  /*4ac0*/  UIADD3 UR11, UPT, UPT, UR18, -0x1, URZ ;  /* 0xffffffff120b7890 */ /* 0x000fc8000fffe0ff */
[----:B------:R-:W-:-:S09]  /*4ad0*/  UISETP.GE.U32.AND UP1, UPT, UR11, 0x7, UPT ;  /* 0x000000070b00788c */ /* 0x000fd2000bf26070 */
[----:B------:R-:W-:Y:S05]  /*4ae0*/  BRA.U !UP1, `(.L_x_227) ;  /* 0x00000005091c7547 */ /* 0x000fea000b800000 */
[----:B------:R-:W-:-:S09]  /*4af0*/  ULEA UR21, UR5, UR8, 0x2 ;  /* 0x0000000805157291 */ /* 0x000fd2000f8e10ff */
[----:B------:R-:W5:Y:S01]  /*4b00*/  LDL R7, [UR21] ;  /* 0x00000015ff077983 */ /* 0x000f620008100800 */
[----:B------:R-:W0:Y:S01]  /*4b10*/  S2UR UR14, SR_CgaCtaId ;  /* 0x00000000000e79c3 */ /* 0x000e220000008800 */
[----:B------:R-:W-:Y:S01]  /*4b20*/  UMOV UR11, 0x400 ;  /* 0x00000400000b7882 */ /* 0x000fe20000000000 */
[----:B------:R-:W-:Y:S01]  /*4b30*/  BSSY.RECONVERGENT B0, `(.L_x_228) ;  /* 0x0000009000007945 */ /* 0x000fe20003800200 */
[----:B------:R-:W-:-:S04]  /*4b40*/  UIADD3 UR11, UPT, UPT, UR11, 0x4, URZ ;  /* 0x000000040b0b7890 */ /* 0x000fc8000fffe0ff */
[----:B0-----:R-:W-:-:S04]  /*4b50*/  ULEA UR11, UR14, UR11, 0x18 ;  /* 0x0000000b0e0b7291 */ /* 0x001fc8000f8ec0ff */
[----:B------:R-:W-:-:S12]  /*4b60*/  ULEA UR11, UR5, UR11, 0x2 ;  /* 0x0000000b050b7291 */ /* 0x000fd8000f8e10ff */
.L_x_229:
[----:B------:R-:W0:Y:S01]  /*4b70*/  LDS R4, [UR11] ;  /* 0x0000000bff047984 */ /* 0x000e220008000800 */
[----:B------:R-:W-:Y:S01]  /*4b80*/  MOV R6, UR11 ;  /* 0x0000000b00067c02 */ /* 0x000fe20008000f00 */
[----:B0----5:R-:W-:-:S05]  /*4b90*/  FADD R5, R7, R4 ;  /* 0x0000000407057221 */ /* 0x021fca0000000000 */
[----:B------:R-:W0:Y:S02]  /*4ba0*/  ATOMS.CAST.SPIN P0, [R6], R4, R5 ;  /* 0x000000040600758d */ /* 0x000e240001800005 */
[----:B0-----:R-:W-:Y:S05]  /*4bb0*/  @!P0 BRA `(.L_x_229) ;  /* 0xfffffffc00ec8947 */ /* 0x001fea000383ffff */
[----:B------:R-:W-:Y:S05]  /*4bc0*/  BSYNC.RECONVERGENT B0 ;  /* 0x0000000000007941 */ /* 0x000fea0003800200 */
.L_x_228:
[----:B------:R-:W5:Y:S01]  /*4bd0*/  LDL R7, [UR21+0x4] ;  /* 0x00000415ff077983 */ /* 0x000f620008100800 */
[----:B------:R-:W-:Y:S01]  /*4be0*/  BSSY.RECONVERGENT B0, `(.L_x_230) ;  /* 0x0000006000007945 */ /* 0x000fe20003800200 */
.L_x_231:
[----:B------:R-:W0:Y:S01]  /*4bf0*/  LDS R4, [UR11+0x4] ;  /* 0x0000040bff047984 */ /* 0x000e220008000800 */
[----:B------:R-:W-:Y:S01]  /*4c00*/  MOV R6, UR11 ;  /* 0x0000000b00067c02 */ /* 0x000fe20008000f00 */
[----:B0----5:R-:W-:-:S05]  /*4c10*/  FADD R5, R7, R4 ;  /* 0x0000000407057221 */ /* 0x021fca0000000000 */
[----:B------:R-:W0:Y:S02]  /*4c20*/  ATOMS.CAST.SPIN P0, [R6+0x4], R4, R5 ;  /* 0x000004040600758d */ /* 0x000e240001800005 */
[----:B0-----:R-:W-:Y:S05]  /*4c30*/  @!P0 BRA `(.L_x_231) ;  /* 0xfffffffc00ec8947 */ /* 0x001fea000383ffff */
[----:B------:R-:W-:Y:S05]  /*4c40*/  BSYNC.RECONVERGENT B0 ;  /* 0x0000000000007941 */ /* 0x000fea0003800200 */
.L_x_230:
[----:B------:R-:W5:Y:S01]  /*4c50*/  LDL R7, [UR21+0x8] ;  /* 0x00000815ff077983 */ /* 0x000f620008100800 */
[----:B------:R-:W-:Y:S01]  /*4c60*/  BSSY.RECONVERGENT B0, `(.L_x_232) ;  /* 0x0000006000007945 */ /* 0x000fe20003800200 */
.L_x_233:
[----:B------:R-:W0:Y:S01]  /*4c70*/  LDS R4, [UR11+0x8] ;  /* 0x0000080bff047984 */ /* 0x000e220008000800 */
[----:B------:R-:W-:Y:S01]  /*4c80*/  MOV R6, UR11 ;  /* 0x0000000b00067c02 */ /* 0x000fe20008000f00 */
[----:B0----5:R-:W-:-:S05]  /*4c90*/  FADD R5, R7, R4 ;  /* 0x0000000407057221 */ /* 0x021fca0000000000 */
[----:B------:R-:W0:Y:S02]  /*4ca0*/  ATOMS.CAST.SPIN P0, [R6+0x8], R4, R5 ;  /* 0x000008040600758d */ /* 0x000e240001800005 */
[----:B0-----:R-:W-:Y:S05]  /*4cb0*/  @!P0 BRA `(.L_x_233) ;  /* 0xfffffffc00ec8947 */ /* 0x001fea000383ffff */
[----:B------:R-:W-:Y:S05]  /*4cc0*/  BSYNC.RECONVERGENT B0 ;  /* 0x0000000000007941 */ /* 0x000fea0003800200 */
.L_x_232:
[----:B------:R-:W5:Y:S01]  /*4cd0*/  LDL R7, [UR21+0xc] ;  /* 0x00000c15ff077983 */ /* 0x000f620008100800 */
[----:B------:R-:W-:Y:S01]  /*4ce0*/  BSSY.RECONVERGENT B0, `(.L_x_234) ;  /* 0x0000006000007945 */ /* 0x000fe20003800200 */
.L_x_235:
[----:B------:R-:W0:Y:S01]  /*4cf0*/  LDS R4, [UR11+0xc] ;  /* 0x00000c0bff047984 */ /* 0x000e220008000800 */
[----:B------:R-:W-:Y:S01]  /*4d00*/  MOV R6, UR11 ;  /* 0x0000000b00067c02 */ /* 0x000fe20008000f00 */
[----:B0----5:R-:W-:-:S05]  /*4d10*/  FADD R5, R7, R4 ;  /* 0x0000000407057221 */ /* 0x021fca0000000000 */
[----:B------:R-:W0:Y:S02]  /*4d20*/  ATOMS.CAST.SPIN P0, [R6+0xc], R4, R5 ;  /* 0x00000c040600758d */ /* 0x000e240001800005 */
[----:B0-----:R-:W-:Y:S05]  /*4d30*/  @!P0 BRA `(.L_x_235) ;  /* 0xfffffffc00ec8947 */ /* 0x001fea000383ffff */
[----:B------:R-:W-:Y:S05]  /*4d40*/  BSYNC.RECONVERGENT B0 ;  /* 0x0000000000007941 */ /* 0x000fea0003800200 */
.L_x_234:
[----:B------:R-:W5:Y:S01]  /*4d50*/  LDL R7, [UR21+0x10] ;  /* 0x00001015ff077983 */ /* 0x000f620008100800 */
[----:B------:R-:W-:Y:S01]  /*4d60*/  BSSY.RECONVERGENT B0, `(.L_x_236) ;  /* 0x0000006000007945 */ /* 0x000fe20003800200 */
.L_x_237:
[----:B------:R-:W0:Y:S01]  /*4d70*/  LDS R4, [UR11+0x10] ;  /* 0x0000100bff047984 */ /* 0x000e220008000800 */
[----:B------:R-:W-:Y:S01]  /*4d80*/  MOV R6, UR11 ;  /* 0x0000000b00067c02 */ /* 0x000fe20008000f00 */
[----:B0----5:R-:W-:-:S05]  /*4d90*/  FADD R5, R7, R4 ;  /* 0x0000000407057221 */ /* 0x021fca0000000000 */
[----:B------:R-:W0:Y:S02]  /*4da0*/  ATOMS.CAST.SPIN P0, [R6+0x10], R4, R5 ;  /* 0x000010040600758d */ /* 0x000e240001800005 */
[----:B0-----:R-:W-:Y:S05]  /*4db0*/  @!P0 BRA `(.L_x_237) ;  /* 0xfffffffc00ec8947 */ /* 0x001fea000383ffff */
[----:B------:R-:W-:Y:S05]  /*4dc0*/  BSYNC.RECONVERGENT B0 ;  /* 0x0000000000007941 */ /* 0x000fea0003800200 */
.L_x_236:
[----:B------:R-:W5:Y:S01]  /*4dd0*/  LDL R7, [UR21+0x14] ;  /* 0x00001415ff077983 */ /* 0x000f620008100800 */
[----:B------:R-:W-:Y:S01]  /*4de0*/  BSSY.RECONVERGENT B0, `(.L_x_238) ;  /* 0x0000006000007945 */ /* 0x000fe20003800200 */
.L_x_239:
[----:B------:R-:W0:Y:S01]  /*4df0*/  LDS R4, [UR11+0x14] ;  /* 0x0000140bff047984 */ /* 0x000e220008000800 */
[----:B------:R-:W-:Y:S01]  /*4e00*/  MOV R6, UR11 ;  /* 0x0000000b00067c02 */ /* 0x000fe20008000f00 */
[----:B0----5:R-:W-:-:S05]  /*4e10*/  FADD R5, R7, R4 ;  /* 0x0000000407057221 */ /* 0x021fca0000000000 */
[----:B------:R-:W0:Y:S02]  /*4e20*/  ATOMS.CAST.SPIN P0, [R6+0x14], R4, R5 ;  /* 0x000014040600758d */ /* 0x000e240001800005 */
[----:B0-----:R-:W-:Y:S05]  /*4e30*/  @!P0 BRA `(.L_x_239) ;  /* 0xfffffffc00ec8947 */ /* 0x001fea000383ffff */
[----:B------:R-:W-:Y:S05]  /*4e40*/  BSYNC.RECONVERGENT B0 ;  /* 0x0000000000007941 */ /* 0x000fea0003800200 */
.L_x_238:
[----:B------:R-:W5:Y:S01]  /*4e50*/  LDL R7, [UR21+0x18] ;  /* 0x00001815ff077983 */ /* 0x000f620008100800 */
[----:B------:R-:W-:Y:S01]  /*4e60*/  BSSY.RECONVERGENT B0, `(.L_x_240) ;  /* 0x0000006000007945 */ /* 0x000fe20003800200 */
.L_x_241:
[----:B------:R-:W0:Y:S01]  /*4e70*/  LDS R4, [UR11+0x18] ;  /* 0x0000180bff047984 */ /* 0x000e220008000800 */
[----:B------:R-:W-:Y:S01]  /*4e80*/  MOV R6, UR11 ;  /* 0x0000000b00067c02 */ /* 0x000fe20008000f00 */
[----:B0----5:R-:W-:-:S05]  /*4e90*/  FADD R5, R7, R4 ;  /* 0x0000000407057221 */ /* 0x021fca0000000000 */
[----:B------:R-:W0:Y:S02]  /*4ea0*/  ATOMS.CAST.SPIN P0, [R6+0x18], R4, R5 ;  /* 0x000018040600758d */ /* 0x000e240001800005 */
[----:B0-----:R-:W-:Y:S05]  /*4eb0*/  @!P0 BRA `(.L_x_241) ;  /* 0xfffffffc00ec8947 */ /* 0x001fea000383ffff */
[----:B------:R-:W-:Y:S05]  /*4ec0*/  BSYNC.RECONVERGENT B0 ;  /* 0x0000000000007941 */ /* 0x000fea0003800200 */
.L_x_240:
[----:B------:R-:W5:Y:S01]  /*4ed0*/  LDL R7, [UR21+0x1c] ;  /* 0x00001c15ff077983 */ /* 0x000f620008100800 */
[----:B------:R-:W-:Y:S01]  /*4ee0*/  BSSY.RECONVERGENT B0, `(.L_x_242) ;  /* 0x0000006000007945 */ /* 0x000fe20003800200 */
.L_x_243:
[----:B------:R-:W0:Y:S01]  /*4ef0*/  LDS R4, [UR11+0x1c] ;  /* 0x00001c0bff047984 */ /* 0x000e220008000800 */
[----:B------:R-:W-:Y:S01]  /*4f00*/  MOV R6, UR11 ;  /* 0x0000000b00067c02 */ /* 0x000fe20008000f00 */
[----:B0----5:R-:W-:-:S05]  /*4f10*/  FADD R5, R7, R4 ;  /* 0x0000000407057221 */ /* 0x021fca0000000000 */
[----:B------:R-:W0:Y:S02]  /*4f20*/  ATOMS.CAST.SPIN P0, [R6+0x1c], R4, R5 ;  /* 0x00001c040600758d */ /* 0x000e240001800005 */
[----:B0-----:R-:W-:Y:S05]  /*4f30*/  @!P0 BRA `(.L_x_243) ;  /* 0xfffffffc00ec8947 */ /* 0x001fea000383ffff */
[----:B------:R-:W-:Y:S05]  /*4f40*/  BSYNC.RECONVERGENT B0 ;  /* 0x0000000000007941 */ /* 0x000fea0003800200 */
.L_x_242:
[----:B------:R-:W-:-:S12]  /*4f50*/  UIADD3 UR5, UPT, UPT, UR5, 0x8, URZ ;  /* 0x0000000805057890 */ /* 0x000fd8000fffe0ff */
.L_x_227:
        /* <DEDUP_REMOVED lines=13> */
.L_x_246:
[----:B------:R-:W0:Y:S01]  /*5030*/  LDS R4, [UR11] ;  /* 0x0000000bff047984 */ /* 0x000e220008000800 */
[----:B------:R-:W-:Y:S01]  /*5040*/  MOV R6, UR11 ;  /* 0x0000000b00067c02 */ /* 0x000fe20008000f00 */
[----:B0----5:R-:W-:-:S05]  /*5050*/  FADD R5, R7, R4 ;  /* 0x0000000407057221 */ /* 0x021fca0000000000 */
[----:B------:R-:W0:Y:S02]  /*5060*/  ATOMS.CAST.SPIN P0, [R6], R4, R5 ;  /* 0x000000040600758d */ /* 0x000e240001800005 */
[----:B0-----:R-:W-:Y:S05]  /*5070*/  @!P0 BRA `(.L_x_246) ;  /* 0xfffffffc00ec8947 */ /* 0x001fea000383ffff */
[----:B------:R-:W-:Y:S05]  /*5080*/  BSYNC.RECONVERGENT B0 ;  /* 0x0000000000007941 */ /* 0x000fea0003800200 */
.L_x_245:
[----:B------:R-:W5:Y:S01]  /*5090*/  LDL R7, [UR21+0x4] ;  /* 0x00000415ff077983 */ /* 0x000f620008100800 */
[----:B------:R-:W-:Y:S01]  /*50a0*/  BSSY.RECONVERGENT B0, `(.L_x_247) ;  /* 0x0000006000007945 */ /* 0x000fe20003800200 */
.L_x_248:
[----:B------:R-:W0:Y:S01]  /*50b0*/  LDS R4, [UR11+0x4] ;  /* 0x0000040bff047984 */ /* 0x000e220008000800 */
[----:B------:R-:W-:Y:S01]  /*50c0*/  MOV R6, UR11 ;  /* 0x0000000b00067c02 */ /* 0x000fe20008000f00 */
[----:B0----5:R-:W-:-:S05]  /*50d0*/  FADD R5, R7, R4 ;  /* 0x0000000407057221 */ /* 0x021fca0000000000 */
[----:B------:R-:W0:Y:S02]  /*50e0*/  ATOMS.CAST.SPIN P0, [R6+0x4], R4, R5 ;  /* 0x000004040600758d */ /* 0x000e240001800005 */
[----:B0-----:R-:W-:Y:S05]  /*50f0*/  @!P0 BRA `(.L_x_248) ;  /* 0xfffffffc00ec8947 */ /* 0x001fea000383ffff */
[----:B------:R-:W-:Y:S05]  /*5100*/  BSYNC.RECONVERGENT B0 ;  /* 0x0000000000007941 */ /* 0x000fea0003800200 */
.L_x_247:
[----:B------:R-:W5:Y:S01]  /*5110*/  LDL R7, [UR21+0x8] ;  /* 0x00000815ff077983 */ /* 0x000f620008100800 */
[----:B------:R-:W-:Y:S01]  /*5120*/  BSSY.RECONVERGENT B0, `(.L_x_249) ;  /* 0x0000006000007945 */ /* 0x000fe20003800200 */
.L_x_250:
[----:B------:R-:W0:Y:S01]  /*5130*/  LDS R4, [UR11+0x8] ;  /* 0x0000080bff047984 */ /* 0x000e220008000800 */
[----:B------:R-:W-:Y:S01]  /*5140*/  MOV R6, UR11 ;  /* 0x0000000b00067c02 */ /* 0x000fe20008000f00 */
[----:B0----5:R-:W-:-:S05]  /*5150*/  FADD R5, R7, R4 ;  /* 0x0000000407057221 */ /* 0x021fca0000000000 */
[----:B------:R-:W0:Y:S02]  /*5160*/  ATOMS.CAST.SPIN P0, [R6+0x8], R4, R5 ;  /* 0x000008040600758d */ /* 0x000e240001800005 */
[----:B0-----:R-:W-:Y:S05]  /*5170*/  @!P0 BRA `(.L_x_250) ;  /* 0xfffffffc00ec8947 */ /* 0x001fea000383ffff */
[----:B------:R-:W-:Y:S05]  /*5180*/  BSYNC.RECONVERGENT B0 ;  /* 0x0000000000007941 */ /* 0x000fea0003800200 */
.L_x_249:
[----:B------:R-:W5:Y:S01]  /*5190*/  LDL R7, [UR21+0xc] ;  /* 0x00000c15ff077983 */ /* 0x000f620008100800 */
[----:B------:R-:W-:Y:S01]  /*51a0*/  BSSY.RECONVERGENT B0, `(.L_x_251) ;  /* 0x0000006000007945 */ /* 0x000fe20003800200 */
.L_x_252:
[----:B------:R-:W0:Y:S01]  /*51b0*/  LDS R4, [UR11+0xc] ;  /* 0x00000c0bff047984 */ /* 0x000e220008000800 */
[----:B------:R-:W-:Y:S01]  /*51c0*/  MOV R6, UR11 ;  /* 0x0000000b00067c02 */ /* 0x000fe20008000f00 */
[----:B0----5:R-:W-:-:S05]  /*51d0*/  FADD R5, R7, R4 ;  /* 0x0000000407057221 */ /* 0x021fca0000000000 */
[----:B------:R-:W0:Y:S02]  /*51e0*/  ATOMS.CAST.SPIN P0, [R6+0xc], R4, R5 ;  /* 0x00000c040600758d */ /* 0x000e240001800005 */
[----:B0-----:R-:W-:Y:S05]  /*51f0*/  @!P0 BRA `(.L_x_252) ;  /* 0xfffffffc00ec8947 */ /* 0x001fea000383ffff */
[----:B------:R-:W-:Y:S05]  /*5200*/  BSYNC.RECONVERGENT B0 ;  /* 0x0000000000007941 */ /* 0x000fea0003800200 */
.L_x_251:
[----:B------:R-:W-:-:S12]  /*5210*/  UIADD3 UR5, UPT, UPT, UR5, 0x4, URZ ;  /* 0x0000000405057890 */ /* 0x000fd8000fffe0ff */
.L_x_244:
[----:B------:R-:W-:-:S09]  /*5220*/  UISETP.NE.AND UP1, UPT, UR10, URZ, UPT ;  /* 0x000000ff0a00728c */ /* 0x000fd2000bf25270 */
[----:B------:R-:W-:Y:S05]  /*5230*/  BRA.U !UP1, `(.L_x_192) ;  /* 0x0000000109887547 */ /* 0x000fea000b800000 */
[----:B------:R-:W-:-:S09]  /*5240*/  ULEA UR21, UR5, UR8, 0x2 ;  /* 0x0000000805157291 */ /* 0x000fd2000f8e10ff */
[----:B------:R-:W5:Y:S01]  /*5250*/  LDL R7, [UR21] ;  /* 0x00000015ff077983 */ /* 0x000f620008100800 */
[----:B------:R-:W0:Y:S01]  /*5260*/  S2UR UR14, SR_CgaCtaId ;  /* 0x00000000000e79c3 */ /* 0x000e220000008800 */
[----:B------:R-:W-:Y:S01]  /*5270*/  UMOV UR11, 0x400 ;  /* 0x00000400000b7882 */ /* 0x000fe20000000000 */
[----:B------:R-:W-:Y:S01]  /*5280*/  BSSY.RECONVERGENT B0, `(.L_x_253) ;  /* 0x000000a000007945 */ /* 0x000fe20003800200 */
[----:B------:R-:W-:Y:S02]  /*5290*/  UIADD3 UR11, UPT, UPT, UR11, 0x4, URZ ;  /* 0x000000040b0b7890 */ /* 0x000fe4000fffe0ff */
[----:B------:R-:W-:Y:S02]  /*52a0*/  UISETP.NE.AND UP1, UPT, UR10, 0x1, UPT ;  /* 0x000000010a00788c */ /* 0x000fe4000bf25270 */
[----:B0-----:R-:W-:-:S04]  /*52b0*/  ULEA UR11, UR14, UR11, 0x18 ;  /* 0x0000000b0e0b7291 */ /* 0x001fc8000f8ec0ff */
[----:B------:R-:W-:-:S12]  /*52c0*/  ULEA UR5, UR5, UR11, 0x2 ;  /* 0x0000000b05057291 */ /* 0x000fd8000f8e10ff */
.L_x_254:
[----:B------:R-:W0:Y:S01]  /*52d0*/  LDS R4, [UR5] ;  /* 0x00000005ff047984 */ /* 0x000e220008000800 */
[----:B------:R-:W-:Y:S01]  /*52e0*/  MOV R6, UR5 ;  /* 0x0000000500067c02 */ /* 0x000fe20008000f00 */
[----:B0----5:R-:W-:-:S05]  /*52f0*/  FADD R5, R7, R4 ;  /* 0x0000000407057221 */ /* 0x021fca0000000000 */
[----:B------:R-:W0:Y:S02]  /*5300*/  ATOMS.CAST.SPIN P0, [R6], R4, R5 ;  /* 0x000000040600758d */ /* 0x000e240001800005 */
[----:B0-----:R-:W-:Y:S05]  /*5310*/  @!P0 BRA `(.L_x_254) ;  /* 0xfffffffc00ec8947 */ /* 0x001fea000383ffff */
[----:B------:R-:W-:Y:S05]  /*5320*/  BSYNC.RECONVERGENT B0 ;  /* 0x0000000000007941 */ /* 0x000fea0003800200 */
.L_x_253:
[----:B------:R-:W-:Y:S05]  /*5330*/  BRA.U !UP1, `(.L_x_192) ;  /* 0x0000000109487547 */ /* 0x000fea000b800000 */
[----:B------:R-:W5:Y:S01]  /*5340*/  LDL R7, [UR21+0x4] ;  /* 0x00000415ff077983 */ /* 0x000f620008100800 */
[----:B------:R-:W-:Y:S01]  /*5350*/  BSSY.RECONVERGENT B0, `(.L_x_255) ;  /* 0x0000007000007945 */ /* 0x000fe20003800200 */
[----:B------:R-:W-:-:S11]  /*5360*/  UISETP.NE.AND UP1, UPT, UR10, 0x2, UPT ;  /* 0x000000020a00788c */ /* 0x000fd6000bf25270 */
.L_x_256:
[----:B------:R-:W0:Y:S01]  /*5370*/  LDS R4, [UR5+0x4] ;  /* 0x00000405ff047984 */ /* 0x000e220008000800 */
[----:B------:R-:W-:Y:S01]  /*5380*/  MOV R6, UR5 ;  /* 0x0000000500067c02 */ /* 0x000fe20008000f00 */
[----:B0----5:R-:W-:-:S05]  /*5390*/  FADD R5, R7, R4 ;  /* 0x0000000407057221 */ /* 0x021fca0000000000 */
[----:B------:R-:W0:Y:S02]  /*53a0*/  ATOMS.CAST.SPIN P0, [R6+0x4], R4, R5 ;  /* 0x000004040600758d */ /* 0x000e240001800005 */
[----:B0-----:R-:W-:Y:S05]  /*53b0*/  @!P0 BRA `(.L_x_256) ;  /* 0xfffffffc00ec8947 */ /* 0x001fea000383ffff */
[----:B------:R-:W-:Y:S05]  /*53c0*/  BSYNC.RECONVERGENT B0 ;  /* 0x0000000000007941 */ /* 0x000fea0003800200 */
.L_x_255:
[----:B------:R-:W-:Y:S05]  /*53d0*/  BRA.U !UP1, `(.L_x_192) ;  /* 0x0000000109207547 */ /* 0x000fea000b800000 */
[----:B------:R-:W5:Y:S01]  /*53e0*/  LDL R7, [UR21+0x8] ;  /* 0x00000815ff077983 */ /* 0x000f620008100800 */
[----:B------:R-:W-:Y:S01]  /*53f0*/  BSSY.RECONVERGENT B0, `(.L_x_192) ;  /* 0x0000006000007945 */ /* 0x000fe20003800200 */
.L_x_257:
[----:B------:R-:W0:Y:S01]  /*5400*/  LDS R4, [UR5+0x8] ;  /* 0x00000805ff047984 */ /* 0x000e220008000800 */
[----:B------:R-:W-:Y:S01]  /*5410*/  MOV R6, UR5 ;  /* 0x0000000500067c02 */ /* 0x000fe20008000f00 */
[----:B0----5:R-:W-:-:S05]  /*5420*/  FADD R5, R7, R4 ;  /* 0x0000000407057221 */ /* 0x021fca0000000000 */
[----:B------:R-:W0:Y:S02]  /*5430*/  ATOMS.CAST.SPIN P0, [R6+0x8], R4, R5 ;  /* 0x000008040600758d */ /* 0x000e240001800005 */
[----:B0-----:R-:W-:Y:S05]  /*5440*/  @!P0 BRA `(.L_x_257) ;  /* 0xfffffffc00ec8947 */ /* 0x001fea000383ffff */
[----:B------:R-:W-:Y:S05]  /*5450*/  BSYNC.RECONVERGENT B0 ;  /* 0x0000000000007941 */ /* 0x000fea0003800200 */
.L_x_192:
[----:B------:R-:W-:Y:S01]  /*5460*/  BAR.SYNC.DEFER_BLOCKING 0x0 ;  /* 0x0000000000007b1d */ /* 0x000fe20000010000 */
[----:B------:R-:W-:-:S07]  /*5470*/  LOP3.LUT R3, R3, 0x1, RZ, 0xc, !PT ;  /* 0x0000000103037812 */ /* 0x000fce00078e0cff */
[----:B------:R-:W-:Y:S06]  /*5480*/  BAR.SYNC.DEFER_BLOCKING 0x0 ;  /* 0x0000000000007b1d */ /* 0x000fec0000010000 */
[----:B------:R-:W-:Y:S05]  /*5490*/  BRA.U !UP0, `(.L_x_258) ;  /* 0xffffffc908e07547 */ /* 0x000fea000b83ffff */
.L_x_180:
[----:B------:R-:W0:Y:S01]  /*54a0*/  SHFL.DOWN PT, R3, R28, 0x10, 0x1f ;  /* 0x0a001f001c037f89 */ /* 0x000e2200000e0000 */
[----:B------:R-:W4:Y:S01]  /*54b0*/  LDCU UR4, c[0x0][0x3b4] ;  /* 0x00007680ff0477ac */ /* 0x000f220008000800 */
[----:B-1-3--:R-:W-:Y:S01]  /*54c0*/  @P2 MOV R6, 0x400 ;  /* 0x0000040000062802 */ /* 0x00afe20000000f00 */
[----:B------:R-:W-:Y:S01]  /*54d0*/  BSSY.RECONVERGENT B0, `(.L_x_259) ;  /* 0x000002e000007945 */ /* 0x000fe20003800200 */
[----:B--2---:R-:W1:Y:S01]  /*54e0*/  @P2 S2R R9, SR_CgaCtaId ;  /* 0x0000000000092919 */ /* 0x004e620000008800 */
[----:B0-----:R-:W-:-:S05]  /*54f0*/  FMNMX R3, R3, R28, !PT ;  /* 0x0000001c03037209 */ /* 0x001fca0007800000 */
[----:B------:R-:W0:Y:S01]  /*5500*/  SHFL.DOWN PT, R0, R3, 0x8, 0x1f ;  /* 0x09001f0003007f89 */ /* 0x000e2200000e0000 */
[----:B-1----:R-:W-:Y:S02]  /*5510*/  @P2 LEA R6, R9, R6, 0x18 ;  /* 0x0000000609062211 */ /* 0x002fe400078ec0ff */
[----:B0-----:R-:W-:-:S05]  /*5520*/  FMNMX R0, R3, R0, !PT ;  /* 0x0000000003007209 */ /* 0x001fca0007800000 */
[----:B------:R-:W0:Y:S02]  /*5530*/  SHFL.DOWN PT, R5, R0, 0x4, 0x1f ;  /* 0x08801f0000057f89 */ /* 0x000e2400000e0000 */
[----:B0-----:R-:W-:-:S05]  /*5540*/  FMNMX R5, R0, R5, !PT ;  /* 0x0000000500057209 */ /* 0x001fca0007800000 */
[----:B------:R-:W0:Y:S02]  /*5550*/  SHFL.DOWN PT, R2, R5, 0x2, 0x1f ;  /* 0x08401f0005027f89 */ /* 0x000e2400000e0000 */
[----:B0-----:R-:W-:Y:S02]  /*5560*/  FMNMX R4, R5, R2, !PT ;  /* 0x0000000205047209 */ /* 0x001fe40007800000 */
[----:B------:R-:W4:Y:S03]  /*5570*/  S2R R2, SR_TID.X ;  /* 0x0000000000027919 */ /* 0x000f260000002100 */
[----:B------:R-:W0:Y:S02]  /*5580*/  SHFL.DOWN PT, R7, R4, 0x1, 0x1f ;  /* 0x08201f0004077f89 */ /* 0x000e2400000e0000 */
[----:B0-----:R-:W-:Y:S02]  /*5590*/  FMNMX R7, R4, R7, !PT ;  /* 0x0000000704077209 */ /* 0x001fe40007800000 */
[----:B----4-:R-:W-:-:S03]  /*55a0*/  ISETP.GE.U32.AND P0, PT, R2, UR4, PT ;  /* 0x0000000402007c0c */ /* 0x010fc6000bf06070 */
[----:B------:R0:W-:Y:S01]  /*55b0*/  @P2 STS [R6+0x104], R7 ;  /* 0x0001040706002388 */ /* 0x0001e20000000800 */
[----:B------:R-:W-:Y:S09]  /*55c0*/  BAR.SYNC.DEFER_BLOCKING 0x0 ;  /* 0x0000000000007b1d */ /* 0x000ff20000010000 */
[----:B0-----:R-:W-:Y:S05]  /*55d0*/  @P0 BRA `(.L_x_260) ;  /* 0x0000000000740947 */ /* 0x001fea0003800000 */
[----:B------:R-:W0:Y:S01]  /*55e0*/  S2UR UR5, SR_CgaCtaId ;  /* 0x00000000000579c3 */ /* 0x000e220000008800 */
[----:B------:R-:W-:Y:S01]  /*55f0*/  UMOV UR4, 0x400 ;  /* 0x0000040000047882 */ /* 0x000fe20000000000 */
[----:B------:R-:W-:Y:S01]  /*5600*/  BSSY.RECONVERGENT B1, `(.L_x_261) ;  /* 0x0000014000017945 */ /* 0x000fe20003800200 */
[----:B0-----:R-:W-:-:S09]  /*5610*/  ULEA UR4, UR5, UR4, 0x18 ;  /* 0x0000000405047291 */ /* 0x001fd2000f8ec0ff */
[----:B------:R-:W0:Y:S01]  /*5620*/  LDS R3, [UR4] ;  /* 0x00000004ff037984 */ /* 0x000e220008000800 */
[----:B------:R-:W-:Y:S02]  /*5630*/  UMOV UR4, 0x400 ;  /* 0x0000040000047882 */ /* 0x000fe40000000000 */
[----:B------:R-:W-:-:S04]  /*5640*/  UIADD3 UR4, UPT, UPT, UR4, 0x4, URZ ;  /* 0x0000000404047890 */ /* 0x000fc8000fffe0ff */
[----:B------:R-:W-:-:S06]  /*5650*/  ULEA UR4, UR5, UR4, 0x18 ;  /* 0x0000000405047291 */ /* 0x000fcc000f8ec0ff */
[----:B------:R-:W-:-:S06]  /*5660*/  LEA R0, R2, UR4, 0x2 ;  /* 0x0000000402007c11 */ /* 0x000fcc000f8e10ff */
[----:B------:R-:W1:Y:S01]  /*5670*/  LDS R0, [R0] ;  /* 0x0000000000007984 */ /* 0x000e620000000800 */
[----:B0-----:R-:W-:-:S04]  /*5680*/  FADD R3, R3, 9.9999999747524270788e-07 ;  /* 0x358637bd03037421 */ /* 0x001fc80000000000 */
[----:B------:R-:W0:Y:S08]  /*5690*/  MUFU.RCP R4, R3 ;  /* 0x0000000300047308 */ /* 0x000e300000001000 */
[----:B-1----:R-:W1:Y:S01]  /*56a0*/  FCHK P0, R0, R3 ;  /* 0x0000000300007302 */ /* 0x002e620000000000 */
[----:B0-----:R-:W-:-:S04]  /*56b0*/  FFMA R5, -R3, R4, 1 ;  /* 0x3f80000003057423 */ /* 0x001fc80000000104 */
[----:B------:R-:W-:-:S04]  /*56c0*/  FFMA R5, R4, R5, R4 ;  /* 0x0000000504057223 */ /* 0x000fc80000000004 */
[----:B------:R-:W-:-:S04]  /*56d0*/  FFMA R4, R0, R5, RZ ;  /* 0x0000000500047223 */ /* 0x000fc800000000ff */
[----:B------:R-:W-:-:S04]  /*56e0*/  FFMA R6, -R3, R4, R0 ;  /* 0x0000000403067223 */ /* 0x000fc80000000100 */
[----:B------:R-:W-:Y:S01]  /*56f0*/  FFMA R5, R5, R6, R4 ;  /* 0x0000000605057223 */ /* 0x000fe20000000004 */
[----:B-1----:R-:W-:Y:S06]  /*5700*/  @!P0 BRA `(.L_x_262) ;  /* 0x00000000000c8947 */ /* 0x002fec0003800000 */
[----:B------:R-:W-:-:S07]  /*5710*/  MOV R4, 0x5730 ;  /* 0x0000573000047802 */ /* 0x000fce0000000f00 */
[----:B------:R-:W-:Y:S05]  /*5720*/  CALL.REL.NOINC `($__internal_2_$__cuda_sm3x_div_rn_noftz_f32_slowpath) ;  /* 0x0000000000bc7944 */ /* 0x000fea0003c00000 */
[----:B------:R-:W-:-:S07]  /*5730*/  MOV R5, R0 ;  /* 0x0000000000057202 */ /* 0x000fce0000000f00 */
.L_x_262:
[----:B------:R-:W-:Y:S05]  /*5740*/  BSYNC.RECONVERGENT B1 ;  /* 0x0000000000017941 */ /* 0x000fea0003800200 */
.L_x_261:
[----:B------:R-:W0:Y:S01]  /*5750*/  LDCU.64 UR4, c[0x0][0x398] ;  /* 0x00007300ff0477ac */ /* 0x000e220008000a00 */
[----:B------:R-:W-:-:S04]  /*5760*/  IADD3 R0, P0, PT, R2, UR15, RZ ;  /* 0x0000000f02007c10 */ /* 0x000fc8000ff1e0ff */
[----:B------:R-:W-:Y:S02]  /*5770*/  IADD3.X R3, PT, PT, RZ, UR16, RZ, P0, !PT ;  /* 0x00000010ff037c10 */ /* 0x000fe400087fe4ff */
[----:B0-----:R-:W-:-:S04]  /*5780*/  LEA R2, P0, R0, UR4, 0x2 ;  /* 0x0000000400027c11 */ /* 0x001fc8000f8010ff */
[----:B------:R-:W-:-:S05]  /*5790*/  LEA.HI.X R3, R0, UR5, R3, 0x2, P0 ;  /* 0x0000000500037c11 */ /* 0x000fca00080f1403 */
[----:B------:R0:W-:Y:S04]  /*57a0*/  STG.E desc[UR12][R2.64], R5 ;  /* 0x0000000502007986 */ /* 0x0001e8000c10190c */
.L_x_260:
[----:B------:R-:W-:Y:S05]  /*57b0*/  BSYNC.RECONVERGENT B0 ;  /* 0x0000000000007941 */ /* 0x000fea0003800200 */
.L_x_259:
[----:B------:R-:W-:Y:S05]  /*57c0*/  @!P2 EXIT ;  /* 0x000000000000a94d */ /* 0x000fea0003800000 */
[----:B------:R-:W1:Y:S01]  /*57d0*/  S2UR UR5, SR_CgaCtaId ;  /* 0x00000000000579c3 */ /* 0x000e620000008800 */
[----:B------:R-:W-:Y:S01]  /*57e0*/  UMOV UR4, 0x400 ;  /* 0x0000040000047882 */ /* 0x000fe20000000000 */
[----:B0-----:R-:W-:Y:S01]  /*57f0*/  HFMA2 R5, -RZ, RZ, 1.5048828125, 33.21875 ;  /* 0x3e055027ff057431 */ /* 0x001fe200000001ff */
[----:B-1----:R-:W-:-:S09]  /*5800*/  ULEA UR4, UR5, UR4, 0x18 ;  /* 0x0000000405047291 */ /* 0x002fd2000f8ec0ff */
[----:B------:R-:W0:Y:S04]  /*5810*/  LDS R0, [UR4] ;  /* 0x00000004ff007984 */ /* 0x000e280008000800 */
[----:B------:R-:W1:Y:S01]  /*5820*/  LDS R7, [UR4+0x104] ;  /* 0x00010404ff077984 */ /* 0x000e620008000800 */
[----:B0-----:R-:W-:-:S05]  /*5830*/  FADD R0, R0, 9.9999999747524270788e-07 ;  /* 0x358637bd00007421 */ /* 0x001fca0000000000 */
[----:B------:R-:W-:-:S13]  /*5840*/  FSETP.GEU.AND P0, PT, R0, 1.175494350822287508e-38, PT ;  /* 0x008000000000780b */ /* 0x000fda0003f0e000 */
[----:B------:R-:W-:-:S05]  /*5850*/  @!P0 FMUL R0, R0, 8388608 ;  /* 0x4b00000000008820 */ /* 0x000fca0000400000 */
[----:B------:R-:W-:-:S04]  /*5860*/  IADD3 R2, PT, PT, R0, -0x3f2aaaab, RZ ;  /* 0xc0d5555500027810 */ /* 0x000fc80007ffe0ff */
[----:B------:R-:W-:-:S04]  /*5870*/  LOP3.LUT R3, R2, 0xff800000, RZ, 0xc0, !PT ;  /* 0xff80000002037812 */ /* 0x000fc800078ec0ff */
[-C--:B------:R-:W-:Y:S02]  /*5880*/  IADD3 R2, PT, PT, R0, -R3.reuse, RZ ;  /* 0x8000000300027210 */ /* 0x080fe40007ffe0ff */
[----:B------:R-:W-:-:S03]  /*5890*/  I2FP.F32.S32 R3, R3 ;  /* 0x0000000300037245 */ /* 0x000fc60000201400 */
[----:B------:R-:W-:Y:S01]  /*58a0*/  FADD R4, R2, -1 ;  /* 0xbf80000002047421 */ /* 0x000fe20000000000 */
[----:B------:R-:W-:Y:S02]  /*58b0*/  FSEL R2, RZ, -23, P0 ;  /* 0xc1b80000ff027808 */ /* 0x000fe40000000000 */
[----:B------:R-:W-:Y:S01]  /*58c0*/  ISETP.GT.U32.AND P0, PT, R0, 0x7f7fffff, PT ;  /* 0x7f7fffff0000780c */ /* 0x000fe20003f04070 */
[C---:B------:R-:W-:Y:S02]  /*58d0*/  FFMA R5, R4.reuse, -R5, 0.14084610342979431152 ;  /* 0x3e1039f604057423 */ /* 0x040fe40000000805 */
[----:B------:R-:W-:Y:S01]  /*58e0*/  FFMA R2, R3, 1.1920928955078125e-07, R2 ;  /* 0x3400000003027823 */ /* 0x000fe20000000002 */
[----:B------:R-:W-:Y:S01]  /*58f0*/  MOV R3, 0x7f800000 ;  /* 0x7f80000000037802 */ /* 0x000fe20000000f00 */
        /* <DEDUP_REMOVED lines=8> */
[----:B------:R-:W-:-:S04]  /*5980*/  FFMA R5, R4, R5, R4 ;  /* 0x0000000504057223 */ /* 0x000fc80000000004 */
[----:B------:R-:W-:Y:S01]  /*5990*/  FFMA R2, R2, 0.69314718246459960938, R5 ;  /* 0x3f31721802027823 */ /* 0x000fe20000000005 */
[C---:B------:R-:W-:Y:S01]  /*59a0*/  @P0 FFMA R2, R0.reuse, R3, +INF ;  /* 0x7f80000000020423 */ /* 0x040fe20000000003 */
[----:B------:R-:W-:Y:S02]  /*59b0*/  FSETP.NEU.AND P0, PT, R0, RZ, PT ;  /* 0x000000ff0000720b */ /* 0x000fe40003f0d000 */
[----:B------:R-:W-:Y:S02]  /*59c0*/  MOV R3, UR7 ;  /* 0x0000000700037c02 */ /* 0x000fe40008000f00 */
[----:B------:R-:W-:Y:S02]  /*59d0*/  FSEL R0, R2, -INF , P0 ;  /* 0xff80000002007808 */ /* 0x000fe40000000000 */
[----:B------:R-:W-:-:S03]  /*59e0*/  MOV R2, UR6 ;  /* 0x0000000600027c02 */ /* 0x000fc60008000f00 */
[----:B-1----:R-:W-:-:S05]  /*59f0*/  FADD R7, R0, R7 ;  /* 0x0000000700077221 */ /* 0x002fca0000000000 */
[----:B------:R-:W-:Y:S01]  /*5a00*/  STG.E desc[UR12][R2.64], R7 ;  /* 0x0000000702007986 */ /* 0x000fe2000c10190c */
[----:B------:R-:W-:Y:S05]  /*5a10*/  EXIT ;  /* 0x000000000000794d */ /* 0x000fea0003800000 */
        .weak           $__internal_2_$__cuda_sm3x_div_rn_noftz_f32_slowpath
        .type           $__internal_2_$__cuda_sm3x_div_rn_noftz_f32_slowpath,@function
        .size           $__internal_2_$__cuda_sm3x_div_rn_noftz_f32_slowpath,(.L_x_277 - $__internal_2_$__cuda_sm3x_div_rn_noftz_f32_slowpath)
$__internal_2_$__cuda_sm3x_div_rn_noftz_f32_slowpath:
[----:B------:R-:W-:Y:S01]  /*5a20*/  SHF.R.U32.HI R6, RZ, 0x17, R3 ;  /* 0x00000017ff067819 */ /* 0x000fe20000011603 */
[----:B------:R-:W-:Y:S01]  /*5a30*/  BSSY.RECONVERGENT B2, `(.L_x_263) ;  /* 0x0000064000027945 */ /* 0x000fe20003800200 */
[----:B------:R-:W-:Y:S02]  /*5a40*/  SHF.R.U32.HI R5, RZ, 0x17, R0 ;  /* 0x00000017ff057819 */ /* 0x000fe40000011600 */
[----:B------:R-:W-:Y:S02]  /*5a50*/  LOP3.LUT R6, R6, 0xff, RZ, 0xc0, !PT ;  /* 0x000000ff06067812 */ /* 0x000fe400078ec0ff */
[----:B------:R-:W-:Y:S02]  /*5a60*/  LOP3.LUT R5, R5, 0xff, RZ, 0xc0, !PT ;  /* 0x000000ff05057812 */ /* 0x000fe400078ec0ff */
[----:B------:R-:W-:Y:S02]  /*5a70*/  IADD3 R11, PT, PT, R6, -0x1, RZ ;  /* 0xffffffff060b7810 */ /* 0x000fe40007ffe0ff */
[----:B------:R-:W-:-:S02]  /*5a80*/  IADD3 R10, PT, PT, R5, -0x1, RZ ;  /* 0xffffffff050a7810 */ /* 0x000fc40007ffe0ff */
[----:B------:R-:W-:Y:S02]  /*5a90*/  ISETP.GT.U32.AND P0, PT, R11, 0xfd, PT ;  /* 0x000000fd0b00780c */ /* 0x000fe40003f04070 */
[----:B------:R-:W-:Y:S02]  /*5aa0*/  MOV R7, R0 ;  /* 0x0000000000077202 */ /* 0x000fe40000000f00 */
[----:B------:R-:W-:Y:S02]  /*5ab0*/  ISETP.GT.U32.OR P0, PT, R10, 0xfd, P0 ;  /* 0x000000fd0a00780c */ /* 0x000fe40000704470 */
[----:B------:R-:W-:-:S11]  /*5ac0*/  MOV R8, R3 ;  /* 0x0000000300087202 */ /* 0x000fd60000000f00 */
[----:B------:R-:W-:Y:S01]  /*5ad0*/  @!P0 MOV R9, RZ ;  /* 0x000000ff00098202 */ /* 0x000fe20000000f00 */
[----:B------:R-:W-:Y:S06]  /*5ae0*/  @!P0 BRA `(.L_x_264) ;  /* 0x00000000005c8947 */ /* 0x000fec0003800000 */
[----:B------:R-:W-:Y:S02]  /*5af0*/  FSETP.GTU.FTZ.AND P0, PT, |R0|, +INF , PT ;  /* 0x7f8000000000780b */ /* 0x000fe40003f1c200 */
[----:B------:R-:W-:-:S04]  /*5b00*/  FSETP.GTU.FTZ.AND P1, PT, |R3|, +INF , PT ;  /* 0x7f8000000300780b */ /* 0x000fc80003f3c200 */
        /* <DEDUP_REMOVED lines=17> */
[----:B------:R-:W-:Y:S01]  /*5c20*/  @!P0 FFMA R7, R0, 1.84467440737095516160e+19, RZ ;  /* 0x5f80000000078823 */ /* 0x000fe200000000ff */
[----:B------:R-:W-:Y:S01]  /*5c30*/  @!P0 MOV R9, 0xffffffc0 ;  /* 0xffffffc000098802 */ /* 0x000fe20000000f00 */
[----:B------:R-:W-:-:S03]  /*5c40*/  @!P1 FFMA R8, R3, 1.84467440737095516160e+19, RZ ;  /* 0x5f80000003089823 */ /* 0x000fc600000000ff */
[----:B------:R-:W-:-:S07]  /*5c50*/  @!P1 IADD3 R9, PT, PT, R9, 0x40, RZ ;  /* 0x0000004009099810 */ /* 0x000fce0007ffe0ff */
.L_x_264:
[----:B------:R-:W-:Y:S01]  /*5c60*/  LEA R3, R6, 0xc0800000, 0x17 ;  /* 0xc080000006037811 */ /* 0x000fe200078eb8ff */
[----:B------:R-:W-:Y:S01]  /*5c70*/  BSSY.RECONVERGENT B3, `(.L_x_269) ;  /* 0x0000036000037945 */ /* 0x000fe20003800200 */
[----:B------:R-:W-:Y:S02]  /*5c80*/  IADD3 R5, PT, PT, R5, -0x7f, RZ ;  /* 0xffffff8105057810 */ /* 0x000fe40007ffe0ff */
[----:B------:R-:W-:Y:S02]  /*5c90*/  IADD3 R3, PT, PT, -R3, R8, RZ ;  /* 0x0000000803037210 */ /* 0x000fe40007ffe1ff */
[C---:B------:R-:W-:Y:S01]  /*5ca0*/  IADD3 R6, PT, PT, R5.reuse, 0x7f, -R6 ;  /* 0x0000007f05067810 */ /* 0x040fe20007ffe806 */
[----:B------:R-:W-:Y:S01]  /*5cb0*/  IMAD R0, R5, -0x800000, R7 ;  /* 0xff80000005007824 */ /* 0x000fe200078e0207 */
[----:B------:R-:W0:Y:S01]  /*5cc0*/  MUFU.RCP R8, R3 ;  /* 0x0000000300087308 */ /* 0x000e220000001000 */
[----:B------:R-:W-:Y:S01]  /*5cd0*/  FADD.FTZ R11, -R3, -RZ ;  /* 0x800000ff030b7221 */ /* 0x000fe20000010100 */
[----:B------:R-:W-:-:S03]  /*5ce0*/  IADD3 R6, PT, PT, R6, R9, RZ ;  /* 0x0000000906067210 */ /* 0x000fc60007ffe0ff */
[----:B0-----:R-:W-:-:S04]  /*5cf0*/  FFMA R13, R8, R11, 1 ;  /* 0x3f800000080d7423 */ /* 0x001fc8000000000b */
        /* <DEDUP_REMOVED lines=8> */
[----:B------:R-:W-:-:S04]  /*5d80*/  IADD3 R9, PT, PT, R3, R6, RZ ;  /* 0x0000000603097210 */ /* 0x000fc80007ffe0ff */
[----:B------:R-:W-:-:S04]  /*5d90*/  IADD3 R3, PT, PT, R9, -0x1, RZ ;  /* 0xffffffff09037810 */ /* 0x000fc80007ffe0ff */
        /* <DEDUP_REMOVED lines=9> */
[CCC-:B------:R-:W-:Y:S01]  /*5e30*/  FFMA.RZ R3, R10.reuse, R8.reuse, R7.reuse ;  /* 0x000000080a037223 */ /* 0x1c0fe2000000c007 */
[CCC-:B------:R-:W-:Y:S01]  /*5e40*/  FFMA.RM R6, R10.reuse, R8.reuse, R7.reuse ;  /* 0x000000080a067223 */ /* 0x1c0fe20000004007 */
[C---:B------:R-:W-:Y:S02]  /*5e50*/  ISETP.NE.AND P3, PT, R9.reuse, RZ, PT ;  /* 0x000000ff0900720c */ /* 0x040fe40003f65270 */
[----:B------:R-:W-:Y:S02]  /*5e60*/  ISETP.NE.AND P1, PT, R9, RZ, PT ;  /* 0x000000ff0900720c */ /* 0x000fe40003f25270 */
[----:B------:R-:W-:Y:S01]  /*5e70*/  LOP3.LUT R5, R3, 0x7fffff, RZ, 0xc0, !PT ;  /* 0x007fffff03057812 */ /* 0x000fe200078ec0ff */
[----:B------:R-:W-:Y:S01]  /*5e80*/  FFMA.RP R3, R10, R8, R7 ;  /* 0x000000080a037223 */ /* 0x000fe20000008007 */
        /* <DEDUP_REMOVED lines=12> */
[----:B------:R-:W-:-:S04]  /*5f50*/  LOP3.LUT R3, R3, R6, RZ, 0xc0, !PT ;  /* 0x0000000603037212 */ /* 0x000fc800078ec0ff */
[----:B------:R-:W-:-:S04]  /*5f60*/  IADD3 R3, PT, PT, R8, R3, RZ ;  /* 0x0000000308037210 */ /* 0x000fc80007ffe0ff */
[----:B------:R-:W-:Y:S01]  /*5f70*/  LOP3.LUT R0, R3, R0, RZ, 0xfc, !PT ;  /* 0x0000000003007212 */ /* 0x000fe200078efcff */
[----:B------:R-:W-:Y:S06]  /*5f80*/  BRA `(.L_x_272) ;  /* 0x0000000000107947 */ /* 0x000fec0003800000 */
.L_x_271:
[----:B------:R-:W-:-:S04]  /*5f90*/  LOP3.LUT R0, R0, 0x80000000, RZ, 0xc0, !PT ;  /* 0x8000000000007812 */ /* 0x000fc800078ec0ff */
[----:B------:R-:W-:Y:S01]  /*5fa0*/  LOP3.LUT R0, R0, 0x7f800000, RZ, 0xfc, !PT ;  /* 0x7f80000000007812 */ /* 0x000fe200078efcff */
[----:B------:R-:W-:Y:S06]  /*5fb0*/  BRA `(.L_x_272) ;  /* 0x0000000000047947 */ /* 0x000fec0003800000 */
.L_x_270:
[----:B------:R-:W-:-:S07]  /*5fc0*/  LEA R0, R6, R0, 0x17 ;  /* 0x0000000006007211 */ /* 0x000fce00078eb8ff */
.L_x_272:
[----:B------:R-:W-:Y:S05]  /*5fd0*/  BSYNC.RECONVERGENT B3 ;  /* 0x0000000000037941 */ /* 0x000fea0003800200 */
.L_x_269:
[----:B------:R-:W-:Y:S05]  /*5fe0*/  BRA `(.L_x_273) ;  /* 0x0000000000207947 */ /* 0x000fea0003800000 */
.L_x_268:
[----:B------:R-:W-:-:S04]  /*5ff0*/  LOP3.LUT R0, R8, 0x80000000, R7, 0x48, !PT ;  /* 0x8000000008007812 */ /* 0x000fc800078e4807 */
[----:B------:R-:W-:Y:S01]  /*6000*/  LOP3.LUT R0, R0, 0x7f800000, RZ, 0xfc, !PT ;  /* 0x7f80000000007812 */ /* 0x000fe200078efcff */
[----:B------:R-:W-:Y:S06]  /*6010*/  BRA `(.L_x_273) ;  /* 0x0000000000147947 */ /* 0x000fec0003800000 */
.L_x_267:
[----:B------:R-:W-:Y:S01]  /*6020*/  LOP3.LUT R0, R8, 0x80000000, R7, 0x48, !PT ;  /* 0x8000000008007812 */ /* 0x000fe200078e4807 */
[----:B------:R-:W-:Y:S06]  /*6030*/  BRA `(.L_x_273) ;  /* 0x00000000000c7947 */ /* 0x000fec0003800000 */
.L_x_266:
[----:B------:R-:W0:Y:S01]  /*6040*/  MUFU.RSQ R0, -QNAN ;  /* 0xffc0000000007908 */ /* 0x000e220000001400 */
[----:B------:R-:W-:Y:S05]  /*6050*/  BRA `(.L_x_273) ;  /* 0x0000000000047947 */ /* 0x000fea0003800000 */
.L_x_265:
[----:B------:R-:W-:-:S07]  /*6060*/  FADD.FTZ R0, R0, R3 ;  /* 0x0000000300007221 */ /* 0x000fce0000010000 */
.L_x_273:
[----:B------:R-:W-:Y:S05]  /*6070*/  BSYNC.RECONVERGENT B2 ;  /* 0x0000000000027941 */ /* 0x000fea0003800200 */
.L_x_263:
[----:B------:R-:W-:-:S04]  /*6080*/  HFMA2 R5, -RZ, RZ, 0, 0 ;  /* 0x00000000ff057431 */ /* 0x000fc800000001ff */
[----:B0-----:R-:W-:Y:S05]  /*6090*/  RET.REL.NODEC R4 `(_Z29tree_attn_fwd_kernel_opt_halfILi128ELi64ELi2EEvPK6__halfS2_S2_PfS3_iiiif) ;  /* 0xffffff9c04d87950 */ /* 0x001fea0003c3ffff */
.L_x_274:
        /* <DEDUP_REMOVED lines=14> */
.L_x_277:


//--------------------- .nv.shared._Z22tree_attn_fwd_kernel_tIfLi128EEvPKT_S2_S2_PfS3_iiiif --------------------------
	.section	.nv.shared._Z22tree_attn_fwd_kernel_tIfLi128EEvPKT_S2_S2_PfS3_iiiif,"aw",@nobits
	.sectionflags	@""
	.align	16
.nv.shared._Z22tree_attn_fwd_kernel_tIfLi128EEvPKT_S2_S2_PfS3_iiiif:
	.zero		1040


//--------------------- .nv.shared.reserved.0     --------------------------
	.section	.nv.shared.reserved.0,"aw",@nobits
	.weak		__nv_reservedSMEM_offset_0_alias
	.size		__nv_reservedSMEM_offset_0_alias, 0, 64
	.other		__nv_reservedSMEM_offset_0_alias,@"STO_CUDA_RESERVED_SHARED STV_DEFAULT"
__nv_reservedSMEM_offset_0_alias:
	.zero		0
	.zero		64


//--------------------- .nv.shared._Z22tree_attn_fwd_kernel_tI6__halfLi128EEvPKT_S3_S3_PfS4_iiiif --------------------------
	.section	.nv.shared._Z22tree_attn_fwd_kernel_tI6__halfLi128EEvPKT_S3_S3_PfS4_iiiif,"aw",@nobits
	.sectionflags	@""
	.align	16
.nv.shared._Z22tree_attn_fwd_kernel_tI6__halfLi128EEvPKT_S3_S3_PfS4_iiiif:
	.zero		1040


//--------------------- .nv.shared._Z29tree_attn_fwd_kernel_opt_halfILi128ELi64ELi2EEvPK6__halfS2_S2_PfS3_iiiif --------------------------
	.section	.nv.shared._Z29tree_attn_fwd_kernel_opt_halfILi128ELi64ELi2EEvPK6__halfS2_S2_PfS3_iiiif,"aw",@nobits
	.sectionflags	@""
	.align	16
.nv.shared._Z29tree_attn_fwd_kernel_opt_halfILi128ELi64ELi2EEvPK6__halfS2_S2_PfS3_iiiif:
	.zero		1296


//--------------------- .nv.constant0._Z22tree_attn_fwd_kernel_tIfLi128EEvPKT_S2_S2_PfS3_iiiif --------------------------
	.section	.nv.constant0._Z22tree_attn_fwd_kernel_tIfLi128EEvPKT_S2_S2_PfS3_iiiif,"a",@progbits
	.sectionflags	@""
	.align	4
.nv.constant0._Z22tree_attn_fwd_kernel_tIfLi128EEvPKT_S2_S2_PfS3_iiiif:
	.zero		956


//--------------------- .nv.constant0._Z22tree_attn_fwd_kernel_tI6__halfLi128EEvPKT_S3_S3_PfS4_iiiif --------------------------
	.section	.nv.constant0._Z22tree_attn_fwd_kernel_tI6__halfLi128EEvPKT_S3_S3_PfS4_iiiif,"a",@progbits
	.sectionflags	@""
	.align	4
.nv.constant0._Z22tree_attn_fwd_kernel_tI6__halfLi128EEvPKT_S3_S3_PfS4_iiiif:
	.zero		956


//--------------------- .nv.constant0._Z29tree_attn_fwd_kernel_opt_halfILi128ELi64ELi2EEvPK6__halfS2_S2_PfS3_iiiif --------------------------
	.section	.nv.constant0._Z29tree_attn_fwd_kernel_opt_halfILi128ELi64ELi2EEvPK6__halfS2_S2_PfS3_iiiif,"a",@progbits
	.sectionflags	@""
	.align	4
.nv.constant0._Z29tree_attn_fwd_kernel_opt_halfILi128ELi64ELi2EEvPK6__halfS2_S2_PfS3_iiiif:
	.zero		956


//--------------------- SYMBOLS --------------------------

	.type		.nv.reservedSmem.offset0,@object
	.size		.nv.reservedSmem.offset0,0x4
	.type		.nv.reservedSmem.cap,@object
	.size		.nv.reservedSmem.cap,0x4
